// Copyright (c) 2024, Jay Shah, Ganesh Bikshandi, Ying Zhang, Vijay Thakkar, Pradeep Ramani, Tri Dao.
// Splitting the different template instantiations to different files to speed up compilation.
// This file is auto-generated. See "generate_kernels.py"

#include "flash_fwd_launch_template.h"

#ifndef FLASHATTENTION_DISABLE_HDIM96
template void run_mha_fwd_<90, cutlass::float_e4m3_t, 96, 96, false, false, false, false>(Flash_fwd_params &params, cudaStream_t stream);
#endif


// ===== COMPILED SASS (sm_90a) =====

	.target	sm_90a

	.elftype	@"ET_EXEC"


//--------------------- .note.nv.tkinfo           --------------------------
	.section	.note.nv.tkinfo,"",@"SHT_NOTE"
	.sectionflags	@"SHF_NOTE_NV_TKINFO"
	.tkinfo
        /*0018*/ 	.word	0x00000002
        /*0030*/ 	.string	""
        /*0030*/ 	.string	"ptxas"
        /*0030*/ 	.string	"Cuda compilation tools, release 13.0, V13.0.88"
        /*0030*/ 	.string	"Build cuda_13.0.r13.0/compiler.36424714_0"
        /*0030*/ 	.string	"-arch sm_90a -m 64 "



//--------------------- .note.nv.cuinfo           --------------------------
	.section	.note.nv.cuinfo,"",@"SHT_NOTE"
	.sectionflags	@"SHF_NOTE_NV_CUINFO"
        /*0018*/ 	.short	0x0002
        /*001a*/ 	.short	0x005a
        /*001c*/ 	.short	0x0082
	.zero		2


//--------------------- .nv.info                  --------------------------
	.section	.nv.info,"",@"SHT_CUDA_INFO"
	.align	4


	//----- nvinfo : EIATTR_REGCOUNT
	.align		4
        /*0000*/ 	.byte	0x04, 0x2f
        /*0002*/ 	.short	(.L_21 - .L_20)
	.align		4
.L_20:
        /*0004*/ 	.word	index@(_ZN7cutlass13device_kernelIN5flash11enable_sm90INS1_16FlashAttnFwdSm90INS1_25CollectiveMainloopFwdSm90ILi2EN4cute5tupleIJNS5_1CILi1EEES8_S8_EEENS6_IJNS7_ILi192EEENS7_ILi128EEENS7_ILi96EEEEEELi96ENS_12float_e4m3_tEfNS_4arch4Sm90ELb1ELb0ELb0ELb1ELb0ELb1ELb0ELb1ELb1ELb0ELb0ELb0EEENS1_21CollectiveEpilogueFwdINS6_IJSA_SC_SB_EEES9_NS_10bfloat16_tESG_Li384ELb1ELb0ELb0ELb1EEENS1_36VarlenDynamicPersistentTileSchedulerILi192ELi128ELi384ELi128ELb0ELb0ELb1ELb1ELb1ELb1EEEEEEEEEvNT_6ParamsE)
        /*0008*/ 	.word	0x00000080


	//----- nvinfo : EIATTR_FRAME_SIZE
	.align		4
.L_21:
        /*000c*/ 	.byte	0x04, 0x11
        /*000e*/ 	.short	(.L_23 - .L_22)
	.align		4
.L_22:
        /*0010*/ 	.word	index@(_ZN7cutlass13device_kernelIN5flash11enable_sm90INS1_16FlashAttnFwdSm90INS1_25CollectiveMainloopFwdSm90ILi2EN4cute5tupleIJNS5_1CILi1EEES8_S8_EEENS6_IJNS7_ILi192EEENS7_ILi128EEENS7_ILi96EEEEEELi96ENS_12float_e4m3_tEfNS_4arch4Sm90ELb1ELb0ELb0ELb1ELb0ELb1ELb0ELb1ELb1ELb0ELb0ELb0EEENS1_21CollectiveEpilogueFwdINS6_IJSA_SC_SB_EEES9_NS_10bfloat16_tESG_Li384ELb1ELb0ELb0ELb1EEENS1_36VarlenDynamicPersistentTileSchedulerILi192ELi128ELi384ELi128ELb0ELb0ELb1ELb1ELb1ELb1EEEEEEEEEvNT_6ParamsE)
        /*0014*/ 	.word	0x00000070


	//----- nvinfo : EIATTR_REGCOUNT
	.align		4
.L_23:
        /*0018*/ 	.byte	0x04, 0x2f
        /*001a*/ 	.short	(.L_25 - .L_24)
	.align		4
.L_24:
        /*001c*/ 	.word	index@(_ZN7cutlass13device_kernelIN5flash11enable_sm90INS1_16FlashAttnFwdSm90INS1_25CollectiveMainloopFwdSm90ILi2EN4cute5tupleIJNS5_1CILi1EEES8_S8_EEENS6_IJNS7_ILi192EEENS7_ILi128EEENS7_ILi96EEEEEELi96ENS_12float_e4m3_tEfNS_4arch4Sm90ELb1ELb0ELb0ELb1ELb0ELb0ELb0ELb1ELb1ELb0ELb0ELb0EEENS1_21CollectiveEpilogueFwdINS6_IJSA_SC_SB_EEES9_NS_10bfloat16_tESG_Li384ELb1ELb0ELb0ELb1EEENS1_36VarlenDynamicPersistentTileSchedulerILi192ELi128ELi384ELi128ELb0ELb0ELb1ELb1ELb1ELb1EEEEEEEEEvNT_6ParamsE)
        /*0020*/ 	.word	0x00000080


	//----- nvinfo : EIATTR_FRAME_SIZE
	.align		4
.L_25:
        /*0024*/ 	.byte	0x04, 0x11
        /*0026*/ 	.short	(.L_27 - .L_26)
	.align		4
.L_26:
        /*0028*/ 	.word	index@(_ZN7cutlass13device_kernelIN5flash11enable_sm90INS1_16FlashAttnFwdSm90INS1_25CollectiveMainloopFwdSm90ILi2EN4cute5tupleIJNS5_1CILi1EEES8_S8_EEENS6_IJNS7_ILi192EEENS7_ILi128EEENS7_ILi96EEEEEELi96ENS_12float_e4m3_tEfNS_4arch4Sm90ELb1ELb0ELb0ELb1ELb0ELb0ELb0ELb1ELb1ELb0ELb0ELb0EEENS1_21CollectiveEpilogueFwdINS6_IJSA_SC_SB_EEES9_NS_10bfloat16_tESG_Li384ELb1ELb0ELb0ELb1EEENS1_36VarlenDynamicPersistentTileSchedulerILi192ELi128ELi384ELi128ELb0ELb0ELb1ELb1ELb1ELb1EEEEEEEEEvNT_6ParamsE)
        /*002c*/ 	.word	0x00000008


	//----- nvinfo : EIATTR_REGCOUNT
	.align		4
.L_27:
        /*0030*/ 	.byte	0x04, 0x2f
        /*0032*/ 	.short	(.L_29 - .L_28)
	.align		4
.L_28:
        /*0034*/ 	.word	index@(_ZN7cutlass13device_kernelIN5flash11enable_sm90INS1_16FlashAttnFwdSm90INS1_25CollectiveMainloopFwdSm90ILi2EN4cute5tupleIJNS5_1CILi1EEES8_S8_EEENS6_IJNS7_ILi192EEENS7_ILi128EEENS7_ILi96EEEEEELi96ENS_12float_e4m3_tEfNS_4arch4Sm90ELb1ELb0ELb0ELb0ELb0ELb0ELb0ELb1ELb1ELb0ELb0ELb0EEENS1_21CollectiveEpilogueFwdINS6_IJSA_SC_SB_EEES9_NS_10bfloat16_tESG_Li384ELb0ELb0ELb0ELb1EEENS1_30DynamicPersistentTileSchedulerILi384ELi128ELb0ELb0ELb1EEEEEEEEEvNT_6ParamsE)
        /*0038*/ 	.word	0x00000080


	//----- nvinfo : EIATTR_FRAME_SIZE
	.align		4
.L_29:
        /*003c*/ 	.byte	0x04, 0x11
        /*003e*/ 	.short	(.L_31 - .L_30)
	.align		4
.L_30:
        /*0040*/ 	.word	index@(_ZN7cutlass13device_kernelIN5flash11enable_sm90INS1_16FlashAttnFwdSm90INS1_25CollectiveMainloopFwdSm90ILi2EN4cute5tupleIJNS5_1CILi1EEES8_S8_EEENS6_IJNS7_ILi192EEENS7_ILi128EEENS7_ILi96EEEEEELi96ENS_12float_e4m3_tEfNS_4arch4Sm90ELb1ELb0ELb0ELb0ELb0ELb0ELb0ELb1ELb1ELb0ELb0ELb0EEENS1_21CollectiveEpilogueFwdINS6_IJSA_SC_SB_EEES9_NS_10bfloat16_tESG_Li384ELb0ELb0ELb0ELb1EEENS1_30DynamicPersistentTileSchedulerILi384ELi128ELb0ELb0ELb1EEEEEEEEEvNT_6ParamsE)
        /*0044*/ 	.word	0x00000008


	//----- nvinfo : EIATTR_REGCOUNT
	.align		4
.L_31:
        /*0048*/ 	.byte	0x04, 0x2f
        /*004a*/ 	.short	(.L_33 - .L_32)
	.align		4
.L_32:
        /*004c*/ 	.word	index@(_ZN7cutlass13device_kernelIN5flash11enable_sm90INS1_16FlashAttnFwdSm90INS1_25CollectiveMainloopFwdSm90ILi2EN4cute5tupleIJNS5_1CILi1EEES8_S8_EEENS6_IJNS7_ILi192EEENS7_ILi128EEENS7_ILi96EEEEEELi96ENS_12float_e4m3_tEfNS_4arch4Sm90ELb0ELb1ELb0ELb1ELb0ELb1ELb0ELb1ELb1ELb0ELb0ELb0EEENS1_21CollectiveEpilogueFwdINS6_IJSA_SC_SB_EEES9_NS_10bfloat16_tESG_Li384ELb1ELb0ELb0ELb1EEENS1_36VarlenDynamicPersistentTileSchedulerILi192ELi128ELi384ELi128ELb0ELb0ELb1ELb1ELb0ELb1EEEEEEEEEvNT_6ParamsE)
        /*0050*/ 	.word	0x00000080


	//----- nvinfo : EIATTR_FRAME_SIZE
	.align		4
.L_33:
        /*0054*/ 	.byte	0x04, 0x11
        /*0056*/ 	.short	(.L_35 - .L_34)
	.align		4
.L_34:
        /*0058*/ 	.word	index@(_ZN7cutlass13device_kernelIN5flash11enable_sm90INS1_16FlashAttnFwdSm90INS1_25CollectiveMainloopFwdSm90ILi2EN4cute5tupleIJNS5_1CILi1EEES8_S8_EEENS6_IJNS7_ILi192EEENS7_ILi128EEENS7_ILi96EEEEEELi96ENS_12float_e4m3_tEfNS_4arch4Sm90ELb0ELb1ELb0ELb1ELb0ELb1ELb0ELb1ELb1ELb0ELb0ELb0EEENS1_21CollectiveEpilogueFwdINS6_IJSA_SC_SB_EEES9_NS_10bfloat16_tESG_Li384ELb1ELb0ELb0ELb1EEENS1_36VarlenDynamicPersistentTileSchedulerILi192ELi128ELi384ELi128ELb0ELb0ELb1ELb1ELb0ELb1EEEEEEEEEvNT_6ParamsE)
        /*005c*/ 	.word	0x00000070


	//----- nvinfo : EIATTR_REGCOUNT
	.align		4
.L_35:
        /*0060*/ 	.byte	0x04, 0x2f
        /*0062*/ 	.short	(.L_37 - .L_36)
	.align		4
.L_36:
        /*0064*/ 	.word	index@(_ZN7cutlass13device_kernelIN5flash11enable_sm90INS1_16FlashAttnFwdSm90INS1_25CollectiveMainloopFwdSm90ILi2EN4cute5tupleIJNS5_1CILi1EEES8_S8_EEENS6_IJNS7_ILi192EEENS7_ILi128EEENS7_ILi96EEEEEELi96ENS_12float_e4m3_tEfNS_4arch4Sm90ELb0ELb1ELb0ELb1ELb0ELb0ELb0ELb1ELb1ELb0ELb0ELb0EEENS1_21CollectiveEpilogueFwdINS6_IJSA_SC_SB_EEES9_NS_10bfloat16_tESG_Li384ELb1ELb0ELb0ELb1EEENS1_36VarlenDynamicPersistentTileSchedulerILi192ELi128ELi384ELi128ELb0ELb0ELb1ELb1ELb0ELb1EEEEEEEEEvNT_6ParamsE)
        /*0068*/ 	.word	0x00000080


	//----- nvinfo : EIATTR_FRAME_SIZE
	.align		4
.L_37:
        /*006c*/ 	.byte	0x04, 0x11
        /*006e*/ 	.short	(.L_39 - .L_38)
	.align		4
.L_38:
        /*0070*/ 	.word	index@(_ZN7cutlass13device_kernelIN5flash11enable_sm90INS1_16FlashAttnFwdSm90INS1_25CollectiveMainloopFwdSm90ILi2EN4cute5tupleIJNS5_1CILi1EEES8_S8_EEENS6_IJNS7_ILi192EEENS7_ILi128EEENS7_ILi96EEEEEELi96ENS_12float_e4m3_tEfNS_4arch4Sm90ELb0ELb1ELb0ELb1ELb0ELb0ELb0ELb1ELb1ELb0ELb0ELb0EEENS1_21CollectiveEpilogueFwdINS6_IJSA_SC_SB_EEES9_NS_10bfloat16_tESG_Li384ELb1ELb0ELb0ELb1EEENS1_36VarlenDynamicPersistentTileSchedulerILi192ELi128ELi384ELi128ELb0ELb0ELb1ELb1ELb0ELb1EEEEEEEEEvNT_6ParamsE)
        /*0074*/ 	.word	0x00000008


	//----- nvinfo : EIATTR_REGCOUNT
	.align		4
.L_39:
        /*0078*/ 	.byte	0x04, 0x2f
        /*007a*/ 	.short	(.L_41 - .L_40)
	.align		4
.L_40:
        /*007c*/ 	.word	index@(_ZN7cutlass13device_kernelIN5flash11enable_sm90INS1_16FlashAttnFwdSm90INS1_25CollectiveMainloopFwdSm90ILi2EN4cute5tupleIJNS5_1CILi1EEES8_S8_EEENS6_IJNS7_ILi192EEENS7_ILi128EEENS7_ILi96EEEEEELi96ENS_12float_e4m3_tEfNS_4arch4Sm90ELb0ELb1ELb0ELb0ELb0ELb0ELb0ELb1ELb1ELb0ELb0ELb0EEENS1_21CollectiveEpilogueFwdINS6_IJSA_SC_SB_EEES9_NS_10bfloat16_tESG_Li384ELb0ELb0ELb0ELb1EEENS1_30DynamicPersistentTileSchedulerILi384ELi128ELb0ELb0ELb1EEEEEEEEEvNT_6ParamsE)
        /*0080*/ 	.word	0x00000080


	//----- nvinfo : EIATTR_FRAME_SIZE
	.align		4
.L_41:
        /*0084*/ 	.byte	0x04, 0x11
        /*0086*/ 	.short	(.L_43 - .L_42)
	.align		4
.L_42:
        /*0088*/ 	.word	index@(_ZN7cutlass13device_kernelIN5flash11enable_sm90INS1_16FlashAttnFwdSm90INS1_25CollectiveMainloopFwdSm90ILi2EN4cute5tupleIJNS5_1CILi1EEES8_S8_EEENS6_IJNS7_ILi192EEENS7_ILi128EEENS7_ILi96EEEEEELi96ENS_12float_e4m3_tEfNS_4arch4Sm90ELb0ELb1ELb0ELb0ELb0ELb0ELb0ELb1ELb1ELb0ELb0ELb0EEENS1_21CollectiveEpilogueFwdINS6_IJSA_SC_SB_EEES9_NS_10bfloat16_tESG_Li384ELb0ELb0ELb0ELb1EEENS1_30DynamicPersistentTileSchedulerILi384ELi128ELb0ELb0ELb1EEEEEEEEEvNT_6ParamsE)
        /*008c*/ 	.word	0x00000008


	//----- nvinfo : EIATTR_REGCOUNT
	.align		4
.L_43:
        /*0090*/ 	.byte	0x04, 0x2f
        /*0092*/ 	.short	(.L_45 - .L_44)
	.align		4
.L_44:
        /*0094*/ 	.word	index@(_ZN7cutlass13device_kernelIN5flash11enable_sm90INS1_16FlashAttnFwdSm90INS1_25CollectiveMainloopFwdSm90ILi2EN4cute5tupleIJNS5_1CILi1EEES8_S8_EEENS6_IJNS7_ILi192EEENS7_ILi128EEENS7_ILi96EEEEEELi96ENS_12float_e4m3_tEfNS_4arch4Sm90ELb0ELb0ELb0ELb1ELb0ELb1ELb0ELb1ELb1ELb0ELb0ELb0EEENS1_21CollectiveEpilogueFwdINS6_IJSA_SC_SB_EEES9_NS_10bfloat16_tESG_Li384ELb1ELb0ELb0ELb1EEENS1_36VarlenDynamicPersistentTileSchedulerILi192ELi128ELi384ELi128ELb0ELb0ELb1ELb0ELb1ELb1EEEEEEEEEvNT_6ParamsE)
        /*0098*/ 	.word	0x00000080


	//----- nvinfo : EIATTR_FRAME_SIZE
	.align		4
.L_45:
        /*009c*/ 	.byte	0x04, 0x11
        /*009e*/ 	.short	(.L_47 - .L_46)
	.align		4
.L_46:
        /*00a0*/ 	.word	index@(_ZN7cutlass13device_kernelIN5flash11enable_sm90INS1_16FlashAttnFwdSm90INS1_25CollectiveMainloopFwdSm90ILi2EN4cute5tupleIJNS5_1CILi1EEES8_S8_EEENS6_IJNS7_ILi192EEENS7_ILi128EEENS7_ILi96EEEEEELi96ENS_12float_e4m3_tEfNS_4arch4Sm90ELb0ELb0ELb0ELb1ELb0ELb1ELb0ELb1ELb1ELb0ELb0ELb0EEENS1_21CollectiveEpilogueFwdINS6_IJSA_SC_SB_EEES9_NS_10bfloat16_tESG_Li384ELb1ELb0ELb0ELb1EEENS1_36VarlenDynamicPersistentTileSchedulerILi192ELi128ELi384ELi128ELb0ELb0ELb1ELb0ELb1ELb1EEEEEEEEEvNT_6ParamsE)
        /*00a4*/ 	.word	0x00000070


	//----- nvinfo : EIATTR_REGCOUNT
	.align		4
.L_47:
        /*00a8*/ 	.byte	0x04, 0x2f
        /*00aa*/ 	.short	(.L_49 - .L_48)
	.align		4
.L_48:
        /*00ac*/ 	.word	index@(_ZN7cutlass13device_kernelIN5flash11enable_sm90INS1_16FlashAttnFwdSm90INS1_25CollectiveMainloopFwdSm90ILi2EN4cute5tupleIJNS5_1CILi1EEES8_S8_EEENS6_IJNS7_ILi192EEENS7_ILi128EEENS7_ILi96EEEEEELi96ENS_12float_e4m3_tEfNS_4arch4Sm90ELb0ELb0ELb0ELb1ELb0ELb0ELb0ELb1ELb1ELb0ELb0ELb0EEENS1_21CollectiveEpilogueFwdINS6_IJSA_SC_SB_EEES9_NS_10bfloat16_tESG_Li384ELb1ELb0ELb0ELb1EEENS1_36VarlenDynamicPersistentTileSchedulerILi192ELi128ELi384ELi128ELb0ELb0ELb1ELb0ELb1ELb1EEEEEEEEEvNT_6ParamsE)
        /*00b0*/ 	.word	0x00000080


	//----- nvinfo : EIATTR_FRAME_SIZE
	.align		4
.L_49:
        /*00b4*/ 	.byte	0x04, 0x11
        /*00b6*/ 	.short	(.L_51 - .L_50)
	.align		4
.L_50:
        /*00b8*/ 	.word	index@(_ZN7cutlass13device_kernelIN5flash11enable_sm90INS1_16FlashAttnFwdSm90INS1_25CollectiveMainloopFwdSm90ILi2EN4cute5tupleIJNS5_1CILi1EEES8_S8_EEENS6_IJNS7_ILi192EEENS7_ILi128EEENS7_ILi96EEEEEELi96ENS_12float_e4m3_tEfNS_4arch4Sm90ELb0ELb0ELb0ELb1ELb0ELb0ELb0ELb1ELb1ELb0ELb0ELb0EEENS1_21CollectiveEpilogueFwdINS6_IJSA_SC_SB_EEES9_NS_10bfloat16_tESG_Li384ELb1ELb0ELb0ELb1EEENS1_36VarlenDynamicPersistentTileSchedulerILi192ELi128ELi384ELi128ELb0ELb0ELb1ELb0ELb1ELb1EEEEEEEEEvNT_6ParamsE)
        /*00bc*/ 	.word	0x00000008


	//----- nvinfo : EIATTR_REGCOUNT
	.align		4
.L_51:
        /*00c0*/ 	.byte	0x04, 0x2f
        /*00c2*/ 	.short	(.L_53 - .L_52)
	.align		4
.L_52:
        /*00c4*/ 	.word	index@(_ZN7cutlass13device_kernelIN5flash11enable_sm90INS1_16FlashAttnFwdSm90INS1_25CollectiveMainloopFwdSm90ILi2EN4cute5tupleIJNS5_1CILi1EEES8_S8_EEENS6_IJNS7_ILi192EEENS7_ILi128EEENS7_ILi96EEEEEELi96ENS_12float_e4m3_tEfNS_4arch4Sm90ELb0ELb0ELb0ELb0ELb0ELb0ELb0ELb1ELb1ELb0ELb0ELb0EEENS1_21CollectiveEpilogueFwdINS6_IJSA_SC_SB_EEES9_NS_10bfloat16_tESG_Li384ELb0ELb0ELb0ELb1EEENS1_29StaticPersistentTileSchedulerILb0EEEEEEEEEvNT_6ParamsE)
        /*00c8*/ 	.word	0x00000080


	//----- nvinfo : EIATTR_FRAME_SIZE
	.align		4
.L_53:
        /*00cc*/ 	.byte	0x04, 0x11
        /*00ce*/ 	.short	(.L_55 - .L_54)
	.align		4
.L_54:
        /*00d0*/ 	.word	index@(_ZN7cutlass13device_kernelIN5flash11enable_sm90INS1_16FlashAttnFwdSm90INS1_25CollectiveMainloopFwdSm90ILi2EN4cute5tupleIJNS5_1CILi1EEES8_S8_EEENS6_IJNS7_ILi192EEENS7_ILi128EEENS7_ILi96EEEEEELi96ENS_12float_e4m3_tEfNS_4arch4Sm90ELb0ELb0ELb0ELb0ELb0ELb0ELb0ELb1ELb1ELb0ELb0ELb0EEENS1_21CollectiveEpilogueFwdINS6_IJSA_SC_SB_EEES9_NS_10bfloat16_tESG_Li384ELb0ELb0ELb0ELb1EEENS1_29StaticPersistentTileSchedulerILb0EEEEEEEEEvNT_6ParamsE)
        /*00d4*/ 	.word	0x00000000


	//----- nvinfo : EIATTR_MIN_STACK_SIZE
	.align		4
.L_55:
        /*00d8*/ 	.byte	0x04, 0x12
        /*00da*/ 	.short	(.L_57 - .L_56)
	.align		4
.L_56:
        /*00dc*/ 	.word	index@(_ZN7cutlass13device_kernelIN5flash11enable_sm90INS1_16FlashAttnFwdSm90INS1_25CollectiveMainloopFwdSm90ILi2EN4cute5tupleIJNS5_1CILi1EEES8_S8_EEENS6_IJNS7_ILi192EEENS7_ILi128EEENS7_ILi96EEEEEELi96ENS_12float_e4m3_tEfNS_4arch4Sm90ELb0ELb0ELb0ELb0ELb0ELb0ELb0ELb1ELb1ELb0ELb0ELb0EEENS1_21CollectiveEpilogueFwdINS6_IJSA_SC_SB_EEES9_NS_10bfloat16_tESG_Li384ELb0ELb0ELb0ELb1EEENS1_29StaticPersistentTileSchedulerILb0EEEEEEEEEvNT_6ParamsE)
        /*00e0*/ 	.word	0x00000000


	//----- nvinfo : EIATTR_MIN_STACK_SIZE
	.align		4
.L_57:
        /*00e4*/ 	.byte	0x04, 0x12
        /*00e6*/ 	.short	(.L_59 - .L_58)
	.align		4
.L_58:
        /*00e8*/ 	.word	index@(_ZN7cutlass13device_kernelIN5flash11enable_sm90INS1_16FlashAttnFwdSm90INS1_25CollectiveMainloopFwdSm90ILi2EN4cute5tupleIJNS5_1CILi1EEES8_S8_EEENS6_IJNS7_ILi192EEENS7_ILi128EEENS7_ILi96EEEEEELi96ENS_12float_e4m3_tEfNS_4arch4Sm90ELb0ELb0ELb0ELb1ELb0ELb0ELb0ELb1ELb1ELb0ELb0ELb0EEENS1_21CollectiveEpilogueFwdINS6_IJSA_SC_SB_EEES9_NS_10bfloat16_tESG_Li384ELb1ELb0ELb0ELb1EEENS1_36VarlenDynamicPersistentTileSchedulerILi192ELi128ELi384ELi128ELb0ELb0ELb1ELb0ELb1ELb1EEEEEEEEEvNT_6ParamsE)
        /*00ec*/ 	.word	0x00000008


	//----- nvinfo : EIATTR_MIN_STACK_SIZE
	.align		4
.L_59:
        /*00f0*/ 	.byte	0x04, 0x12
        /*00f2*/ 	.short	(.L_61 - .L_60)
	.align		4
.L_60:
        /*00f4*/ 	.word	index@(_ZN7cutlass13device_kernelIN5flash11enable_sm90INS1_16FlashAttnFwdSm90INS1_25CollectiveMainloopFwdSm90ILi2EN4cute5tupleIJNS5_1CILi1EEES8_S8_EEENS6_IJNS7_ILi192EEENS7_ILi128EEENS7_ILi96EEEEEELi96ENS_12float_e4m3_tEfNS_4arch4Sm90ELb0ELb0ELb0ELb1ELb0ELb1ELb0ELb1ELb1ELb0ELb0ELb0EEENS1_21CollectiveEpilogueFwdINS6_IJSA_SC_SB_EEES9_NS_10bfloat16_tESG_Li384ELb1ELb0ELb0ELb1EEENS1_36VarlenDynamicPersistentTileSchedulerILi192ELi128ELi384ELi128ELb0ELb0ELb1ELb0ELb1ELb1EEEEEEEEEvNT_6ParamsE)
        /*00f8*/ 	.word	0x00000070


	//----- nvinfo : EIATTR_MIN_STACK_SIZE
	.align		4
.L_61:
        /*00fc*/ 	.byte	0x04, 0x12
        /*00fe*/ 	.short	(.L_63 - .L_62)
	.align		4
.L_62:
        /*0100*/ 	.word	index@(_ZN7cutlass13device_kernelIN5flash11enable_sm90INS1_16FlashAttnFwdSm90INS1_25CollectiveMainloopFwdSm90ILi2EN4cute5tupleIJNS5_1CILi1EEES8_S8_EEENS6_IJNS7_ILi192EEENS7_ILi128EEENS7_ILi96EEEEEELi96ENS_12float_e4m3_tEfNS_4arch4Sm90ELb0ELb1ELb0ELb0ELb0ELb0ELb0ELb1ELb1ELb0ELb0ELb0EEENS1_21CollectiveEpilogueFwdINS6_IJSA_SC_SB_EEES9_NS_10bfloat16_tESG_Li384ELb0ELb0ELb0ELb1EEENS1_30DynamicPersistentTileSchedulerILi384ELi128ELb0ELb0ELb1EEEEEEEEEvNT_6ParamsE)
        /*0104*/ 	.word	0x00000008


	//----- nvinfo : EIATTR_MIN_STACK_SIZE
	.align		4
.L_63:
        /*0108*/ 	.byte	0x04, 0x12
        /*010a*/ 	.short	(.L_65 - .L_64)
	.align		4
.L_64:
        /*010c*/ 	.word	index@(_ZN7cutlass13device_kernelIN5flash11enable_sm90INS1_16FlashAttnFwdSm90INS1_25CollectiveMainloopFwdSm90ILi2EN4cute5tupleIJNS5_1CILi1EEES8_S8_EEENS6_IJNS7_ILi192EEENS7_ILi128EEENS7_ILi96EEEEEELi96ENS_12float_e4m3_tEfNS_4arch4Sm90ELb0ELb1ELb0ELb1ELb0ELb0ELb0ELb1ELb1ELb0ELb0ELb0EEENS1_21CollectiveEpilogueFwdINS6_IJSA_SC_SB_EEES9_NS_10bfloat16_tESG_Li384ELb1ELb0ELb0ELb1EEENS1_36VarlenDynamicPersistentTileSchedulerILi192ELi128ELi384ELi128ELb0ELb0ELb1ELb1ELb0ELb1EEEEEEEEEvNT_6ParamsE)
        /*0110*/ 	.word	0x00000008


	//----- nvinfo : EIATTR_MIN_STACK_SIZE
	.align		4
.L_65:
        /*0114*/ 	.byte	0x04, 0x12
        /*0116*/ 	.short	(.L_67 - .L_66)
	.align		4
.L_66:
        /*0118*/ 	.word	index@(_ZN7cutlass13device_kernelIN5flash11enable_sm90INS1_16FlashAttnFwdSm90INS1_25CollectiveMainloopFwdSm90ILi2EN4cute5tupleIJNS5_1CILi1EEES8_S8_EEENS6_IJNS7_ILi192EEENS7_ILi128EEENS7_ILi96EEEEEELi96ENS_12float_e4m3_tEfNS_4arch4Sm90ELb0ELb1ELb0ELb1ELb0ELb1ELb0ELb1ELb1ELb0ELb0ELb0EEENS1_21CollectiveEpilogueFwdINS6_IJSA_SC_SB_EEES9_NS_10bfloat16_tESG_Li384ELb1ELb0ELb0ELb1EEENS1_36VarlenDynamicPersistentTileSchedulerILi192ELi128ELi384ELi128ELb0ELb0ELb1ELb1ELb0ELb1EEEEEEEEEvNT_6ParamsE)
        /*011c*/ 	.word	0x00000070


	//----- nvinfo : EIATTR_MIN_STACK_SIZE
	.align		4
.L_67:
        /*0120*/ 	.byte	0x04, 0x12
        /*0122*/ 	.short	(.L_69 - .L_68)
	.align		4
.L_68:
        /*0124*/ 	.word	index@(_ZN7cutlass13device_kernelIN5flash11enable_sm90INS1_16FlashAttnFwdSm90INS1_25CollectiveMainloopFwdSm90ILi2EN4cute5tupleIJNS5_1CILi1EEES8_S8_EEENS6_IJNS7_ILi192EEENS7_ILi128EEENS7_ILi96EEEEEELi96ENS_12float_e4m3_tEfNS_4arch4Sm90ELb1ELb0ELb0ELb0ELb0ELb0ELb0ELb1ELb1ELb0ELb0ELb0EEENS1_21CollectiveEpilogueFwdINS6_IJSA_SC_SB_EEES9_NS_10bfloat16_tESG_Li384ELb0ELb0ELb0ELb1EEENS1_30DynamicPersistentTileSchedulerILi384ELi128ELb0ELb0ELb1EEEEEEEEEvNT_6ParamsE)
        /*0128*/ 	.word	0x00000008


	//----- nvinfo : EIATTR_MIN_STACK_SIZE
	.align		4
.L_69:
        /*012c*/ 	.byte	0x04, 0x12
        /*012e*/ 	.short	(.L_71 - .L_70)
	.align		4
.L_70:
        /*0130*/ 	.word	index@(_ZN7cutlass13device_kernelIN5flash11enable_sm90INS1_16FlashAttnFwdSm90INS1_25CollectiveMainloopFwdSm90ILi2EN4cute5tupleIJNS5_1CILi1EEES8_S8_EEENS6_IJNS7_ILi192EEENS7_ILi128EEENS7_ILi96EEEEEELi96ENS_12float_e4m3_tEfNS_4arch4Sm90ELb1ELb0ELb0ELb1ELb0ELb0ELb0ELb1ELb1ELb0ELb0ELb0EEENS1_21CollectiveEpilogueFwdINS6_IJSA_SC_SB_EEES9_NS_10bfloat16_tESG_Li384ELb1ELb0ELb0ELb1EEENS1_36VarlenDynamicPersistentTileSchedulerILi192ELi128ELi384ELi128ELb0ELb0ELb1ELb1ELb1ELb1EEEEEEEEEvNT_6ParamsE)
        /*0134*/ 	.word	0x00000008


	//----- nvinfo : EIATTR_MIN_STACK_SIZE
	.align		4
.L_71:
        /*0138*/ 	.byte	0x04, 0x12
        /*013a*/ 	.short	(.L_73 - .L_72)
	.align		4
.L_72:
        /*013c*/ 	.word	index@(_ZN7cutlass13device_kernelIN5flash11enable_sm90INS1_16FlashAttnFwdSm90INS1_25CollectiveMainloopFwdSm90ILi2EN4cute5tupleIJNS5_1CILi1EEES8_S8_EEENS6_IJNS7_ILi192EEENS7_ILi128EEENS7_ILi96EEEEEELi96ENS_12float_e4m3_tEfNS_4arch4Sm90ELb1ELb0ELb0ELb1ELb0ELb1ELb0ELb1ELb1ELb0ELb0ELb0EEENS1_21CollectiveEpilogueFwdINS6_IJSA_SC_SB_EEES9_NS_10bfloat16_tESG_Li384ELb1ELb0ELb0ELb1EEENS1_36VarlenDynamicPersistentTileSchedulerILi192ELi128ELi384ELi128ELb0ELb0ELb1ELb1ELb1ELb1EEEEEEEEEvNT_6ParamsE)
        /*0140*/ 	.word	0x00000070
.L_73:


//--------------------- .nv.compat                --------------------------
	.section	.nv.compat,"",@"SHT_CUDA_COMPAT_INFO"
	.align	4
        /*0000*/ 	.byte	0x02, 0x09, 0x01, 0x00, 0x02, 0x02, 0x04, 0x00, 0x02, 0x05, 0x05, 0x00, 0x03, 0x07, 0x01, 0x01
        /*0010*/ 	.byte	0x02, 0x03, 0x01, 0x00, 0x02, 0x06, 0x01, 0x00, 0x04, 0x0b, 0x08, 0x00, 0x00, 0x00, 0x00, 0x00
        /*0020*/ 	.byte	0x00, 0x00, 0x00, 0x00


//--------------------- .nv.info._ZN7cutlass13device_kernelIN5flash11enable_sm90INS1_16FlashAttnFwdSm90INS1_25CollectiveMainloopFwdSm90ILi2EN4cute5tupleIJNS5_1CILi1EEES8_S8_EEENS6_IJNS7_ILi192EEENS7_ILi128EEENS7_ILi96EEEEEELi96ENS_12float_e4m3_tEfNS_4arch4Sm90ELb0ELb0ELb0ELb0ELb0ELb0ELb0ELb1ELb1ELb0ELb0ELb0EEENS1_21CollectiveEpilogueFwdINS6_IJSA_SC_SB_EEES9_NS_10bfloat16_tESG_Li384ELb0ELb0ELb0ELb1EEENS1_29StaticPersistentTileSchedulerILb0EEEEEEEEEvNT_6ParamsE --------------------------
	.section	.nv.info._ZN7cutlass13device_kernelIN5flash11enable_sm90INS1_16FlashAttnFwdSm90INS1_25CollectiveMainloopFwdSm90ILi2EN4cute5tupleIJNS5_1CILi1EEES8_S8_EEENS6_IJNS7_ILi192EEENS7_ILi128EEENS7_ILi96EEEEEELi96ENS_12float_e4m3_tEfNS_4arch4Sm90ELb0ELb0ELb0ELb0ELb0ELb0ELb0ELb1ELb1ELb0ELb0ELb0EEENS1_21CollectiveEpilogueFwdINS6_IJSA_SC_SB_EEES9_NS_10bfloat16_tESG_Li384ELb0ELb0ELb0ELb1EEENS1_29StaticPersistentTileSchedulerILb0EEEEEEEEEvNT_6ParamsE,"",@"SHT_CUDA_INFO"
	.sectionflags	@""
	.align	4


	//----- nvinfo : EIATTR_CUDA_API_VERSION
	.align		4
        /*0000*/ 	.byte	0x04, 0x37
        /*0002*/ 	.short	(.L_75 - .L_74)
.L_74:
        /*0004*/ 	.word	0x00000082


	//----- nvinfo : EIATTR_KPARAM_INFO
	.align		4
.L_75:
        /*0008*/ 	.byte	0x04, 0x17
        /*000a*/ 	.short	(.L_77 - .L_76)
.L_76:
        /*000c*/ 	.word	0x00000000
        /*0010*/ 	.short	0x0000
        /*0012*/ 	.short	0x0070
        /*0014*/ 	.byte	0x00, 0xf0, 0x01, 0x2e


	//----- nvinfo : EIATTR_SPARSE_MMA_MASK
	.align		4
.L_77:
        /*0018*/ 	.byte	0x03, 0x50
        /*001a*/ 	.short	0x0000


	//----- nvinfo : EIATTR_MAXREG_COUNT
	.align		4
        /*001c*/ 	.byte	0x03, 0x1b
        /*001e*/ 	.short	0x0080


	//----- nvinfo : EIATTR_NUM_BARRIERS
	.align		4
        /*0020*/ 	.byte	0x02, 0x4c
        /*0022*/ 	.byte	0x09
	.zero		1


	//----- nvinfo : EIATTR_EXTERNS
	.align		4
        /*0024*/ 	.byte	0x04, 0x0f
        /*0026*/ 	.short	(.L_79 - .L_78)


	//   ....[0]....
	.align		4
.L_78:
        /*0028*/ 	.word	index@(__assertfail)


	//----- nvinfo : EIATTR_MERCURY_ISA_VERSION
	.align		4
.L_79:
        /*002c*/ 	.byte	0x03, 0x5f
        /*002e*/ 	.short	0x0101


	//----- nvinfo : EIATTR_INT_WARP_WIDE_INSTR_OFFSETS
	.align		4
        /*0030*/ 	.byte	0x04, 0x31
        /*0032*/ 	.short	(.L_81 - .L_80)


	//   ....[0]....
.L_80:
        /*0034*/ 	.word	0x00000180


	//   ....[1]....
        /*0038*/ 	.word	0x000001b0


	//   ....[2]....
        /*003c*/ 	.word	0x000001c0


	//   ....[3]....
        /*0040*/ 	.word	0x00007380


	//----- nvinfo : EIATTR_COOP_GROUP_MASK_REGIDS
	.align		4
.L_81:
        /*0044*/ 	.byte	0x04, 0x29
        /*0046*/ 	.short	(.L_83 - .L_82)


	//   ....[0]....
.L_82:
        /*0048*/ 	.word	0xffffffff


	//   ....[1]....
        /*004c*/ 	.word	0xffffffff


	//   ....[2]....
        /*0050*/ 	.word	0xffffffff


	//   ....[3]....
        /*0054*/ 	.word	0xffffffff


	//   ....[4]....
        /*0058*/ 	.word	0xffffffff


	//   ....[5]....
        /*005c*/ 	.word	0xffffffff


	//   ....[6]....
        /*0060*/ 	.word	0xffffffff


	//   ....[7]....
        /*0064*/ 	.word	0xffffffff


	//   ....[8]....
        /*0068*/ 	.word	0xffffffff


	//   ....[9]....
        /*006c*/ 	.word	0xffffffff


	//   ....[10]....
        /*0070*/ 	.word	0xffffffff


	//   ....[11]....
        /*0074*/ 	.word	0xffffffff


	//   ....[12]....
        /*0078*/ 	.word	0xffffffff


	//   ....[13]....
        /*007c*/ 	.word	0xffffffff


	//   ....[14]....
        /*0080*/ 	.word	0xffffffff


	//   ....[15]....
        /*0084*/ 	.word	0xffffffff


	//   ....[16]....
        /*0088*/ 	.word	0xffffffff


	//   ....[17]....
        /*008c*/ 	.word	0xffffffff


	//   ....[18]....
        /*0090*/ 	.word	0xffffffff


	//   ....[19]....
        /*0094*/ 	.word	0xffffffff


	//   ....[20]....
        /*0098*/ 	.word	0xffffffff


	//   ....[21]....
        /*009c*/ 	.word	0xffffffff


	//   ....[22]....
        /*00a0*/ 	.word	0xffffffff


	//   ....[23]....
        /*00a4*/ 	.word	0xffffffff


	//   ....[24]....
        /*00a8*/ 	.word	0xffffffff


	//   ....[25]....
        /*00ac*/ 	.word	0xffffffff


	//   ....[26]....
        /*00b0*/ 	.word	0xffffffff


	//   ....[27]....
        /*00b4*/ 	.word	0xffffffff


	//   ....[28]....
        /*00b8*/ 	.word	0xffffffff


	//   ....[29]....
        /*00bc*/ 	.word	0xffffffff


	//   ....[30]....
        /*00c0*/ 	.word	0xffffffff


	//   ....[31]....
        /*00c4*/ 	.word	0xffffffff


	//   ....[32]....
        /*00c8*/ 	.word	0xffffffff


	//   ....[33]....
        /*00cc*/ 	.word	0xffffffff


	//   ....[34]....
        /*00d0*/ 	.word	0xffffffff


	//   ....[35]....
        /*00d4*/ 	.word	0xffffffff


	//   ....[36]....
        /*00d8*/ 	.word	0xffffffff


	//   ....[37]....
        /*00dc*/ 	.word	0xffffffff


	//   ....[38]....
        /*00e0*/ 	.word	0xffffffff


	//   ....[39]....
        /*00e4*/ 	.word	0xffffffff


	//   ....[40]....
        /*00e8*/ 	.word	0xffffffff


	//   ....[41]....
        /*00ec*/ 	.word	0xffffffff


	//   ....[42]....
        /*00f0*/ 	.word	0xffffffff


	//   ....[43]....
        /*00f4*/ 	.word	0xffffffff


	//   ....[44]....
        /*00f8*/ 	.word	0xffffffff


	//   ....[45]....
        /*00fc*/ 	.word	0xffffffff


	//   ....[46]....
        /*0100*/ 	.word	0xffffffff


	//   ....[47]....
        /*0104*/ 	.word	0x0500000f


	//----- nvinfo : EIATTR_COOP_GROUP_INSTR_OFFSETS
	.align		4
.L_83:
        /*0108*/ 	.byte	0x04, 0x28
        /*010a*/ 	.short	(.L_85 - .L_84)


	//   ....[0]....
.L_84:
        /*010c*/ 	.word	0x00000050


	//   ....[1]....
        /*0110*/ 	.word	0x00000190


	//   ....[2]....
        /*0114*/ 	.word	0x000001e0


	//   ....[3]....
        /*0118*/ 	.word	0x000003d0


	//   ....[4]....
        /*011c*/ 	.word	0x00000530


	//   ....[5]....
        /*0120*/ 	.word	0x00000650


	//   ....[6]....
        /*0124*/ 	.word	0x000007b0


	//   ....[7]....
        /*0128*/ 	.word	0x00000dd0


	//   ....[8]....
        /*012c*/ 	.word	0x00002240


	//   ....[9]....
        /*0130*/ 	.word	0x00002330


	//   ....[10]....
        /*0134*/ 	.word	0x00002880


	//   ....[11]....
        /*0138*/ 	.word	0x000028f0


	//   ....[12]....
        /*013c*/ 	.word	0x00003d20


	//   ....[13]....
        /*0140*/ 	.word	0x00003d50


	//   ....[14]....
        /*0144*/ 	.word	0x00003de0


	//   ....[15]....
        /*0148*/ 	.word	0x00003df0


	//   ....[16]....
        /*014c*/ 	.word	0x000054d0


	//   ....[17]....
        /*0150*/ 	.word	0x000054e0


	//   ....[18]....
        /*0154*/ 	.word	0x00005560


	//   ....[19]....
        /*0158*/ 	.word	0x00005570


	//   ....[20]....
        /*015c*/ 	.word	0x00006220


	//   ....[21]....
        /*0160*/ 	.word	0x00006230


	//   ....[22]....
        /*0164*/ 	.word	0x00006240


	//   ....[23]....
        /*0168*/ 	.word	0x00006250


	//   ....[24]....
        /*016c*/ 	.word	0x00006260


	//   ....[25]....
        /*0170*/ 	.word	0x00006270


	//   ....[26]....
        /*0174*/ 	.word	0x00006280


	//   ....[27]....
        /*0178*/ 	.word	0x00006290


	//   ....[28]....
        /*017c*/ 	.word	0x000062c0


	//   ....[29]....
        /*0180*/ 	.word	0x000062d0


	//   ....[30]....
        /*0184*/ 	.word	0x00006300


	//   ....[31]....
        /*0188*/ 	.word	0x00006310


	//   ....[32]....
        /*018c*/ 	.word	0x00006340


	//   ....[33]....
        /*0190*/ 	.word	0x00006350


	//   ....[34]....
        /*0194*/ 	.word	0x00006380


	//   ....[35]....
        /*0198*/ 	.word	0x00006390


	//   ....[36]....
        /*019c*/ 	.word	0x000063c0


	//   ....[37]....
        /*01a0*/ 	.word	0x000063d0


	//   ....[38]....
        /*01a4*/ 	.word	0x00006400


	//   ....[39]....
        /*01a8*/ 	.word	0x00006410


	//   ....[40]....
        /*01ac*/ 	.word	0x00006420


	//   ....[41]....
        /*01b0*/ 	.word	0x00006430


	//   ....[42]....
        /*01b4*/ 	.word	0x00006460


	//   ....[43]....
        /*01b8*/ 	.word	0x00006490


	//   ....[44]....
        /*01bc*/ 	.word	0x00006640


	//   ....[45]....
        /*01c0*/ 	.word	0x000074c0


	//   ....[46]....
        /*01c4*/ 	.word	0x00009240


	//   ....[47]....
        /*01c8*/ 	.word	0x00009730


	//----- nvinfo : EIATTR_REG_RECONFIG
	.align		4
.L_85:
        /*01cc*/ 	.byte	0x01, 0x54
	.zero		2


	//----- nvinfo : EIATTR_SYSCALL_OFFSETS
	.align		4
        /*01d0*/ 	.byte	0x04, 0x46
        /*01d2*/ 	.short	(.L_87 - .L_86)


	//   ....[0]....
.L_86:
        /*01d4*/ 	.word	0x00001450


	//   ....[1]....
        /*01d8*/ 	.word	0x00006e50


	//   ....[2]....
        /*01dc*/ 	.word	0x00006fa0


	//   ....[3]....
        /*01e0*/ 	.word	0x000070e0


	//   ....[4]....
        /*01e4*/ 	.word	0x00007200


	//----- nvinfo : EIATTR_MBARRIER_INSTR_OFFSETS
	.align		4
.L_87:
        /*01e8*/ 	.byte	0x04, 0x39
        /*01ea*/ 	.short	(.L_89 - .L_88)


	//   ....[0]....
.L_88:
        /*01ec*/ 	.word	0x00000280
        /*01f0*/ 	.word	0x000000ff
        /*01f4*/ 	.word	0x00019c00
        /*01f8*/ 	.short	0x0100
        /*01fa*/ 	.byte	0x06
	.zero		1


	//   ....[1]....
        /*01fc*/ 	.word	0x00000290
        /*0200*/ 	.word	0x000000ff
        /*0204*/ 	.word	0x00019c20
        /*0208*/ 	.short	0x0100
        /*020a*/ 	.byte	0x06
	.zero		1


	//   ....[2]....
        /*020c*/ 	.word	0x00000380
        /*0210*/ 	.word	0x000000ff
        /*0214*/ 	.word	0x00019c30
        /*0218*/ 	.short	0x0100
        /*021a*/ 	.byte	0x08
	.zero		1


	//   ....[3]....
        /*021c*/ 	.word	0x00000390
        /*0220*/ 	.word	0x000000ff
        /*0224*/ 	.word	0x00019c40
        /*0228*/ 	.short	0x0100
        /*022a*/ 	.byte	0x08
	.zero		1


	//   ....[4]....
        /*022c*/ 	.word	0x000003a0
        /*0230*/ 	.word	0x000000ff
        /*0234*/ 	.word	0x00019c38
        /*0238*/ 	.short	0x0100
        /*023a*/ 	.byte	0x08
	.zero		1


	//   ....[5]....
        /*023c*/ 	.word	0x000003b0
        /*0240*/ 	.word	0x000000ff
        /*0244*/ 	.word	0x00019c48
        /*0248*/ 	.short	0x0100
        /*024a*/ 	.byte	0x08
	.zero		1


	//   ....[6]....
        /*024c*/ 	.word	0x000004e0
        /*0250*/ 	.word	0x000000ff
        /*0254*/ 	.word	0x00019c50
        /*0258*/ 	.short	0x0100
        /*025a*/ 	.byte	0x08
	.zero		1


	//   ....[7]....
        /*025c*/ 	.word	0x000004f0
        /*0260*/ 	.word	0x000000ff
        /*0264*/ 	.word	0x00019c60
        /*0268*/ 	.short	0x0100
        /*026a*/ 	.byte	0x08
	.zero		1


	//   ....[8]....
        /*026c*/ 	.word	0x00000500
        /*0270*/ 	.word	0x000000ff
        /*0274*/ 	.word	0x00019c58
        /*0278*/ 	.short	0x0100
        /*027a*/ 	.byte	0x08
	.zero		1


	//   ....[9]....
        /*027c*/ 	.word	0x00000510
        /*0280*/ 	.word	0x000000ff
        /*0284*/ 	.word	0x00019c68
        /*0288*/ 	.short	0x0100
        /*028a*/ 	.byte	0x08
	.zero		1


	//   ....[10]....
        /*028c*/ 	.word	0x00000600
        /*0290*/ 	.word	0x000000ff
        /*0294*/ 	.word	0x00019c70
        /*0298*/ 	.short	0x0100
        /*029a*/ 	.byte	0x06
	.zero		1


	//   ....[11]....
        /*029c*/ 	.word	0x00000610
        /*02a0*/ 	.word	0x000000ff
        /*02a4*/ 	.word	0x00019c80
        /*02a8*/ 	.short	0x0100
        /*02aa*/ 	.byte	0x06
	.zero		1


	//   ....[12]....
        /*02ac*/ 	.word	0x00000620
        /*02b0*/ 	.word	0x000000ff
        /*02b4*/ 	.word	0x00019c78
        /*02b8*/ 	.short	0x0100
        /*02ba*/ 	.byte	0x06
	.zero		1


	//   ....[13]....
        /*02bc*/ 	.word	0x00000630
        /*02c0*/ 	.word	0x000000ff
        /*02c4*/ 	.word	0x00019c88
        /*02c8*/ 	.short	0x0100
        /*02ca*/ 	.byte	0x06
	.zero		1


	//   ....[14]....
        /*02cc*/ 	.word	0x00000760
        /*02d0*/ 	.word	0x000000ff
        /*02d4*/ 	.word	0x00019c90
        /*02d8*/ 	.short	0x0100
        /*02da*/ 	.byte	0x08
	.zero		1


	//   ....[15]....
        /*02dc*/ 	.word	0x00000770
        /*02e0*/ 	.word	0x000000ff
        /*02e4*/ 	.word	0x00019ca0
        /*02e8*/ 	.short	0x0100
        /*02ea*/ 	.byte	0x08
	.zero		1


	//   ....[16]....
        /*02ec*/ 	.word	0x00000780
        /*02f0*/ 	.word	0x000000ff
        /*02f4*/ 	.word	0x00019c98
        /*02f8*/ 	.short	0x0100
        /*02fa*/ 	.byte	0x08
	.zero		1


	//   ....[17]....
        /*02fc*/ 	.word	0x00000790
        /*0300*/ 	.word	0x000000ff
        /*0304*/ 	.word	0x00019ca8
        /*0308*/ 	.short	0x0100
        /*030a*/ 	.byte	0x08
	.zero		1


	//   ....[18]....
        /*030c*/ 	.word	0x000008c0
        /*0310*/ 	.word	0x000000ff
        /*0314*/ 	.word	0x00019cb0
        /*0318*/ 	.short	0x0100
        /*031a*/ 	.byte	0x08
	.zero		1


	//   ....[19]....
        /*031c*/ 	.word	0x000008d0
        /*0320*/ 	.word	0x000000ff
        /*0324*/ 	.word	0x00019cc0
        /*0328*/ 	.short	0x0100
        /*032a*/ 	.byte	0x08
	.zero		1


	//   ....[20]....
        /*032c*/ 	.word	0x000008e0
        /*0330*/ 	.word	0x000000ff
        /*0334*/ 	.word	0x00019cb8
        /*0338*/ 	.short	0x0100
        /*033a*/ 	.byte	0x08
	.zero		1


	//   ....[21]....
        /*033c*/ 	.word	0x000008f0
        /*0340*/ 	.word	0x000000ff
        /*0344*/ 	.word	0x00019cc8
        /*0348*/ 	.short	0x0100
        /*034a*/ 	.byte	0x08
	.zero		1


	//   ....[22]....
        /*034c*/ 	.word	0x000014b0
        /*0350*/ 	.word	0x000000ff
        /*0354*/ 	.word	0x00019c00
        /*0358*/ 	.short	0x010a
        /*035a*/ 	.byte	0x30
	.zero		1


	//   ....[23]....
        /*035c*/ 	.word	0x00001530
        /*0360*/ 	.word	0x00000003
        /*0364*/ 	.word	0x00019c30
        /*0368*/ 	.short	0x010a
        /*036a*/ 	.byte	0x3f
	.zero		1


	//   ....[24]....
        /*036c*/ 	.word	0x000015b0
        /*0370*/ 	.word	0x00000003
        /*0374*/ 	.word	0x00019c30
        /*0378*/ 	.short	0x010a
        /*037a*/ 	.byte	0x3f
	.zero		1


	//   ....[25]....
        /*037c*/ 	.word	0x00002d30
        /*0380*/ 	.word	0x0000002c
        /*0384*/ 	.word	0x00000000
        /*0388*/ 	.short	0x0101
        /*038a*/ 	.byte	0x3f
	.zero		1


	//   ....[26]....
        /*038c*/ 	.word	0x000036e0
        /*0390*/ 	.word	0x000000ff
        /*0394*/ 	.word	0x00019c30
        /*0398*/ 	.short	0x010a
        /*039a*/ 	.byte	0x13
	.zero		1


	//   ....[27]....
        /*039c*/ 	.word	0x00003720
        /*03a0*/ 	.word	0x000000ff
        /*03a4*/ 	.word	0x00019c30
        /*03a8*/ 	.short	0x010a
        /*03aa*/ 	.byte	0x13
	.zero		1


	//   ....[28]....
        /*03ac*/ 	.word	0x00003880
        /*03b0*/ 	.word	0x000000ff
        /*03b4*/ 	.word	0x00019c50
        /*03b8*/ 	.short	0x010a
        /*03ba*/ 	.byte	0x0b
	.zero		1


	//   ....[29]....
        /*03bc*/ 	.word	0x00003cb0
        /*03c0*/ 	.word	0x000000ff
        /*03c4*/ 	.word	0x00019c50
        /*03c8*/ 	.short	0x010a
        /*03ca*/ 	.byte	0x0b
	.zero		1


	//   ....[30]....
        /*03cc*/ 	.word	0x00004a50
        /*03d0*/ 	.word	0x00000005
        /*03d4*/ 	.word	0x00000000
        /*03d8*/ 	.short	0x0101
        /*03da*/ 	.byte	0x3f
	.zero		1


	//   ....[31]....
        /*03dc*/ 	.word	0x00004ce0
        /*03e0*/ 	.word	0x000000ff
        /*03e4*/ 	.word	0x00000000
        /*03e8*/ 	.short	0x0101
        /*03ea*/ 	.byte	0x06
	.zero		1


	//   ....[32]....
        /*03ec*/ 	.word	0x00005210
        /*03f0*/ 	.word	0x000000ff
        /*03f4*/ 	.word	0x00019c50
        /*03f8*/ 	.short	0x010a
        /*03fa*/ 	.byte	0x05
	.zero		1


	//   ....[33]....
        /*03fc*/ 	.word	0x00005250
        /*0400*/ 	.word	0x000000ff
        /*0404*/ 	.word	0x00019c50
        /*0408*/ 	.short	0x010a
        /*040a*/ 	.byte	0x05
	.zero		1


	//   ....[34]....
        /*040c*/ 	.word	0x00005dc0
        /*0410*/ 	.word	0x000000ff
        /*0414*/ 	.word	0x00000000
        /*0418*/ 	.short	0x0101
        /*041a*/ 	.byte	0x05
	.zero		1


	//   ....[35]....
        /*041c*/ 	.word	0x00006810
        /*0420*/ 	.word	0x000000ff
        /*0424*/ 	.word	0x00000000
        /*0428*/ 	.short	0x0101
        /*042a*/ 	.byte	0x05
	.zero		1


	//   ....[36]....
        /*042c*/ 	.word	0x000076e0
        /*0430*/ 	.word	0x00000007
        /*0434*/ 	.word	0x00019c80
        /*0438*/ 	.short	0x010a
        /*043a*/ 	.byte	0x3f
	.zero		1


	//   ....[37]....
        /*043c*/ 	.word	0x00007900
        /*0440*/ 	.word	0x00000007
        /*0444*/ 	.word	0x00019c40
        /*0448*/ 	.short	0x010a
        /*044a*/ 	.byte	0x3f
	.zero		1


	//   ....[38]....
        /*044c*/ 	.word	0x00007d20
        /*0450*/ 	.word	0x000000ff
        /*0454*/ 	.word	0x00019c20
        /*0458*/ 	.short	0x010a
        /*045a*/ 	.byte	0x28
	.zero		1


	//   ....[39]....
        /*045c*/ 	.word	0x00007f90
        /*0460*/ 	.word	0x00000008
        /*0464*/ 	.word	0x00019c80
        /*0468*/ 	.short	0x010a
        /*046a*/ 	.byte	0x3f
	.zero		1


	//   ....[40]....
        /*046c*/ 	.word	0x000083c0
        /*0470*/ 	.word	0x00000008
        /*0474*/ 	.word	0x00019c40
        /*0478*/ 	.short	0x010a
        /*047a*/ 	.byte	0x3f
	.zero		1


	//   ....[41]....
        /*047c*/ 	.word	0x00008850
        /*0480*/ 	.word	0x0000000d
        /*0484*/ 	.word	0x00019c70
        /*0488*/ 	.short	0x010a
        /*048a*/ 	.byte	0x3f
	.zero		1


	//   ....[42]....
        /*048c*/ 	.word	0x000088c0
        /*0490*/ 	.word	0x0000000d
        /*0494*/ 	.word	0x00019c60
        /*0498*/ 	.short	0x010a
        /*049a*/ 	.byte	0x3f
	.zero		1


	//   ....[43]....
        /*049c*/ 	.word	0x00008bf0
        /*04a0*/ 	.word	0x0000000d
        /*04a4*/ 	.word	0x00019c50
        /*04a8*/ 	.short	0x0101
        /*04aa*/ 	.byte	0x3f
	.zero		1


	//   ....[44]....
        /*04ac*/ 	.word	0x00008c70
        /*04b0*/ 	.word	0x00000004
        /*04b4*/ 	.word	0x00000000
        /*04b8*/ 	.short	0x0101
        /*04ba*/ 	.byte	0x3f
	.zero		1


	//   ....[45]....
        /*04bc*/ 	.word	0x00008d30
        /*04c0*/ 	.word	0x00000000
        /*04c4*/ 	.word	0x00019c70
        /*04c8*/ 	.short	0x010a
        /*04ca*/ 	.byte	0x3f
	.zero		1


	//   ....[46]....
        /*04cc*/ 	.word	0x00008da0
        /*04d0*/ 	.word	0x00000000
        /*04d4*/ 	.word	0x00019c60
        /*04d8*/ 	.short	0x010a
        /*04da*/ 	.byte	0x3f
	.zero		1


	//   ....[47]....
        /*04dc*/ 	.word	0x00009130
        /*04e0*/ 	.word	0x00000000
        /*04e4*/ 	.word	0x00019c50
        /*04e8*/ 	.short	0x0101
        /*04ea*/ 	.byte	0x3f
	.zero		1


	//   ....[48]....
        /*04ec*/ 	.word	0x00009180
        /*04f0*/ 	.word	0x00000003
        /*04f4*/ 	.word	0x00000000
        /*04f8*/ 	.short	0x0101
        /*04fa*/ 	.byte	0x3f
	.zero		1


	//   ....[49]....
        /*04fc*/ 	.word	0x00009220
        /*0500*/ 	.word	0x00000006
        /*0504*/ 	.word	0x00019c20
        /*0508*/ 	.short	0x010a
        /*050a*/ 	.byte	0x3f
	.zero		1


	//   ....[50]....
        /*050c*/ 	.word	0x00009340
        /*0510*/ 	.word	0x00000005
        /*0514*/ 	.word	0x00000000
        /*0518*/ 	.short	0x010a
        /*051a*/ 	.byte	0x3f
	.zero		1


	//   ....[51]....
        /*051c*/ 	.word	0x000093b0
        /*0520*/ 	.word	0x00000009
        /*0524*/ 	.word	0x00000000
        /*0528*/ 	.short	0x010a
        /*052a*/ 	.byte	0x3f
	.zero		1


	//   ....[52]....
        /*052c*/ 	.word	0x00009400
        /*0530*/ 	.word	0x00000013
        /*0534*/ 	.word	0x00019c60
        /*0538*/ 	.short	0x010a
        /*053a*/ 	.byte	0x3f
	.zero		1


	//   ....[53]....
        /*053c*/ 	.word	0x00009450
        /*0540*/ 	.word	0x00000007
        /*0544*/ 	.word	0x00019c60
        /*0548*/ 	.short	0x010a
        /*054a*/ 	.byte	0x3f
	.zero		1


	//   ....[54]....
        /*054c*/ 	.word	0x00009490
        /*0550*/ 	.word	0x00000013
        /*0554*/ 	.word	0x00019c80
        /*0558*/ 	.short	0x010a
        /*055a*/ 	.byte	0x3f
	.zero		1


	//   ....[55]....
        /*055c*/ 	.word	0x000094b0
        /*0560*/ 	.word	0x00000007
        /*0564*/ 	.word	0x00019c80
        /*0568*/ 	.short	0x010a
        /*056a*/ 	.byte	0x3f
	.zero		1


	//   ....[56]....
        /*056c*/ 	.word	0x00009520
        /*0570*/ 	.word	0x00000003
        /*0574*/ 	.word	0x00019c00
        /*0578*/ 	.short	0x010a
        /*057a*/ 	.byte	0x3f
	.zero		1


	//   ....[57]....
        /*057c*/ 	.word	0x00009570
        /*0580*/ 	.word	0x00000003
        /*0584*/ 	.word	0x00019c30
        /*0588*/ 	.short	0x010a
        /*058a*/ 	.byte	0x3f
	.zero		1


	//   ....[58]....
        /*058c*/ 	.word	0x000095d0
        /*0590*/ 	.word	0x00000007
        /*0594*/ 	.word	0x00019c30
        /*0598*/ 	.short	0x010a
        /*059a*/ 	.byte	0x3f
	.zero		1


	//   ....[59]....
        /*059c*/ 	.word	0x00009630
        /*05a0*/ 	.word	0x00000007
        /*05a4*/ 	.word	0x00019c50
        /*05a8*/ 	.short	0x010a
        /*05aa*/ 	.byte	0x3f
	.zero		1


	//   ....[60]....
        /*05ac*/ 	.word	0x00009690
        /*05b0*/ 	.word	0x00000004
        /*05b4*/ 	.word	0x00019c50
        /*05b8*/ 	.short	0x010a
        /*05ba*/ 	.byte	0x3f
	.zero		1


	//   ....[61]....
        /*05bc*/ 	.word	0x000097e0
        /*05c0*/ 	.word	0x00000007
        /*05c4*/ 	.word	0x00019c80
        /*05c8*/ 	.short	0x010a
        /*05ca*/ 	.byte	0x3f
	.zero		1


	//   ....[62]....
        /*05cc*/ 	.word	0x00009830
        /*05d0*/ 	.word	0x00000007
        /*05d4*/ 	.word	0x00019c40
        /*05d8*/ 	.short	0x010a
        /*05da*/ 	.byte	0x3f
	.zero		1


	//   ....[63]....
        /*05dc*/ 	.word	0x00009890
        /*05e0*/ 	.word	0x00000005
        /*05e4*/ 	.word	0x00019c20
        /*05e8*/ 	.short	0x010a
        /*05ea*/ 	.byte	0x3f
	.zero		1


	//   ....[64]....
        /*05ec*/ 	.word	0x000098e0
        /*05f0*/ 	.word	0x00000008
        /*05f4*/ 	.word	0x00019c80
        /*05f8*/ 	.short	0x010a
        /*05fa*/ 	.byte	0x3f
	.zero		1


	//   ....[65]....
        /*05fc*/ 	.word	0x00009930
        /*0600*/ 	.word	0x00000008
        /*0604*/ 	.word	0x00019c40
        /*0608*/ 	.short	0x010a
        /*060a*/ 	.byte	0x3f
	.zero		1


	//   ....[66]....
        /*060c*/ 	.word	0x00009980
        /*0610*/ 	.word	0x0000000d
        /*0614*/ 	.word	0x00019c70
        /*0618*/ 	.short	0x010a
        /*061a*/ 	.byte	0x3f
	.zero		1


	//   ....[67]....
        /*061c*/ 	.word	0x000099d0
        /*0620*/ 	.word	0x0000000d
        /*0624*/ 	.word	0x00019c60
        /*0628*/ 	.short	0x010a
        /*062a*/ 	.byte	0x3f
	.zero		1


	//   ....[68]....
        /*062c*/ 	.word	0x00009a20
        /*0630*/ 	.word	0x00000000
        /*0634*/ 	.word	0x00019c70
        /*0638*/ 	.short	0x010a
        /*063a*/ 	.byte	0x3f
	.zero		1


	//   ....[69]....
        /*063c*/ 	.word	0x00009a70
        /*0640*/ 	.word	0x00000000
        /*0644*/ 	.word	0x00019c60
        /*0648*/ 	.short	0x010a
        /*064a*/ 	.byte	0x3f
	.zero		1


	//   ....[70]....
        /*064c*/ 	.word	0x00009ac0
        /*0650*/ 	.word	0x00000006
        /*0654*/ 	.word	0x00019c20
        /*0658*/ 	.short	0x010a
        /*065a*/ 	.byte	0x3f
	.zero		1


	//   ....[71]....
        /*065c*/ 	.word	0x00009b10
        /*0660*/ 	.word	0x00000005
        /*0664*/ 	.word	0x00000000
        /*0668*/ 	.short	0x010a
        /*066a*/ 	.byte	0x3f
	.zero		1


	//   ....[72]....
        /*066c*/ 	.word	0x00009b60
        /*0670*/ 	.word	0x00000009
        /*0674*/ 	.word	0x00000000
        /*0678*/ 	.short	0x010a
        /*067a*/ 	.byte	0x3f
	.zero		1


	//   ....[73]....
        /*067c*/ 	.word	0x00009bb0
        /*0680*/ 	.word	0x00000013
        /*0684*/ 	.word	0x00019c60
        /*0688*/ 	.short	0x010a
        /*068a*/ 	.byte	0x3f
	.zero		1


	//   ....[74]....
        /*068c*/ 	.word	0x00009c00
        /*0690*/ 	.word	0x00000007
        /*0694*/ 	.word	0x00019c60
        /*0698*/ 	.short	0x010a
        /*069a*/ 	.byte	0x3f
	.zero		1


	//   ....[75]....
        /*069c*/ 	.word	0x00009c50
        /*06a0*/ 	.word	0x00000013
        /*06a4*/ 	.word	0x00019c80
        /*06a8*/ 	.short	0x010a
        /*06aa*/ 	.byte	0x3f
	.zero		1


	//----- nvinfo : EIATTR_NUM_MBARRIERS
	.align		4
.L_89:
        /*06ac*/ 	.byte	0x03, 0x38
        /*06ae*/ 	.short	0x0016


	//----- nvinfo : EIATTR_EXIT_INSTR_OFFSETS
	.align		4
        /*06b0*/ 	.byte	0x04, 0x1c
        /*06b2*/ 	.short	(.L_91 - .L_90)


	//   ....[0]....
.L_90:
        /*06b4*/ 	.word	0x00000a10


	//   ....[1]....
        /*06b8*/ 	.word	0x000068c0


	//   ....[2]....
        /*06bc*/ 	.word	0x00009260


	//   ....[3]....
        /*06c0*/ 	.word	0x00009500


	//----- nvinfo : EIATTR_MAX_THREADS
	.align		4
.L_91:
        /*06c4*/ 	.byte	0x04, 0x05
        /*06c6*/ 	.short	(.L_93 - .L_92)
.L_92:
        /*06c8*/ 	.word	0x00000200
        /*06cc*/ 	.word	0x00000001
        /*06d0*/ 	.word	0x00000001


	//----- nvinfo : EIATTR_CRS_STACK_SIZE
	.align		4
.L_93:
        /*06d4*/ 	.byte	0x04, 0x1e
        /*06d6*/ 	.short	(.L_95 - .L_94)
.L_94:
        /*06d8*/ 	.word	0x00000000


	//----- nvinfo : EIATTR_CBANK_PARAM_SIZE
	.align		4
.L_95:
        /*06dc*/ 	.byte	0x03, 0x19
        /*06de*/ 	.short	0x0bf0


	//----- nvinfo : EIATTR_PARAM_CBANK
	.align		4
        /*06e0*/ 	.byte	0x04, 0x0a
        /*06e2*/ 	.short	(.L_97 - .L_96)
	.align		4
.L_96:
        /*06e4*/ 	.word	index@(.nv.constant0._ZN7cutlass13device_kernelIN5flash11enable_sm90INS1_16FlashAttnFwdSm90INS1_25CollectiveMainloopFwdSm90ILi2EN4cute5tupleIJNS5_1CILi1EEES8_S8_EEENS6_IJNS7_ILi192EEENS7_ILi128EEENS7_ILi96EEEEEELi96ENS_12float_e4m3_tEfNS_4arch4Sm90ELb0ELb0ELb0ELb0ELb0ELb0ELb0ELb1ELb1ELb0ELb0ELb0EEENS1_21CollectiveEpilogueFwdINS6_IJSA_SC_SB_EEES9_NS_10bfloat16_tESG_Li384ELb0ELb0ELb0ELb1EEENS1_29StaticPersistentTileSchedulerILb0EEEEEEEEEvNT_6ParamsE)
        /*06e8*/ 	.short	0x0210
        /*06ea*/ 	.short	0x0bf0


	//----- nvinfo : EIATTR_SW_WAR
	.align		4
.L_97:
        /*06ec*/ 	.byte	0x04, 0x36
        /*06ee*/ 	.short	(.L_99 - .L_98)
.L_98:
        /*06f0*/ 	.word	0x00000008
.L_99:


//--------------------- .nv.info._ZN7cutlass13device_kernelIN5flash11enable_sm90INS1_16FlashAttnFwdSm90INS1_25CollectiveMainloopFwdSm90ILi2EN4cute5tupleIJNS5_1CILi1EEES8_S8_EEENS6_IJNS7_ILi192EEENS7_ILi128EEENS7_ILi96EEEEEELi96ENS_12float_e4m3_tEfNS_4arch4Sm90ELb0ELb0ELb0ELb1ELb0ELb0ELb0ELb1ELb1ELb0ELb0ELb0EEENS1_21CollectiveEpilogueFwdINS6_IJSA_SC_SB_EEES9_NS_10bfloat16_tESG_Li384ELb1ELb0ELb0ELb1EEENS1_36VarlenDynamicPersistentTileSchedulerILi192ELi128ELi384ELi128ELb0ELb0ELb1ELb0ELb1ELb1EEEEEEEEEvNT_6ParamsE --------------------------
	.section	.nv.info._ZN7cutlass13device_kernelIN5flash11enable_sm90INS1_16FlashAttnFwdSm90INS1_25CollectiveMainloopFwdSm90ILi2EN4cute5tupleIJNS5_1CILi1EEES8_S8_EEENS6_IJNS7_ILi192EEENS7_ILi128EEENS7_ILi96EEEEEELi96ENS_12float_e4m3_tEfNS_4arch4Sm90ELb0ELb0ELb0ELb1ELb0ELb0ELb0ELb1ELb1ELb0ELb0ELb0EEENS1_21CollectiveEpilogueFwdINS6_IJSA_SC_SB_EEES9_NS_10bfloat16_tESG_Li384ELb1ELb0ELb0ELb1EEENS1_36VarlenDynamicPersistentTileSchedulerILi192ELi128ELi384ELi128ELb0ELb0ELb1ELb0ELb1ELb1EEEEEEEEEvNT_6ParamsE,"",@"SHT_CUDA_INFO"
	.sectionflags	@""
	.align	4


	//----- nvinfo : EIATTR_CUDA_API_VERSION
	.align		4
        /*0000*/ 	.byte	0x04, 0x37
        /*0002*/ 	.short	(.L_101 - .L_100)
.L_100:
        /*0004*/ 	.word	0x00000082


	//----- nvinfo : EIATTR_KPARAM_INFO
	.align		4
.L_101:
        /*0008*/ 	.byte	0x04, 0x17
        /*000a*/ 	.short	(.L_103 - .L_102)
.L_102:
        /*000c*/ 	.word	0x00000000
        /*0010*/ 	.short	0x0000
        /*0012*/ 	.short	0x0070
        /*0014*/ 	.byte	0x00, 0xf0, 0x01, 0x28


	//----- nvinfo : EIATTR_SPARSE_MMA_MASK
	.align		4
.L_103:
        /*0018*/ 	.byte	0x03, 0x50
        /*001a*/ 	.short	0x0000


	//----- nvinfo : EIATTR_MAXREG_COUNT
	.align		4
        /*001c*/ 	.byte	0x03, 0x1b
        /*001e*/ 	.short	0x0080


	//----- nvinfo : EIATTR_NUM_BARRIERS
	.align		4
        /*0020*/ 	.byte	0x02, 0x4c
        /*0022*/ 	.byte	0x09
	.zero		1


	//----- nvinfo : EIATTR_EXTERNS
	.align		4
        /*0024*/ 	.byte	0x04, 0x0f
        /*0026*/ 	.short	(.L_105 - .L_104)


	//   ....[0]....
	.align		4
.L_104:
        /*0028*/ 	.word	index@(__assertfail)


	//----- nvinfo : EIATTR_ANNOTATIONS
	.align		4
.L_105:
        /*002c*/ 	.byte	0x04, 0x55
        /*002e*/ 	.short	(.L_107 - .L_106)


	//   ....[0]....
.L_106:
        /*0030*/ 	.word	0x00000001
        /*0034*/ 	.byte	0xc0, 0x19, 0x00, 0x00, 0x01, 0x00, 0x00, 0x00, 0x20, 0x1a, 0x00, 0x00, 0x01, 0x00, 0x00, 0x00
        /*0044*/ 	.byte	0x50, 0x7e, 0x00, 0x00, 0x01, 0x00, 0x00, 0x00, 0xc0, 0x7e, 0x00, 0x00, 0x01, 0x00, 0x00, 0x00
        /*0054*/ 	.byte	0x50, 0x91, 0x00, 0x00, 0x01, 0x00, 0x00, 0x00, 0xb0, 0x91, 0x00, 0x00, 0x01, 0x00, 0x00, 0x00
        /*0064*/ 	.byte	0x30, 0xb7, 0x00, 0x00


	//----- nvinfo : EIATTR_MERCURY_ISA_VERSION
	.align		4
.L_107:
        /*0068*/ 	.byte	0x03, 0x5f
        /*006a*/ 	.short	0x0101


	//----- nvinfo : EIATTR_UNUSED_LOAD_BYTE_OFFSET
	.align		4
        /*006c*/ 	.byte	0x04, 0x44
        /*006e*/ 	.short	(.L_109 - .L_108)


	//   ....[0]....
.L_108:
        /*0070*/ 	.word	0x00000a30
        /*0074*/ 	.word	0x0000fff0


	//   ....[1]....
        /*0078*/ 	.word	0x00006150
        /*007c*/ 	.word	0x0000fff0


	//----- nvinfo : EIATTR_INT_WARP_WIDE_INSTR_OFFSETS
	.align		4
.L_109:
        /*0080*/ 	.byte	0x04, 0x31
        /*0082*/ 	.short	(.L_111 - .L_110)


	//   ....[0]....
.L_110:
        /*0084*/ 	.word	0x00000160


	//   ....[1]....
        /*0088*/ 	.word	0x000001a0


	//   ....[2]....
        /*008c*/ 	.word	0x00000210


	//   ....[3]....
        /*0090*/ 	.word	0x000043f0


	//   ....[4]....
        /*0094*/ 	.word	0x00008f20


	//   ....[5]....
        /*0098*/ 	.word	0x00008fb0


	//   ....[6]....
        /*009c*/ 	.word	0x000096a0


	//   ....[7]....
        /*00a0*/ 	.word	0x0000b180


	//   ....[8]....
        /*00a4*/ 	.word	0x0000b210


	//----- nvinfo : EIATTR_COOP_GROUP_MASK_REGIDS
	.align		4
.L_111:
        /*00a8*/ 	.byte	0x04, 0x29
        /*00aa*/ 	.short	(.L_113 - .L_112)


	//   ....[0]....
.L_112:
        /*00ac*/ 	.word	0xffffffff


	//   ....[1]....
        /*00b0*/ 	.word	0xffffffff


	//   ....[2]....
        /*00b4*/ 	.word	0xffffffff


	//   ....[3]....
        /*00b8*/ 	.word	0xffffffff


	//   ....[4]....
        /*00bc*/ 	.word	0xffffffff


	//   ....[5]....
        /*00c0*/ 	.word	0xffffffff


	//   ....[6]....
        /*00c4*/ 	.word	0xffffffff


	//   ....[7]....
        /*00c8*/ 	.word	0xffffffff


	//   ....[8]....
        /*00cc*/ 	.word	0xffffffff


	//   ....[9]....
        /*00d0*/ 	.word	0xffffffff


	//   ....[10]....
        /*00d4*/ 	.word	0xffffffff


	//   ....[11]....
        /*00d8*/ 	.word	0xffffffff


	//   ....[12]....
        /*00dc*/ 	.word	0xffffffff


	//   ....[13]....
        /*00e0*/ 	.word	0xffffffff


	//   ....[14]....
        /*00e4*/ 	.word	0xffffffff


	//   ....[15]....
        /*00e8*/ 	.word	0xffffffff


	//   ....[16]....
        /*00ec*/ 	.word	0xffffffff


	//   ....[17]....
        /*00f0*/ 	.word	0xffffffff


	//   ....[18]....
        /*00f4*/ 	.word	0xffffffff


	//   ....[19]....
        /*00f8*/ 	.word	0xffffffff


	//   ....[20]....
        /*00fc*/ 	.word	0xffffffff


	//   ....[21]....
        /*0100*/ 	.word	0xffffffff


	//   ....[22]....
        /*0104*/ 	.word	0xffffffff


	//   ....[23]....
        /*0108*/ 	.word	0xffffffff


	//   ....[24]....
        /*010c*/ 	.word	0xffffffff


	//   ....[25]....
        /*0110*/ 	.word	0xffffffff


	//   ....[26]....
        /*0114*/ 	.word	0xffffffff


	//   ....[27]....
        /*0118*/ 	.word	0xffffffff


	//   ....[28]....
        /*011c*/ 	.word	0xffffffff


	//   ....[29]....
        /*0120*/ 	.word	0xffffffff


	//   ....[30]....
        /*0124*/ 	.word	0xffffffff


	//   ....[31]....
        /*0128*/ 	.word	0xffffffff


	//   ....[32]....
        /*012c*/ 	.word	0xffffffff


	//   ....[33]....
        /*0130*/ 	.word	0xffffffff


	//   ....[34]....
        /*0134*/ 	.word	0xffffffff


	//   ....[35]....
        /*0138*/ 	.word	0xffffffff


	//   ....[36]....
        /*013c*/ 	.word	0xffffffff


	//   ....[37]....
        /*0140*/ 	.word	0xffffffff


	//   ....[38]....
        /*0144*/ 	.word	0xffffffff


	//   ....[39]....
        /*0148*/ 	.word	0xffffffff


	//   ....[40]....
        /*014c*/ 	.word	0xffffffff


	//   ....[41]....
        /*0150*/ 	.word	0xffffffff


	//   ....[42]....
        /*0154*/ 	.word	0xffffffff


	//   ....[43]....
        /*0158*/ 	.word	0xffffffff


	//   ....[44]....
        /*015c*/ 	.word	0xffffffff


	//   ....[45]....
        /*0160*/ 	.word	0xffffffff


	//   ....[46]....
        /*0164*/ 	.word	0xffffffff


	//   ....[47]....
        /*0168*/ 	.word	0xffffffff


	//   ....[48]....
        /*016c*/ 	.word	0xffffffff


	//   ....[49]....
        /*0170*/ 	.word	0xffffffff


	//   ....[50]....
        /*0174*/ 	.word	0xffffffff


	//   ....[51]....
        /*0178*/ 	.word	0xffffffff


	//   ....[52]....
        /*017c*/ 	.word	0xffffffff


	//   ....[53]....
        /*0180*/ 	.word	0xffffffff


	//   ....[54]....
        /*0184*/ 	.word	0xffffffff


	//   ....[55]....
        /*0188*/ 	.word	0xffffffff


	//   ....[56]....
        /*018c*/ 	.word	0xffffffff


	//   ....[57]....
        /*0190*/ 	.word	0xffffffff


	//   ....[58]....
        /*0194*/ 	.word	0xffffffff


	//   ....[59]....
        /*0198*/ 	.word	0xffffffff


	//   ....[60]....
        /*019c*/ 	.word	0xffffffff


	//   ....[61]....
        /*01a0*/ 	.word	0xffffffff


	//   ....[62]....
        /*01a4*/ 	.word	0xffffffff


	//   ....[63]....
        /*01a8*/ 	.word	0xffffffff


	//   ....[64]....
        /*01ac*/ 	.word	0xffffffff


	//   ....[65]....
        /*01b0*/ 	.word	0xffffffff


	//   ....[66]....
        /*01b4*/ 	.word	0xffffffff


	//   ....[67]....
        /*01b8*/ 	.word	0xffffffff


	//   ....[68]....
        /*01bc*/ 	.word	0xffffffff


	//   ....[69]....
        /*01c0*/ 	.word	0xffffffff


	//   ....[70]....
        /*01c4*/ 	.word	0xffffffff


	//   ....[71]....
        /*01c8*/ 	.word	0xffffffff


	//   ....[72]....
        /*01cc*/ 	.word	0xffffffff


	//   ....[73]....
        /*01d0*/ 	.word	0xffffffff


	//   ....[74]....
        /*01d4*/ 	.word	0xffffffff


	//   ....[75]....
        /*01d8*/ 	.word	0xffffffff


	//   ....[76]....
        /*01dc*/ 	.word	0xffffffff


	//   ....[77]....
        /*01e0*/ 	.word	0xffffffff


	//   ....[78]....
        /*01e4*/ 	.word	0xffffffff


	//   ....[79]....
        /*01e8*/ 	.word	0x0500000f


	//   ....[80]....
        /*01ec*/ 	.word	0x0500000f


	//----- nvinfo : EIATTR_COOP_GROUP_INSTR_OFFSETS
	.align		4
.L_113:
        /*01f0*/ 	.byte	0x04, 0x28
        /*01f2*/ 	.short	(.L_115 - .L_114)


	//   ....[0]....
.L_114:
        /*01f4*/ 	.word	0x00000060


	//   ....[1]....
        /*01f8*/ 	.word	0x00000170


	//   ....[2]....
        /*01fc*/ 	.word	0x000001c0


	//   ....[3]....
        /*0200*/ 	.word	0x000003f0


	//   ....[4]....
        /*0204*/ 	.word	0x00000550


	//   ....[5]....
        /*0208*/ 	.word	0x00000670


	//   ....[6]....
        /*020c*/ 	.word	0x000007d0


	//   ....[7]....
        /*0210*/ 	.word	0x00001660


	//   ....[8]....
        /*0214*/ 	.word	0x000026f0


	//   ....[9]....
        /*0218*/ 	.word	0x000027e0


	//   ....[10]....
        /*021c*/ 	.word	0x00002d30


	//   ....[11]....
        /*0220*/ 	.word	0x00002dd0


	//   ....[12]....
        /*0224*/ 	.word	0x000042c0


	//   ....[13]....
        /*0228*/ 	.word	0x000042d0


	//   ....[14]....
        /*022c*/ 	.word	0x00004370


	//   ....[15]....
        /*0230*/ 	.word	0x00004380


	//   ....[16]....
        /*0234*/ 	.word	0x00005aa0


	//   ....[17]....
        /*0238*/ 	.word	0x00005ac0


	//   ....[18]....
        /*023c*/ 	.word	0x00005b40


	//   ....[19]....
        /*0240*/ 	.word	0x00005b50


	//   ....[20]....
        /*0244*/ 	.word	0x00006810


	//   ....[21]....
        /*0248*/ 	.word	0x00006820


	//   ....[22]....
        /*024c*/ 	.word	0x00006830


	//   ....[23]....
        /*0250*/ 	.word	0x00006840


	//   ....[24]....
        /*0254*/ 	.word	0x00006850


	//   ....[25]....
        /*0258*/ 	.word	0x00006860


	//   ....[26]....
        /*025c*/ 	.word	0x00006870


	//   ....[27]....
        /*0260*/ 	.word	0x00006880


	//   ....[28]....
        /*0264*/ 	.word	0x000068b0


	//   ....[29]....
        /*0268*/ 	.word	0x000068c0


	//   ....[30]....
        /*026c*/ 	.word	0x000068f0


	//   ....[31]....
        /*0270*/ 	.word	0x00006900


	//   ....[32]....
        /*0274*/ 	.word	0x00006930


	//   ....[33]....
        /*0278*/ 	.word	0x00006940


	//   ....[34]....
        /*027c*/ 	.word	0x00006970


	//   ....[35]....
        /*0280*/ 	.word	0x00006980


	//   ....[36]....
        /*0284*/ 	.word	0x000069b0


	//   ....[37]....
        /*0288*/ 	.word	0x000069c0


	//   ....[38]....
        /*028c*/ 	.word	0x000069d0


	//   ....[39]....
        /*0290*/ 	.word	0x000069e0


	//   ....[40]....
        /*0294*/ 	.word	0x00006a50


	//   ....[41]....
        /*0298*/ 	.word	0x00006a70


	//   ....[42]....
        /*029c*/ 	.word	0x00006aa0


	//   ....[43]....
        /*02a0*/ 	.word	0x00006ab0


	//   ....[44]....
        /*02a4*/ 	.word	0x00007e80


	//   ....[45]....
        /*02a8*/ 	.word	0x00008070


	//   ....[46]....
        /*02ac*/ 	.word	0x000080a0


	//   ....[47]....
        /*02b0*/ 	.word	0x000080d0


	//   ....[48]....
        /*02b4*/ 	.word	0x00008100


	//   ....[49]....
        /*02b8*/ 	.word	0x00008130


	//   ....[50]....
        /*02bc*/ 	.word	0x00008170


	//   ....[51]....
        /*02c0*/ 	.word	0x000082f0


	//   ....[52]....
        /*02c4*/ 	.word	0x00008320


	//   ....[53]....
        /*02c8*/ 	.word	0x00008350


	//   ....[54]....
        /*02cc*/ 	.word	0x00008380


	//   ....[55]....
        /*02d0*/ 	.word	0x000083b0


	//   ....[56]....
        /*02d4*/ 	.word	0x000083f0


	//   ....[57]....
        /*02d8*/ 	.word	0x00008470


	//   ....[58]....
        /*02dc*/ 	.word	0x000084b0


	//   ....[59]....
        /*02e0*/ 	.word	0x00008540


	//   ....[60]....
        /*02e4*/ 	.word	0x00009870


	//   ....[61]....
        /*02e8*/ 	.word	0x0000b8f0


	//   ....[62]....
        /*02ec*/ 	.word	0x0000b920


	//   ....[63]....
        /*02f0*/ 	.word	0x0000b950


	//   ....[64]....
        /*02f4*/ 	.word	0x0000b960


	//   ....[65]....
        /*02f8*/ 	.word	0x0000b990


	//   ....[66]....
        /*02fc*/ 	.word	0x0000b9a0


	//   ....[67]....
        /*0300*/ 	.word	0x0000b9d0


	//   ....[68]....
        /*0304*/ 	.word	0x0000ba10


	//   ....[69]....
        /*0308*/ 	.word	0x0000bb50


	//   ....[70]....
        /*030c*/ 	.word	0x0000bb80


	//   ....[71]....
        /*0310*/ 	.word	0x0000bbb0


	//   ....[72]....
        /*0314*/ 	.word	0x0000bbe0


	//   ....[73]....
        /*0318*/ 	.word	0x0000bc10


	//   ....[74]....
        /*031c*/ 	.word	0x0000bc50


	//   ....[75]....
        /*0320*/ 	.word	0x0000bce0


	//   ....[76]....
        /*0324*/ 	.word	0x0000bd20


	//   ....[77]....
        /*0328*/ 	.word	0x0000bdb0


	//   ....[78]....
        /*032c*/ 	.word	0x0000c1d0


	//   ....[79]....
        /*0330*/ 	.word	0x0000c6c0


	//   ....[80]....
        /*0334*/ 	.word	0x0000cb30


	//----- nvinfo : EIATTR_REG_RECONFIG
	.align		4
.L_115:
        /*0338*/ 	.byte	0x01, 0x54
	.zero		2


	//----- nvinfo : EIATTR_SYSCALL_OFFSETS
	.align		4
        /*033c*/ 	.byte	0x04, 0x46
        /*033e*/ 	.short	(.L_117 - .L_116)


	//   ....[0]....
.L_116:
        /*0340*/ 	.word	0x00001850


	//   ....[1]....
        /*0344*/ 	.word	0x00009140


	//   ....[2]....
        /*0348*/ 	.word	0x000092c0


	//   ....[3]....
        /*034c*/ 	.word	0x00009400


	//   ....[4]....
        /*0350*/ 	.word	0x00009520


	//----- nvinfo : EIATTR_MBARRIER_INSTR_OFFSETS
	.align		4
.L_117:
        /*0354*/ 	.byte	0x04, 0x39
        /*0356*/ 	.short	(.L_119 - .L_118)


	//   ....[0]....
.L_118:
        /*0358*/ 	.word	0x000002a0
        /*035c*/ 	.word	0x000000ff
        /*0360*/ 	.word	0x00019c00
        /*0364*/ 	.short	0x0100
        /*0366*/ 	.byte	0x08
	.zero		1


	//   ....[1]....
        /*0368*/ 	.word	0x000002b0
        /*036c*/ 	.word	0x000000ff
        /*0370*/ 	.word	0x00019c20
        /*0374*/ 	.short	0x0100
        /*0376*/ 	.byte	0x08
	.zero		1


	//   ....[2]....
        /*0378*/ 	.word	0x000003a0
        /*037c*/ 	.word	0x000000ff
        /*0380*/ 	.word	0x00019c30
        /*0384*/ 	.short	0x0100
        /*0386*/ 	.byte	0x08
	.zero		1


	//   ....[3]....
        /*0388*/ 	.word	0x000003b0
        /*038c*/ 	.word	0x000000ff
        /*0390*/ 	.word	0x00019c40
        /*0394*/ 	.short	0x0100
        /*0396*/ 	.byte	0x08
	.zero		1


	//   ....[4]....
        /*0398*/ 	.word	0x000003c0
        /*039c*/ 	.word	0x000000ff
        /*03a0*/ 	.word	0x00019c38
        /*03a4*/ 	.short	0x0100
        /*03a6*/ 	.byte	0x08
	.zero		1


	//   ....[5]....
        /*03a8*/ 	.word	0x000003d0
        /*03ac*/ 	.word	0x000000ff
        /*03b0*/ 	.word	0x00019c48
        /*03b4*/ 	.short	0x0100
        /*03b6*/ 	.byte	0x08
	.zero		1


	//   ....[6]....
        /*03b8*/ 	.word	0x00000500
        /*03bc*/ 	.word	0x000000ff
        /*03c0*/ 	.word	0x00019c50
        /*03c4*/ 	.short	0x0100
        /*03c6*/ 	.byte	0x08
	.zero		1


	//   ....[7]....
        /*03c8*/ 	.word	0x00000510
        /*03cc*/ 	.word	0x000000ff
        /*03d0*/ 	.word	0x00019c60
        /*03d4*/ 	.short	0x0100
        /*03d6*/ 	.byte	0x08
	.zero		1


	//   ....[8]....
        /*03d8*/ 	.word	0x00000520
        /*03dc*/ 	.word	0x000000ff
        /*03e0*/ 	.word	0x00019c58
        /*03e4*/ 	.short	0x0100
        /*03e6*/ 	.byte	0x08
	.zero		1


	//   ....[9]....
        /*03e8*/ 	.word	0x00000530
        /*03ec*/ 	.word	0x000000ff
        /*03f0*/ 	.word	0x00019c68
        /*03f4*/ 	.short	0x0100
        /*03f6*/ 	.byte	0x08
	.zero		1


	//   ....[10]....
        /*03f8*/ 	.word	0x00000620
        /*03fc*/ 	.word	0x000000ff
        /*0400*/ 	.word	0x00019c70
        /*0404*/ 	.short	0x0100
        /*0406*/ 	.byte	0x06
	.zero		1


	//   ....[11]....
        /*0408*/ 	.word	0x00000630
        /*040c*/ 	.word	0x000000ff
        /*0410*/ 	.word	0x00019c80
        /*0414*/ 	.short	0x0100
        /*0416*/ 	.byte	0x06
	.zero		1


	//   ....[12]....
        /*0418*/ 	.word	0x00000640
        /*041c*/ 	.word	0x000000ff
        /*0420*/ 	.word	0x00019c78
        /*0424*/ 	.short	0x0100
        /*0426*/ 	.byte	0x06
	.zero		1


	//   ....[13]....
        /*0428*/ 	.word	0x00000650
        /*042c*/ 	.word	0x000000ff
        /*0430*/ 	.word	0x00019c88
        /*0434*/ 	.short	0x0100
        /*0436*/ 	.byte	0x06
	.zero		1


	//   ....[14]....
        /*0438*/ 	.word	0x00000780
        /*043c*/ 	.word	0x000000ff
        /*0440*/ 	.word	0x00019c90
        /*0444*/ 	.short	0x0100
        /*0446*/ 	.byte	0x08
	.zero		1


	//   ....[15]....
        /*0448*/ 	.word	0x00000790
        /*044c*/ 	.word	0x000000ff
        /*0450*/ 	.word	0x00019ca0
        /*0454*/ 	.short	0x0100
        /*0456*/ 	.byte	0x08
	.zero		1


	//   ....[16]....
        /*0458*/ 	.word	0x000007a0
        /*045c*/ 	.word	0x000000ff
        /*0460*/ 	.word	0x00019c98
        /*0464*/ 	.short	0x0100
        /*0466*/ 	.byte	0x08
	.zero		1


	//   ....[17]....
        /*0468*/ 	.word	0x000007b0
        /*046c*/ 	.word	0x000000ff
        /*0470*/ 	.word	0x00019ca8
        /*0474*/ 	.short	0x0100
        /*0476*/ 	.byte	0x08
	.zero		1


	//   ....[18]....
        /*0478*/ 	.word	0x000008e0
        /*047c*/ 	.word	0x000000ff
        /*0480*/ 	.word	0x00019cb0
        /*0484*/ 	.short	0x0100
        /*0486*/ 	.byte	0x08
	.zero		1


	//   ....[19]....
        /*0488*/ 	.word	0x000008f0
        /*048c*/ 	.word	0x000000ff
        /*0490*/ 	.word	0x00019cc0
        /*0494*/ 	.short	0x0100
        /*0496*/ 	.byte	0x08
	.zero		1


	//   ....[20]....
        /*0498*/ 	.word	0x00000900
        /*049c*/ 	.word	0x000000ff
        /*04a0*/ 	.word	0x00019cb8
        /*04a4*/ 	.short	0x0100
        /*04a6*/ 	.byte	0x08
	.zero		1


	//   ....[21]....
        /*04a8*/ 	.word	0x00000910
        /*04ac*/ 	.word	0x000000ff
        /*04b0*/ 	.word	0x00019cc8
        /*04b4*/ 	.short	0x0100
        /*04b6*/ 	.byte	0x08
	.zero		1


	//   ....[22]....
        /*04b8*/ 	.word	0x00001900
        /*04bc*/ 	.word	0x00000000
        /*04c0*/ 	.word	0x00019c00
        /*04c4*/ 	.short	0x010a
        /*04c6*/ 	.byte	0x3f
	.zero		1


	//   ....[23]....
        /*04c8*/ 	.word	0x00001990
        /*04cc*/ 	.word	0x00000004
        /*04d0*/ 	.word	0x00019c30
        /*04d4*/ 	.short	0x010a
        /*04d6*/ 	.byte	0x3f
	.zero		1


	//   ....[24]....
        /*04d8*/ 	.word	0x00001a40
        /*04dc*/ 	.word	0x00000004
        /*04e0*/ 	.word	0x00019c30
        /*04e4*/ 	.short	0x010a
        /*04e6*/ 	.byte	0x3f
	.zero		1


	//   ....[25]....
        /*04e8*/ 	.word	0x000030d0
        /*04ec*/ 	.word	0x00000030
        /*04f0*/ 	.word	0x00000000
        /*04f4*/ 	.short	0x0101
        /*04f6*/ 	.byte	0x3f
	.zero		1


	//   ....[26]....
        /*04f8*/ 	.word	0x00003be0
        /*04fc*/ 	.word	0x000000ff
        /*0500*/ 	.word	0x00019c30
        /*0504*/ 	.short	0x010a
        /*0506*/ 	.byte	0x13
	.zero		1


	//   ....[27]....
        /*0508*/ 	.word	0x00003c20
        /*050c*/ 	.word	0x000000ff
        /*0510*/ 	.word	0x00019c30
        /*0514*/ 	.short	0x010a
        /*0516*/ 	.byte	0x13
	.zero		1


	//   ....[28]....
        /*0518*/ 	.word	0x00003d90
        /*051c*/ 	.word	0x000000ff
        /*0520*/ 	.word	0x00019c50
        /*0524*/ 	.short	0x010a
        /*0526*/ 	.byte	0x0e
	.zero		1


	//   ....[29]....
        /*0528*/ 	.word	0x00003dd0
        /*052c*/ 	.word	0x000000ff
        /*0530*/ 	.word	0x00019c50
        /*0534*/ 	.short	0x010a
        /*0536*/ 	.byte	0x0e
	.zero		1


	//   ....[30]....
        /*0538*/ 	.word	0x00004cd0
        /*053c*/ 	.word	0x000000ff
        /*0540*/ 	.word	0x00000000
        /*0544*/ 	.short	0x0101
        /*0546*/ 	.byte	0x06
	.zero		1


	//   ....[31]....
        /*0548*/ 	.word	0x000052a0
        /*054c*/ 	.word	0x000000ff
        /*0550*/ 	.word	0x00000000
        /*0554*/ 	.short	0x0101
        /*0556*/ 	.byte	0x06
	.zero		1


	//   ....[32]....
        /*0558*/ 	.word	0x00005760
        /*055c*/ 	.word	0x00000014
        /*0560*/ 	.word	0x00019c50
        /*0564*/ 	.short	0x010a
        /*0566*/ 	.byte	0x3f
	.zero		1


	//   ....[33]....
        /*0568*/ 	.word	0x000057b0
        /*056c*/ 	.word	0x00000014
        /*0570*/ 	.word	0x00019c50
        /*0574*/ 	.short	0x010a
        /*0576*/ 	.byte	0x3f
	.zero		1


	//   ....[34]....
        /*0578*/ 	.word	0x00005df0
        /*057c*/ 	.word	0x00000003
        /*0580*/ 	.word	0x00000000
        /*0584*/ 	.short	0x0101
        /*0586*/ 	.byte	0x3f
	.zero		1


	//   ....[35]....
        /*0588*/ 	.word	0x000072f0
        /*058c*/ 	.word	0x00000000
        /*0590*/ 	.word	0x00000000
        /*0594*/ 	.short	0x0101
        /*0596*/ 	.byte	0x3f
	.zero		1


	//   ....[36]....
        /*0598*/ 	.word	0x00009a90
        /*059c*/ 	.word	0x00000005
        /*05a0*/ 	.word	0x00019c80
        /*05a4*/ 	.short	0x010a
        /*05a6*/ 	.byte	0x3f
	.zero		1


	//   ....[37]....
        /*05a8*/ 	.word	0x00009cd0
        /*05ac*/ 	.word	0x00000005
        /*05b0*/ 	.word	0x00019c40
        /*05b4*/ 	.short	0x010a
        /*05b6*/ 	.byte	0x3f
	.zero		1


	//   ....[38]....
        /*05b8*/ 	.word	0x0000a140
        /*05bc*/ 	.word	0x000000ff
        /*05c0*/ 	.word	0x00019c20
        /*05c4*/ 	.short	0x010a
        /*05c6*/ 	.byte	0x28
	.zero		1


	//   ....[39]....
        /*05c8*/ 	.word	0x0000a3f0
        /*05cc*/ 	.word	0x00000009
        /*05d0*/ 	.word	0x00019c80
        /*05d4*/ 	.short	0x010a
        /*05d6*/ 	.byte	0x3f
	.zero		1


	//   ....[40]....
        /*05d8*/ 	.word	0x0000a860
        /*05dc*/ 	.word	0x00000009
        /*05e0*/ 	.word	0x00019c40
        /*05e4*/ 	.short	0x010a
        /*05e6*/ 	.byte	0x3f
	.zero		1


	//   ....[41]....
        /*05e8*/ 	.word	0x0000ad10
        /*05ec*/ 	.word	0x0000000c
        /*05f0*/ 	.word	0x00019c70
        /*05f4*/ 	.short	0x010a
        /*05f6*/ 	.byte	0x3f
	.zero		1


	//   ....[42]....
        /*05f8*/ 	.word	0x0000ad80
        /*05fc*/ 	.word	0x0000000c
        /*0600*/ 	.word	0x00019c60
        /*0604*/ 	.short	0x010a
        /*0606*/ 	.byte	0x3f
	.zero		1


	//   ....[43]....
        /*0608*/ 	.word	0x0000b0b0
        /*060c*/ 	.word	0x0000000c
        /*0610*/ 	.word	0x00019c50
        /*0614*/ 	.short	0x0101
        /*0616*/ 	.byte	0x3f
	.zero		1


	//   ....[44]....
        /*0618*/ 	.word	0x0000b120
        /*061c*/ 	.word	0x00000003
        /*0620*/ 	.word	0x00000000
        /*0624*/ 	.short	0x0101
        /*0626*/ 	.byte	0x3f
	.zero		1


	//   ....[45]....
        /*0628*/ 	.word	0x0000b2e0
        /*062c*/ 	.word	0x00000002
        /*0630*/ 	.word	0x00019c70
        /*0634*/ 	.short	0x010a
        /*0636*/ 	.byte	0x3f
	.zero		1


	//   ....[46]....
        /*0638*/ 	.word	0x0000b350
        /*063c*/ 	.word	0x00000002
        /*0640*/ 	.word	0x00019c60
        /*0644*/ 	.short	0x010a
        /*0646*/ 	.byte	0x3f
	.zero		1


	//   ....[47]....
        /*0648*/ 	.word	0x0000b680
        /*064c*/ 	.word	0x00000002
        /*0650*/ 	.word	0x00019c50
        /*0654*/ 	.short	0x0101
        /*0656*/ 	.byte	0x3f
	.zero		1


	//   ....[48]....
        /*0658*/ 	.word	0x0000b710
        /*065c*/ 	.word	0x00000000
        /*0660*/ 	.word	0x00000000
        /*0664*/ 	.short	0x0101
        /*0666*/ 	.byte	0x3f
	.zero		1


	//   ....[49]....
        /*0668*/ 	.word	0x0000c150
        /*066c*/ 	.word	0x00000006
        /*0670*/ 	.word	0x00019c20
        /*0674*/ 	.short	0x010a
        /*0676*/ 	.byte	0x3f
	.zero		1


	//   ....[50]....
        /*0678*/ 	.word	0x0000c2f0
        /*067c*/ 	.word	0x00000005
        /*0680*/ 	.word	0x00000000
        /*0684*/ 	.short	0x010a
        /*0686*/ 	.byte	0x3f
	.zero		1


	//   ....[51]....
        /*0688*/ 	.word	0x0000c360
        /*068c*/ 	.word	0x00000009
        /*0690*/ 	.word	0x00000000
        /*0694*/ 	.short	0x010a
        /*0696*/ 	.byte	0x3f
	.zero		1


	//   ....[52]....
        /*0698*/ 	.word	0x0000c3b0
        /*069c*/ 	.word	0x00000011
        /*06a0*/ 	.word	0x00019c60
        /*06a4*/ 	.short	0x010a
        /*06a6*/ 	.byte	0x3f
	.zero		1


	//   ....[53]....
        /*06a8*/ 	.word	0x0000c400
        /*06ac*/ 	.word	0x00000007
        /*06b0*/ 	.word	0x00019c60
        /*06b4*/ 	.short	0x010a
        /*06b6*/ 	.byte	0x3f
	.zero		1


	//   ....[54]....
        /*06b8*/ 	.word	0x0000c440
        /*06bc*/ 	.word	0x00000011
        /*06c0*/ 	.word	0x00019c80
        /*06c4*/ 	.short	0x010a
        /*06c6*/ 	.byte	0x3f
	.zero		1


	//   ....[55]....
        /*06c8*/ 	.word	0x0000c460
        /*06cc*/ 	.word	0x00000007
        /*06d0*/ 	.word	0x00019c80
        /*06d4*/ 	.short	0x010a
        /*06d6*/ 	.byte	0x3f
	.zero		1


	//   ....[56]....
        /*06d8*/ 	.word	0x0000c4c0
        /*06dc*/ 	.word	0x00000000
        /*06e0*/ 	.word	0x00019c00
        /*06e4*/ 	.short	0x010a
        /*06e6*/ 	.byte	0x3f
	.zero		1


	//   ....[57]....
        /*06e8*/ 	.word	0x0000c510
        /*06ec*/ 	.word	0x00000004
        /*06f0*/ 	.word	0x00019c30
        /*06f4*/ 	.short	0x010a
        /*06f6*/ 	.byte	0x3f
	.zero		1


	//   ....[58]....
        /*06f8*/ 	.word	0x0000c570
        /*06fc*/ 	.word	0x00000006
        /*0700*/ 	.word	0x00019c30
        /*0704*/ 	.short	0x010a
        /*0706*/ 	.byte	0x3f
	.zero		1


	//   ....[59]....
        /*0708*/ 	.word	0x0000c5d0
        /*070c*/ 	.word	0x00000006
        /*0710*/ 	.word	0x00019c50
        /*0714*/ 	.short	0x010a
        /*0716*/ 	.byte	0x3f
	.zero		1


	//   ....[60]....
        /*0718*/ 	.word	0x0000c620
        /*071c*/ 	.word	0x00000014
        /*0720*/ 	.word	0x00019c50
        /*0724*/ 	.short	0x010a
        /*0726*/ 	.byte	0x3f
	.zero		1


	//   ....[61]....
        /*0728*/ 	.word	0x0000c770
        /*072c*/ 	.word	0x00000005
        /*0730*/ 	.word	0x00019c80
        /*0734*/ 	.short	0x010a
        /*0736*/ 	.byte	0x3f
	.zero		1


	//   ....[62]....
        /*0738*/ 	.word	0x0000c7c0
        /*073c*/ 	.word	0x00000005
        /*0740*/ 	.word	0x00019c40
        /*0744*/ 	.short	0x010a
        /*0746*/ 	.byte	0x3f
	.zero		1


	//   ....[63]....
        /*0748*/ 	.word	0x0000c820
        /*074c*/ 	.word	0x00000003
        /*0750*/ 	.word	0x00019c20
        /*0754*/ 	.short	0x010a
        /*0756*/ 	.byte	0x3f
	.zero		1


	//   ....[64]....
        /*0758*/ 	.word	0x0000c870
        /*075c*/ 	.word	0x00000009
        /*0760*/ 	.word	0x00019c80
        /*0764*/ 	.short	0x010a
        /*0766*/ 	.byte	0x3f
	.zero		1


	//   ....[65]....
        /*0768*/ 	.word	0x0000c8c0
        /*076c*/ 	.word	0x00000009
        /*0770*/ 	.word	0x00019c40
        /*0774*/ 	.short	0x010a
        /*0776*/ 	.byte	0x3f
	.zero		1


	//   ....[66]....
        /*0778*/ 	.word	0x0000c910
        /*077c*/ 	.word	0x0000000c
        /*0780*/ 	.word	0x00019c70
        /*0784*/ 	.short	0x010a
        /*0786*/ 	.byte	0x3f
	.zero		1


	//   ....[67]....
        /*0788*/ 	.word	0x0000c960
        /*078c*/ 	.word	0x0000000c
        /*0790*/ 	.word	0x00019c60
        /*0794*/ 	.short	0x010a
        /*0796*/ 	.byte	0x3f
	.zero		1


	//   ....[68]....
        /*0798*/ 	.word	0x0000c9b0
        /*079c*/ 	.word	0x00000002
        /*07a0*/ 	.word	0x00019c70
        /*07a4*/ 	.short	0x010a
        /*07a6*/ 	.byte	0x3f
	.zero		1


	//   ....[69]....
        /*07a8*/ 	.word	0x0000ca00
        /*07ac*/ 	.word	0x00000002
        /*07b0*/ 	.word	0x00019c60
        /*07b4*/ 	.short	0x010a
        /*07b6*/ 	.byte	0x3f
	.zero		1


	//   ....[70]....
        /*07b8*/ 	.word	0x0000ca50
        /*07bc*/ 	.word	0x00000006
        /*07c0*/ 	.word	0x00019c20
        /*07c4*/ 	.short	0x010a
        /*07c6*/ 	.byte	0x3f
	.zero		1


	//   ....[71]....
        /*07c8*/ 	.word	0x0000cbf0
        /*07cc*/ 	.word	0x00000005
        /*07d0*/ 	.word	0x00000000
        /*07d4*/ 	.short	0x010a
        /*07d6*/ 	.byte	0x3f
	.zero		1


	//   ....[72]....
        /*07d8*/ 	.word	0x0000cc40
        /*07dc*/ 	.word	0x00000009
        /*07e0*/ 	.word	0x00000000
        /*07e4*/ 	.short	0x010a
        /*07e6*/ 	.byte	0x3f
	.zero		1


	//   ....[73]....
        /*07e8*/ 	.word	0x0000cc90
        /*07ec*/ 	.word	0x00000011
        /*07f0*/ 	.word	0x00019c60
        /*07f4*/ 	.short	0x010a
        /*07f6*/ 	.byte	0x3f
	.zero		1


	//   ....[74]....
        /*07f8*/ 	.word	0x0000cce0
        /*07fc*/ 	.word	0x00000007
        /*0800*/ 	.word	0x00019c60
        /*0804*/ 	.short	0x010a
        /*0806*/ 	.byte	0x3f
	.zero		1


	//   ....[75]....
        /*0808*/ 	.word	0x0000cd30
        /*080c*/ 	.word	0x00000011
        /*0810*/ 	.word	0x00019c80
        /*0814*/ 	.short	0x010a
        /*0816*/ 	.byte	0x3f
	.zero		1


	//----- nvinfo : EIATTR_NUM_MBARRIERS
	.align		4
.L_119:
        /*0818*/ 	.byte	0x03, 0x38
        /*081a*/ 	.short	0x0016


	//----- nvinfo : EIATTR_EXIT_INSTR_OFFSETS
	.align		4
        /*081c*/ 	.byte	0x04, 0x1c
        /*081e*/ 	.short	(.L_121 - .L_120)


	//   ....[0]....
.L_120:
        /*0820*/ 	.word	0x00000a70


	//   ....[1]....
        /*0824*/ 	.word	0x00007e20


	//   ....[2]....
        /*0828*/ 	.word	0x0000c4b0


	//----- nvinfo : EIATTR_MAX_THREADS
	.align		4
.L_121:
        /*082c*/ 	.byte	0x04, 0x05
        /*082e*/ 	.short	(.L_123 - .L_122)
.L_122:
        /*0830*/ 	.word	0x00000200
        /*0834*/ 	.word	0x00000001
        /*0838*/ 	.word	0x00000001


	//----- nvinfo : EIATTR_CRS_STACK_SIZE
	.align		4
.L_123:
        /*083c*/ 	.byte	0x04, 0x1e
        /*083e*/ 	.short	(.L_125 - .L_124)
.L_124:
        /*0840*/ 	.word	0x00000000


	//----- nvinfo : EIATTR_CBANK_PARAM_SIZE
	.align		4
.L_125:
        /*0844*/ 	.byte	0x03, 0x19
        /*0846*/ 	.short	0x0a70


	//----- nvinfo : EIATTR_PARAM_CBANK
	.align		4
        /*0848*/ 	.byte	0x04, 0x0a
        /*084a*/ 	.short	(.L_127 - .L_126)
	.align		4
.L_126:
        /*084c*/ 	.word	index@(.nv.constant0._ZN7cutlass13device_kernelIN5flash11enable_sm90INS1_16FlashAttnFwdSm90INS1_25CollectiveMainloopFwdSm90ILi2EN4cute5tupleIJNS5_1CILi1EEES8_S8_EEENS6_IJNS7_ILi192EEENS7_ILi128EEENS7_ILi96EEEEEELi96ENS_12float_e4m3_tEfNS_4arch4Sm90ELb0ELb0ELb0ELb1ELb0ELb0ELb0ELb1ELb1ELb0ELb0ELb0EEENS1_21CollectiveEpilogueFwdINS6_IJSA_SC_SB_EEES9_NS_10bfloat16_tESG_Li384ELb1ELb0ELb0ELb1EEENS1_36VarlenDynamicPersistentTileSchedulerILi192ELi128ELi384ELi128ELb0ELb0ELb1ELb0ELb1ELb1EEEEEEEEEvNT_6ParamsE)
        /*0850*/ 	.short	0x0210
        /*0852*/ 	.short	0x0a70


	//----- nvinfo : EIATTR_SW_WAR
	.align		4
.L_127:
        /*0854*/ 	.byte	0x04, 0x36
        /*0856*/ 	.short	(.L_129 - .L_128)
.L_128:
        /*0858*/ 	.word	0x00000008
.L_129:


//--------------------- .nv.info._ZN7cutlass13device_kernelIN5flash11enable_sm90INS1_16FlashAttnFwdSm90INS1_25CollectiveMainloopFwdSm90ILi2EN4cute5tupleIJNS5_1CILi1EEES8_S8_EEENS6_IJNS7_ILi192EEENS7_ILi128EEENS7_ILi96EEEEEELi96ENS_12float_e4m3_tEfNS_4arch4Sm90ELb0ELb0ELb0ELb1ELb0ELb1ELb0ELb1ELb1ELb0ELb0ELb0EEENS1_21CollectiveEpilogueFwdINS6_IJSA_SC_SB_EEES9_NS_10bfloat16_tESG_Li384ELb1ELb0ELb0ELb1EEENS1_36VarlenDynamicPersistentTileSchedulerILi192ELi128ELi384ELi128ELb0ELb0ELb1ELb0ELb1ELb1EEEEEEEEEvNT_6ParamsE --------------------------
	.section	.nv.info._ZN7cutlass13device_kernelIN5flash11enable_sm90INS1_16FlashAttnFwdSm90INS1_25CollectiveMainloopFwdSm90ILi2EN4cute5tupleIJNS5_1CILi1EEES8_S8_EEENS6_IJNS7_ILi192EEENS7_ILi128EEENS7_ILi96EEEEEELi96ENS_12float_e4m3_tEfNS_4arch4Sm90ELb0ELb0ELb0ELb1ELb0ELb1ELb0ELb1ELb1ELb0ELb0ELb0EEENS1_21CollectiveEpilogueFwdINS6_IJSA_SC_SB_EEES9_NS_10bfloat16_tESG_Li384ELb1ELb0ELb0ELb1EEENS1_36VarlenDynamicPersistentTileSchedulerILi192ELi128ELi384ELi128ELb0ELb0ELb1ELb0ELb1ELb1EEEEEEEEEvNT_6ParamsE,"",@"SHT_CUDA_INFO"
	.sectionflags	@""
	.align	4


	//----- nvinfo : EIATTR_CUDA_API_VERSION
	.align		4
        /*0000*/ 	.byte	0x04, 0x37
        /*0002*/ 	.short	(.L_131 - .L_130)
.L_130:
        /*0004*/ 	.word	0x00000082


	//----- nvinfo : EIATTR_KPARAM_INFO
	.align		4
.L_131:
        /*0008*/ 	.byte	0x04, 0x17
        /*000a*/ 	.short	(.L_133 - .L_132)
.L_132:
        /*000c*/ 	.word	0x00000000
        /*0010*/ 	.short	0x0000
        /*0012*/ 	.short	0x0070
        /*0014*/ 	.byte	0x00, 0xf0, 0x01, 0x28


	//----- nvinfo : EIATTR_SPARSE_MMA_MASK
	.align		4
.L_133:
        /*0018*/ 	.byte	0x03, 0x50
        /*001a*/ 	.short	0x0000


	//----- nvinfo : EIATTR_MAXREG_COUNT
	.align		4
        /*001c*/ 	.byte	0x03, 0x1b
        /*001e*/ 	.short	0x0080


	//----- nvinfo : EIATTR_NUM_BARRIERS
	.align		4
        /*0020*/ 	.byte	0x02, 0x4c
        /*0022*/ 	.byte	0x10
	.zero		1


	//----- nvinfo : EIATTR_EXTERNS
	.align		4
        /*0024*/ 	.byte	0x04, 0x0f
        /*0026*/ 	.short	(.L_135 - .L_134)


	//   ....[0]....
	.align		4
.L_134:
        /*0028*/ 	.word	index@(__assertfail)


	//----- nvinfo : EIATTR_ANNOTATIONS
	.align		4
.L_135:
        /*002c*/ 	.byte	0x04, 0x55
        /*002e*/ 	.short	(.L_137 - .L_136)


	//   ....[0]....
.L_136:
        /*0030*/ 	.word	0x00000001
        /*0034*/ 	.byte	0xd0, 0x09, 0x00, 0x00, 0x01, 0x00, 0x00, 0x00, 0xb0, 0x0a, 0x00, 0x00, 0x01, 0x00, 0x00, 0x00
        /* <DEDUP_REMOVED lines=56> */
        /*03c4*/ 	.byte	0x40, 0x72, 0x01, 0x00, 0x01, 0x00, 0x00, 0x00, 0xd0, 0x73, 0x01, 0x00


	//----- nvinfo : EIATTR_MERCURY_ISA_VERSION
	.align		4
.L_137:
        /*03d0*/ 	.byte	0x03, 0x5f
        /*03d2*/ 	.short	0x0101


	//----- nvinfo : EIATTR_UNUSED_LOAD_BYTE_OFFSET
	.align		4
        /*03d4*/ 	.byte	0x04, 0x44
        /*03d6*/ 	.short	(.L_139 - .L_138)


	//   ....[0]....
.L_138:
        /*03d8*/ 	.word	0x00000ac0
        /*03dc*/ 	.word	0x0000fff0


	//   ....[1]....
        /*03e0*/ 	.word	0x0000f7f0
        /*03e4*/ 	.word	0x0000fff0


	//----- nvinfo : EIATTR_INT_WARP_WIDE_INSTR_OFFSETS
	.align		4
.L_139:
        /*03e8*/ 	.byte	0x04, 0x31
        /*03ea*/ 	.short	(.L_141 - .L_140)


	//   ....[0]....
.L_140:
        /*03ec*/ 	.word	0x000001b0


	//   ....[1]....
        /*03f0*/ 	.word	0x00000250


	//   ....[2]....
        /*03f4*/ 	.word	0x000002c0


	//   ....[3]....
        /*03f8*/ 	.word	0x00013c00


	//   ....[4]....
        /*03fc*/ 	.word	0x00013c90


	//   ....[5]....
        /*0400*/ 	.word	0x000143c0


	//   ....[6]....
        /*0404*/ 	.word	0x00014400


	//   ....[7]....
        /*0408*/ 	.word	0x00014510


	//   ....[8]....
        /*040c*/ 	.word	0x000145d0


	//   ....[9]....
        /*0410*/ 	.word	0x00016240


	//   ....[10]....
        /*0414*/ 	.word	0x000162d0


	//----- nvinfo : EIATTR_COOP_GROUP_MASK_REGIDS
	.align		4
.L_141:
        /*0418*/ 	.byte	0x04, 0x29
        /*041a*/ 	.short	(.L_143 - .L_142)


	//   ....[0]....
.L_142:
        /*041c*/ 	.word	0xffffffff


	//   ....[1]....
        /*0420*/ 	.word	0xffffffff


	//   ....[2]....
        /*0424*/ 	.word	0xffffffff


	//   ....[3]....
        /*0428*/ 	.word	0xffffffff


	//   ....[4]....
        /*042c*/ 	.word	0xffffffff


	//   ....[5]....
        /*0430*/ 	.word	0xffffffff


	//   ....[6]....
        /*0434*/ 	.word	0xffffffff


	//   ....[7]....
        /*0438*/ 	.word	0xffffffff


	//   ....[8]....
        /*043c*/ 	.word	0xffffffff


	//   ....[9]....
        /*0440*/ 	.word	0xffffffff


	//   ....[10]....
        /*0444*/ 	.word	0xffffffff


	//   ....[11]....
        /*0448*/ 	.word	0xffffffff


	//   ....[12]....
        /*044c*/ 	.word	0xffffffff


	//   ....[13]....
        /*0450*/ 	.word	0xffffffff


	//   ....[14]....
        /*0454*/ 	.word	0xffffffff


	//   ....[15]....
        /*0458*/ 	.word	0xffffffff


	//   ....[16]....
        /*045c*/ 	.word	0xffffffff


	//   ....[17]....
        /*0460*/ 	.word	0xffffffff


	//   ....[18]....
        /*0464*/ 	.word	0xffffffff


	//   ....[19]....
        /*0468*/ 	.word	0xffffffff


	//   ....[20]....
        /*046c*/ 	.word	0xffffffff


	//   ....[21]....
        /*0470*/ 	.word	0xffffffff


	//   ....[22]....
        /*0474*/ 	.word	0xffffffff


	//   ....[23]....
        /*0478*/ 	.word	0xffffffff


	//   ....[24]....
        /*047c*/ 	.word	0xffffffff


	//   ....[25]....
        /*0480*/ 	.word	0xffffffff


	//   ....[26]....
        /*0484*/ 	.word	0xffffffff


	//   ....[27]....
        /*0488*/ 	.word	0xffffffff


	//   ....[28]....
        /*048c*/ 	.word	0xffffffff


	//   ....[29]....
        /*0490*/ 	.word	0xffffffff


	//   ....[30]....
        /*0494*/ 	.word	0xffffffff


	//   ....[31]....
        /*0498*/ 	.word	0xffffffff


	//   ....[32]....
        /*049c*/ 	.word	0xffffffff


	//   ....[33]....
        /*04a0*/ 	.word	0xffffffff


	//   ....[34]....
        /*04a4*/ 	.word	0xffffffff


	//   ....[35]....
        /*04a8*/ 	.word	0xffffffff


	//   ....[36]....
        /*04ac*/ 	.word	0xffffffff


	//   ....[37]....
        /*04b0*/ 	.word	0xffffffff


	//   ....[38]....
        /*04b4*/ 	.word	0xffffffff


	//   ....[39]....
        /*04b8*/ 	.word	0xffffffff


	//   ....[40]....
        /*04bc*/ 	.word	0xffffffff


	//   ....[41]....
        /*04c0*/ 	.word	0xffffffff


	//   ....[42]....
        /*04c4*/ 	.word	0xffffffff


	//   ....[43]....
        /*04c8*/ 	.word	0xffffffff


	//   ....[44]....
        /*04cc*/ 	.word	0xffffffff


	//   ....[45]....
        /*04d0*/ 	.word	0xffffffff


	//   ....[46]....
        /*04d4*/ 	.word	0xffffffff


	//   ....[47]....
        /*04d8*/ 	.word	0xffffffff


	//   ....[48]....
        /*04dc*/ 	.word	0xffffffff


	//   ....[49]....
        /*04e0*/ 	.word	0xffffffff


	//   ....[50]....
        /*04e4*/ 	.word	0xffffffff


	//   ....[51]....
        /*04e8*/ 	.word	0xffffffff


	//   ....[52]....
        /*04ec*/ 	.word	0xffffffff


	//   ....[53]....
        /*04f0*/ 	.word	0xffffffff


	//   ....[54]....
        /*04f4*/ 	.word	0xffffffff


	//   ....[55]....
        /*04f8*/ 	.word	0xffffffff


	//   ....[56]....
        /*04fc*/ 	.word	0xffffffff


	//   ....[57]....
        /*0500*/ 	.word	0xffffffff


	//   ....[58]....
        /*0504*/ 	.word	0xffffffff


	//   ....[59]....
        /*0508*/ 	.word	0xffffffff


	//   ....[60]....
        /*050c*/ 	.word	0xffffffff


	//   ....[61]....
        /*0510*/ 	.word	0xffffffff


	//   ....[62]....
        /*0514*/ 	.word	0xffffffff


	//   ....[63]....
        /*0518*/ 	.word	0xffffffff


	//   ....[64]....
        /*051c*/ 	.word	0xffffffff


	//   ....[65]....
        /*0520*/ 	.word	0xffffffff


	//   ....[66]....
        /*0524*/ 	.word	0xffffffff


	//   ....[67]....
        /*0528*/ 	.word	0xffffffff


	//   ....[68]....
        /*052c*/ 	.word	0xffffffff


	//   ....[69]....
        /*0530*/ 	.word	0xffffffff


	//   ....[70]....
        /*0534*/ 	.word	0xffffffff


	//   ....[71]....
        /*0538*/ 	.word	0xffffffff


	//   ....[72]....
        /*053c*/ 	.word	0xffffffff


	//   ....[73]....
        /*0540*/ 	.word	0xffffffff


	//   ....[74]....
        /*0544*/ 	.word	0xffffffff


	//   ....[75]....
        /*0548*/ 	.word	0xffffffff


	//   ....[76]....
        /*054c*/ 	.word	0xffffffff


	//   ....[77]....
        /*0550*/ 	.word	0xffffffff


	//   ....[78]....
        /*0554*/ 	.word	0xffffffff


	//   ....[79]....
        /*0558*/ 	.word	0xffffffff


	//   ....[80]....
        /*055c*/ 	.word	0x0500000f


	//   ....[81]....
        /*0560*/ 	.word	0x0500000f


	//   ....[82]....
        /*0564*/ 	.word	0x0500000f


	//   ....[83]....
        /*0568*/ 	.word	0x0500000f


	//   ....[84]....
        /*056c*/ 	.word	0x0500000f


	//   ....[85]....
        /*0570*/ 	.word	0x0500000f


	//   ....[86]....
        /*0574*/ 	.word	0x0500000f


	//   ....[87]....
        /*0578*/ 	.word	0x0500000f


	//   ....[88]....
        /*057c*/ 	.word	0x0500000f


	//   ....[89]....
        /*0580*/ 	.word	0x0500000f


	//   ....[90]....
        /*0584*/ 	.word	0x0500000f


	//   ....[91]....
        /*0588*/ 	.word	0x0500000f


	//   ....[92]....
        /*058c*/ 	.word	0x0500000f


	//   ....[93]....
        /*0590*/ 	.word	0x0500000f


	//   ....[94]....
        /*0594*/ 	.word	0x0500000f


	//   ....[95]....
        /*0598*/ 	.word	0x0500000f


	//   ....[96]....
        /*059c*/ 	.word	0x0500000f


	//   ....[97]....
        /*05a0*/ 	.word	0x0500000f


	//   ....[98]....
        /*05a4*/ 	.word	0x0500000f


	//   ....[99]....
        /*05a8*/ 	.word	0x0500000f


	//   ....[100]....
        /*05ac*/ 	.word	0x0500000f


	//   ....[101]....
        /*05b0*/ 	.word	0x0500000f


	//   ....[102]....
        /*05b4*/ 	.word	0x0500000f


	//   ....[103]....
        /*05b8*/ 	.word	0x0500000f


	//   ....[104]....
        /*05bc*/ 	.word	0x0500000f


	//   ....[105]....
        /*05c0*/ 	.word	0x0500000f


	//   ....[106]....
        /*05c4*/ 	.word	0x0500000f


	//   ....[107]....
        /*05c8*/ 	.word	0x0500000f


	//----- nvinfo : EIATTR_COOP_GROUP_INSTR_OFFSETS
	.align		4
.L_143:
        /*05cc*/ 	.byte	0x04, 0x28
        /*05ce*/ 	.short	(.L_145 - .L_144)


	//   ....[0]....
.L_144:
        /*05d0*/ 	.word	0x00000060


	//   ....[1]....
        /*05d4*/ 	.word	0x000001c0


	//   ....[2]....
        /*05d8*/ 	.word	0x00000270


	//   ....[3]....
        /*05dc*/ 	.word	0x00000430


	//   ....[4]....
        /*05e0*/ 	.word	0x00000590


	//   ....[5]....
        /*05e4*/ 	.word	0x000006b0


	//   ....[6]....
        /*05e8*/ 	.word	0x00000810


	//   ....[7]....
        /*05ec*/ 	.word	0x00006a20


	//   ....[8]....
        /*05f0*/ 	.word	0x0000ba10


	//   ....[9]....
        /*05f4*/ 	.word	0x0000bb10


	//   ....[10]....
        /*05f8*/ 	.word	0x0000be60


	//   ....[11]....
        /*05fc*/ 	.word	0x0000bf60


	//   ....[12]....
        /*0600*/ 	.word	0x0000d7b0


	//   ....[13]....
        /*0604*/ 	.word	0x0000da60


	//   ....[14]....
        /*0608*/ 	.word	0x0000da90


	//   ....[15]....
        /*060c*/ 	.word	0x0000dae0


	//   ....[16]....
        /*0610*/ 	.word	0x0000f090


	//   ....[17]....
        /*0614*/ 	.word	0x0000f140


	//   ....[18]....
        /*0618*/ 	.word	0x0000f1e0


	//   ....[19]....
        /*061c*/ 	.word	0x0000f1f0


	//   ....[20]....
        /*0620*/ 	.word	0x0000fc30


	//   ....[21]....
        /*0624*/ 	.word	0x0000fc60


	//   ....[22]....
        /*0628*/ 	.word	0x0000fc90


	//   ....[23]....
        /*062c*/ 	.word	0x0000fcc0


	//   ....[24]....
        /*0630*/ 	.word	0x0000fcf0


	//   ....[25]....
        /*0634*/ 	.word	0x0000fd20


	//   ....[26]....
        /*0638*/ 	.word	0x0000fd50


	//   ....[27]....
        /*063c*/ 	.word	0x0000fd80


	//   ....[28]....
        /*0640*/ 	.word	0x0000fda0


	//   ....[29]....
        /*0644*/ 	.word	0x0000fdc0


	//   ....[30]....
        /*0648*/ 	.word	0x0000fdd0


	//   ....[31]....
        /*064c*/ 	.word	0x0000fdf0


	//   ....[32]....
        /*0650*/ 	.word	0x0000fe00


	//   ....[33]....
        /*0654*/ 	.word	0x0000fe10


	//   ....[34]....
        /*0658*/ 	.word	0x0000fe30


	//   ....[35]....
        /*065c*/ 	.word	0x0000fe40


	//   ....[36]....
        /*0660*/ 	.word	0x0000fe60


	//   ....[37]....
        /*0664*/ 	.word	0x0000fe80


	//   ....[38]....
        /*0668*/ 	.word	0x0000fe90


	//   ....[39]....
        /*066c*/ 	.word	0x0000fea0


	//   ....[40]....
        /*0670*/ 	.word	0x0000feb0


	//   ....[41]....
        /*0674*/ 	.word	0x0000fed0


	//   ....[42]....
        /*0678*/ 	.word	0x0000fee0


	//   ....[43]....
        /*067c*/ 	.word	0x0000fef0


	//   ....[44]....
        /*0680*/ 	.word	0x000115b0


	//   ....[45]....
        /*0684*/ 	.word	0x00011790


	//   ....[46]....
        /*0688*/ 	.word	0x000117c0


	//   ....[47]....
        /*068c*/ 	.word	0x000117f0


	//   ....[48]....
        /*0690*/ 	.word	0x00011820


	//   ....[49]....
        /*0694*/ 	.word	0x00011850


	//   ....[50]....
        /*0698*/ 	.word	0x00011880


	//   ....[51]....
        /*069c*/ 	.word	0x000119f0


	//   ....[52]....
        /*06a0*/ 	.word	0x00011a20


	//   ....[53]....
        /*06a4*/ 	.word	0x00011a50


	//   ....[54]....
        /*06a8*/ 	.word	0x00011a80


	//   ....[55]....
        /*06ac*/ 	.word	0x00011ab0


	//   ....[56]....
        /*06b0*/ 	.word	0x00011ae0


	//   ....[57]....
        /*06b4*/ 	.word	0x00011b70


	//   ....[58]....
        /*06b8*/ 	.word	0x00011ba0


	//   ....[59]....
        /*06bc*/ 	.word	0x00011c30


	//   ....[60]....
        /*06c0*/ 	.word	0x00012770


	//   ....[61]....
        /*06c4*/ 	.word	0x00014730


	//   ....[62]....
        /*06c8*/ 	.word	0x000169e0


	//   ....[63]....
        /*06cc*/ 	.word	0x00016a10


	//   ....[64]....
        /*06d0*/ 	.word	0x00016a40


	//   ....[65]....
        /*06d4*/ 	.word	0x00016a70


	//   ....[66]....
        /*06d8*/ 	.word	0x00016aa0


	//   ....[67]....
        /*06dc*/ 	.word	0x00016ad0


	//   ....[68]....
        /*06e0*/ 	.word	0x00016b00


	//   ....[69]....
        /*06e4*/ 	.word	0x00016b30


	//   ....[70]....
        /*06e8*/ 	.word	0x00016cb0


	//   ....[71]....
        /*06ec*/ 	.word	0x00016ce0


	//   ....[72]....
        /*06f0*/ 	.word	0x00016d10


	//   ....[73]....
        /*06f4*/ 	.word	0x00016d40


	//   ....[74]....
        /*06f8*/ 	.word	0x00016d70


	//   ....[75]....
        /*06fc*/ 	.word	0x00016da0


	//   ....[76]....
        /*0700*/ 	.word	0x00016e60


	//   ....[77]....
        /*0704*/ 	.word	0x00016e80


	//   ....[78]....
        /*0708*/ 	.word	0x00016ef0


	//   ....[79]....
        /*070c*/ 	.word	0x00017360


	//   ....[80]....
        /*0710*/ 	.word	0x000177e0


	//   ....[81]....
        /*0714*/ 	.word	0x00017880


	//   ....[82]....
        /*0718*/ 	.word	0x00017920


	//   ....[83]....
        /*071c*/ 	.word	0x000179c0


	//   ....[84]....
        /*0720*/ 	.word	0x00017ab0


	//   ....[85]....
        /*0724*/ 	.word	0x00017b50


	//   ....[86]....
        /*0728*/ 	.word	0x00017bf0


	//   ....[87]....
        /*072c*/ 	.word	0x00017c90


	//   ....[88]....
        /*0730*/ 	.word	0x00017ef0


	//   ....[89]....
        /*0734*/ 	.word	0x000181d0


	//   ....[90]....
        /*0738*/ 	.word	0x000185f0


	//   ....[91]....
        /*073c*/ 	.word	0x00018690


	//   ....[92]....
        /*0740*/ 	.word	0x000187b0


	//   ....[93]....
        /*0744*/ 	.word	0x00018820


	//   ....[94]....
        /*0748*/ 	.word	0x00018890


	//   ....[95]....
        /*074c*/ 	.word	0x00018900


	//   ....[96]....
        /*0750*/ 	.word	0x00018970


	//   ....[97]....
        /*0754*/ 	.word	0x000189f0


	//   ....[98]....
        /*0758*/ 	.word	0x00018a80


	//   ....[99]....
        /*075c*/ 	.word	0x00018b10


	//   ....[100]....
        /*0760*/ 	.word	0x00018b80


	//   ....[101]....
        /*0764*/ 	.word	0x00018bf0


	//   ....[102]....
        /*0768*/ 	.word	0x00018c60


	//   ....[103]....
        /*076c*/ 	.word	0x00018ce0


	//   ....[104]....
        /*0770*/ 	.word	0x00018d50


	//   ....[105]....
        /*0774*/ 	.word	0x00018df0


	//   ....[106]....
        /*0778*/ 	.word	0x00018e80


	//   ....[107]....
        /*077c*/ 	.word	0x00018fa0


	//----- nvinfo : EIATTR_REG_RECONFIG
	.align		4
.L_145:
        /*0780*/ 	.byte	0x01, 0x54
	.zero		2


	//----- nvinfo : EIATTR_SYSCALL_OFFSETS
	.align		4
        /*0784*/ 	.byte	0x04, 0x46
        /*0786*/ 	.short	(.L_147 - .L_146)


	//   ....[0]....
.L_146:
        /*0788*/ 	.word	0x00001850


	//   ....[1]....
        /*078c*/ 	.word	0x000019a0


	//   ....[2]....
        /*0790*/ 	.word	0x00006b90


	//   ....[3]....
        /*0794*/ 	.word	0x00006ff0


	//   ....[4]....
        /*0798*/ 	.word	0x00013e10


	//   ....[5]....
        /*079c*/ 	.word	0x00013fb0


	//   ....[6]....
        /*07a0*/ 	.word	0x00014110


	//   ....[7]....
        /*07a4*/ 	.word	0x00014270


	//----- nvinfo : EIATTR_MBARRIER_INSTR_OFFSETS
	.align		4
.L_147:
        /*07a8*/ 	.byte	0x04, 0x39
        /*07aa*/ 	.short	(.L_149 - .L_148)


	//   ....[0]....
.L_148:
        /*07ac*/ 	.word	0x000002e0
        /*07b0*/ 	.word	0x000000ff
        /*07b4*/ 	.word	0x00019c00
        /*07b8*/ 	.short	0x0100
        /*07ba*/ 	.byte	0x08
	.zero		1


	//   ....[1]....
        /*07bc*/ 	.word	0x000002f0
        /*07c0*/ 	.word	0x000000ff
        /*07c4*/ 	.word	0x00019c20
        /*07c8*/ 	.short	0x0100
        /*07ca*/ 	.byte	0x08
	.zero		1


	//   ....[2]....
        /*07cc*/ 	.word	0x000003e0
        /*07d0*/ 	.word	0x000000ff
        /*07d4*/ 	.word	0x00019c30
        /*07d8*/ 	.short	0x0100
        /*07da*/ 	.byte	0x08
	.zero		1


	//   ....[3]....
        /*07dc*/ 	.word	0x000003f0
        /*07e0*/ 	.word	0x000000ff
        /*07e4*/ 	.word	0x00019c40
        /*07e8*/ 	.short	0x0100
        /*07ea*/ 	.byte	0x08
	.zero		1


	//   ....[4]....
        /*07ec*/ 	.word	0x00000400
        /*07f0*/ 	.word	0x000000ff
        /*07f4*/ 	.word	0x00019c38
        /*07f8*/ 	.short	0x0100
        /*07fa*/ 	.byte	0x08
	.zero		1


	//   ....[5]....
        /*07fc*/ 	.word	0x00000410
        /*0800*/ 	.word	0x000000ff
        /*0804*/ 	.word	0x00019c48
        /*0808*/ 	.short	0x0100
        /*080a*/ 	.byte	0x08
	.zero		1


	//   ....[6]....
        /*080c*/ 	.word	0x00000540
        /*0810*/ 	.word	0x000000ff
        /*0814*/ 	.word	0x00019c50
        /*0818*/ 	.short	0x0100
        /*081a*/ 	.byte	0x08
	.zero		1


	//   ....[7]....
        /*081c*/ 	.word	0x00000550
        /*0820*/ 	.word	0x000000ff
        /*0824*/ 	.word	0x00019c60
        /*0828*/ 	.short	0x0100
        /*082a*/ 	.byte	0x08
	.zero		1


	//   ....[8]....
        /*082c*/ 	.word	0x00000560
        /*0830*/ 	.word	0x000000ff
        /*0834*/ 	.word	0x00019c58
        /*0838*/ 	.short	0x0100
        /*083a*/ 	.byte	0x08
	.zero		1


	//   ....[9]....
        /*083c*/ 	.word	0x00000570
        /*0840*/ 	.word	0x000000ff
        /*0844*/ 	.word	0x00019c68
        /*0848*/ 	.short	0x0100
        /*084a*/ 	.byte	0x08
	.zero		1


	//   ....[10]....
        /*084c*/ 	.word	0x00000660
        /*0850*/ 	.word	0x000000ff
        /*0854*/ 	.word	0x00019c70
        /*0858*/ 	.short	0x0100
        /*085a*/ 	.byte	0x06
	.zero		1


	//   ....[11]....
        /*085c*/ 	.word	0x00000670
        /*0860*/ 	.word	0x000000ff
        /*0864*/ 	.word	0x00019c80
        /*0868*/ 	.short	0x0100
        /*086a*/ 	.byte	0x06
	.zero		1


	//   ....[12]....
        /*086c*/ 	.word	0x00000680
        /*0870*/ 	.word	0x000000ff
        /*0874*/ 	.word	0x00019c78
        /*0878*/ 	.short	0x0100
        /*087a*/ 	.byte	0x06
	.zero		1


	//   ....[13]....
        /*087c*/ 	.word	0x00000690
        /*0880*/ 	.word	0x000000ff
        /*0884*/ 	.word	0x00019c88
        /*0888*/ 	.short	0x0100
        /*088a*/ 	.byte	0x06
	.zero		1


	//   ....[14]....
        /*088c*/ 	.word	0x000007c0
        /*0890*/ 	.word	0x000000ff
        /*0894*/ 	.word	0x00019c90
        /*0898*/ 	.short	0x0100
        /*089a*/ 	.byte	0x08
	.zero		1


	//   ....[15]....
        /*089c*/ 	.word	0x000007d0
        /*08a0*/ 	.word	0x000000ff
        /*08a4*/ 	.word	0x00019ca0
        /*08a8*/ 	.short	0x0100
        /*08aa*/ 	.byte	0x08
	.zero		1


	//   ....[16]....
        /*08ac*/ 	.word	0x000007e0
        /*08b0*/ 	.word	0x000000ff
        /*08b4*/ 	.word	0x00019c98
        /*08b8*/ 	.short	0x0100
        /*08ba*/ 	.byte	0x08
	.zero		1


	//   ....[17]....
        /*08bc*/ 	.word	0x000007f0
        /*08c0*/ 	.word	0x000000ff
        /*08c4*/ 	.word	0x00019ca8
        /*08c8*/ 	.short	0x0100
        /*08ca*/ 	.byte	0x08
	.zero		1


	//   ....[18]....
        /*08cc*/ 	.word	0x00000920
        /*08d0*/ 	.word	0x000000ff
        /*08d4*/ 	.word	0x00019cb0
        /*08d8*/ 	.short	0x0100
        /*08da*/ 	.byte	0x08
	.zero		1


	//   ....[19]....
        /*08dc*/ 	.word	0x00000930
        /*08e0*/ 	.word	0x000000ff
        /*08e4*/ 	.word	0x00019cc0
        /*08e8*/ 	.short	0x0100
        /*08ea*/ 	.byte	0x08
	.zero		1


	//   ....[20]....
        /*08ec*/ 	.word	0x00000940
        /*08f0*/ 	.word	0x000000ff
        /*08f4*/ 	.word	0x00019cb8
        /*08f8*/ 	.short	0x0100
        /*08fa*/ 	.byte	0x08
	.zero		1


	//   ....[21]....
        /*08fc*/ 	.word	0x00000950
        /*0900*/ 	.word	0x000000ff
        /*0904*/ 	.word	0x00019cc8
        /*0908*/ 	.short	0x0100
        /*090a*/ 	.byte	0x08
	.zero		1


	//   ....[22]....
        /*090c*/ 	.word	0x00002710
        /*0910*/ 	.word	0x00000059
        /*0914*/ 	.word	0x00019c90
        /*0918*/ 	.short	0x010a
        /*091a*/ 	.byte	0x3f
	.zero		1


	//   ....[23]....
        /*091c*/ 	.word	0x00003f20
        /*0920*/ 	.word	0x00000059
        /*0924*/ 	.word	0x00019c90
        /*0928*/ 	.short	0x010a
        /*092a*/ 	.byte	0x3f
	.zero		1


	//   ....[24]....
        /*092c*/ 	.word	0x00005f30
        /*0930*/ 	.word	0x00000059
        /*0934*/ 	.word	0x00019c90
        /*0938*/ 	.short	0x010a
        /*093a*/ 	.byte	0x3f
	.zero		1


	//   ....[25]....
        /*093c*/ 	.word	0x00006100
        /*0940*/ 	.word	0x00000008
        /*0944*/ 	.word	0x00000000
        /*0948*/ 	.short	0x0101
        /*094a*/ 	.byte	0x3f
	.zero		1


	//   ....[26]....
        /*094c*/ 	.word	0x00006140
        /*0950*/ 	.word	0x00000059
        /*0954*/ 	.word	0x00019cb0
        /*0958*/ 	.short	0x010a
        /*095a*/ 	.byte	0x3f
	.zero		1


	//   ....[27]....
        /*095c*/ 	.word	0x000063b0
        /*0960*/ 	.word	0x00000059
        /*0964*/ 	.word	0x00000000
        /*0968*/ 	.short	0x0101
        /*096a*/ 	.byte	0x3f
	.zero		1


	//   ....[28]....
        /*096c*/ 	.word	0x00006c30
        /*0970*/ 	.word	0x00000012
        /*0974*/ 	.word	0x00019c00
        /*0978*/ 	.short	0x010a
        /*097a*/ 	.byte	0x3f
	.zero		1


	//   ....[29]....
        /*097c*/ 	.word	0x00006c80
        /*0980*/ 	.word	0x00000012
        /*0984*/ 	.word	0x00019c00
        /*0988*/ 	.short	0x010a
        /*098a*/ 	.byte	0x3f
	.zero		1


	//   ....[30]....
        /*098c*/ 	.word	0x00007320
        /*0990*/ 	.word	0x00000012
        /*0994*/ 	.word	0x00019c00
        /*0998*/ 	.short	0x010a
        /*099a*/ 	.byte	0x3f
	.zero		1


	//   ....[31]....
        /*099c*/ 	.word	0x00008d30
        /*09a0*/ 	.word	0x00000012
        /*09a4*/ 	.word	0x00019c00
        /*09a8*/ 	.short	0x010a
        /*09aa*/ 	.byte	0x3f
	.zero		1


	//   ....[32]....
        /*09ac*/ 	.word	0x0000ae70
        /*09b0*/ 	.word	0x00000003
        /*09b4*/ 	.word	0x00019c30
        /*09b8*/ 	.short	0x010a
        /*09ba*/ 	.byte	0x3f
	.zero		1


	//   ....[33]....
        /*09bc*/ 	.word	0x0000af20
        /*09c0*/ 	.word	0x00000003
        /*09c4*/ 	.word	0x00019c30
        /*09c8*/ 	.short	0x010a
        /*09ca*/ 	.byte	0x3f
	.zero		1


	//   ....[34]....
        /*09cc*/ 	.word	0x0000bfa0
        /*09d0*/ 	.word	0x00000003
        /*09d4*/ 	.word	0x00000000
        /*09d8*/ 	.short	0x0101
        /*09da*/ 	.byte	0x3f
	.zero		1


	//   ....[35]....
        /*09dc*/ 	.word	0x0000d120
        /*09e0*/ 	.word	0x0000000a
        /*09e4*/ 	.word	0x00019c30
        /*09e8*/ 	.short	0x010a
        /*09ea*/ 	.byte	0x3f
	.zero		1


	//   ....[36]....
        /*09ec*/ 	.word	0x0000d1a0
        /*09f0*/ 	.word	0x0000000a
        /*09f4*/ 	.word	0x00019c30
        /*09f8*/ 	.short	0x010a
        /*09fa*/ 	.byte	0x3f
	.zero		1


	//   ....[37]....
        /*09fc*/ 	.word	0x0000d3d0
        /*0a00*/ 	.word	0x0000000c
        /*0a04*/ 	.word	0x00019c50
        /*0a08*/ 	.short	0x010a
        /*0a0a*/ 	.byte	0x3f
	.zero		1


	//   ....[38]....
        /*0a0c*/ 	.word	0x0000d420
        /*0a10*/ 	.word	0x0000000c
        /*0a14*/ 	.word	0x00019c50
        /*0a18*/ 	.short	0x010a
        /*0a1a*/ 	.byte	0x3f
	.zero		1


	//   ....[39]....
        /*0a1c*/ 	.word	0x0000e1c0
        /*0a20*/ 	.word	0x0000000a
        /*0a24*/ 	.word	0x00000000
        /*0a28*/ 	.short	0x0101
        /*0a2a*/ 	.byte	0x3f
	.zero		1


	//   ....[40]....
        /*0a2c*/ 	.word	0x0000ed60
        /*0a30*/ 	.word	0x0000000c
        /*0a34*/ 	.word	0x00000000
        /*0a38*/ 	.short	0x0101
        /*0a3a*/ 	.byte	0x3f
	.zero		1


	//   ....[41]....
        /*0a3c*/ 	.word	0x0000ede0
        /*0a40*/ 	.word	0x00000005
        /*0a44*/ 	.word	0x00019c50
        /*0a48*/ 	.short	0x010a
        /*0a4a*/ 	.byte	0x3f
	.zero		1


	//   ....[42]....
        /*0a4c*/ 	.word	0x0000ee30
        /*0a50*/ 	.word	0x00000005
        /*0a54*/ 	.word	0x00019c50
        /*0a58*/ 	.short	0x010a
        /*0a5a*/ 	.byte	0x3f
	.zero		1


	//   ....[43]....
        /*0a5c*/ 	.word	0x0000f740
        /*0a60*/ 	.word	0x00000005
        /*0a64*/ 	.word	0x00000000
        /*0a68*/ 	.short	0x0101
        /*0a6a*/ 	.byte	0x3f
	.zero		1


	//   ....[44]....
        /*0a6c*/ 	.word	0x000109f0
        /*0a70*/ 	.word	0x00000014
        /*0a74*/ 	.word	0x00000000
        /*0a78*/ 	.short	0x0101
        /*0a7a*/ 	.byte	0x3f
	.zero		1


	//   ....[45]....
        /*0a7c*/ 	.word	0x00012880
        /*0a80*/ 	.word	0x00000006
        /*0a84*/ 	.word	0x00019c20
        /*0a88*/ 	.short	0x010a
        /*0a8a*/ 	.byte	0x3f
	.zero		1


	//   ....[46]....
        /*0a8c*/ 	.word	0x00012910
        /*0a90*/ 	.word	0x0000000a
        /*0a94*/ 	.word	0x00019ca0
        /*0a98*/ 	.short	0x010a
        /*0a9a*/ 	.byte	0x3f
	.zero		1


	//   ....[47]....
        /*0a9c*/ 	.word	0x00012d60
        /*0aa0*/ 	.word	0x0000000a
        /*0aa4*/ 	.word	0x00019cc0
        /*0aa8*/ 	.short	0x010a
        /*0aaa*/ 	.byte	0x3f
	.zero		1


	//   ....[48]....
        /*0aac*/ 	.word	0x00013270
        /*0ab0*/ 	.word	0x0000000a
        /*0ab4*/ 	.word	0x00019ca0
        /*0ab8*/ 	.short	0x010a
        /*0aba*/ 	.byte	0x3f
	.zero		1


	//   ....[49]....
        /*0abc*/ 	.word	0x000136b0
        /*0ac0*/ 	.word	0x0000000a
        /*0ac4*/ 	.word	0x00019cc0
        /*0ac8*/ 	.short	0x010a
        /*0aca*/ 	.byte	0x3f
	.zero		1


	//   ....[50]....
        /*0acc*/ 	.word	0x00014990
        /*0ad0*/ 	.word	0x00000005
        /*0ad4*/ 	.word	0x00019c80
        /*0ad8*/ 	.short	0x010a
        /*0ada*/ 	.byte	0x3f
	.zero		1


	//   ....[51]....
        /*0adc*/ 	.word	0x00014bf0
        /*0ae0*/ 	.word	0x00000005
        /*0ae4*/ 	.word	0x00019c40
        /*0ae8*/ 	.short	0x010a
        /*0aea*/ 	.byte	0x3f
	.zero		1


	//   ....[52]....
        /*0aec*/ 	.word	0x00015140
        /*0af0*/ 	.word	0x00000005
        /*0af4*/ 	.word	0x00019c20
        /*0af8*/ 	.short	0x010a
        /*0afa*/ 	.byte	0x3f
	.zero		1


	//   ....[53]....
        /*0afc*/ 	.word	0x00015430
        /*0b00*/ 	.word	0x00000003
        /*0b04*/ 	.word	0x00019c80
        /*0b08*/ 	.short	0x010a
        /*0b0a*/ 	.byte	0x3f
	.zero		1


	//   ....[54]....
        /*0b0c*/ 	.word	0x00015880
        /*0b10*/ 	.word	0x00000003
        /*0b14*/ 	.word	0x00019c40
        /*0b18*/ 	.short	0x010a
        /*0b1a*/ 	.byte	0x3f
	.zero		1


	//   ....[55]....
        /*0b1c*/ 	.word	0x00015d40
        /*0b20*/ 	.word	0x0000000d
        /*0b24*/ 	.word	0x00019c70
        /*0b28*/ 	.short	0x010a
        /*0b2a*/ 	.byte	0x3f
	.zero		1


	//   ....[56]....
        /*0b2c*/ 	.word	0x00015dd0
        /*0b30*/ 	.word	0x0000000d
        /*0b34*/ 	.word	0x00019c60
        /*0b38*/ 	.short	0x010a
        /*0b3a*/ 	.byte	0x3f
	.zero		1


	//   ....[57]....
        /*0b3c*/ 	.word	0x00016150
        /*0b40*/ 	.word	0x0000000d
        /*0b44*/ 	.word	0x00019c50
        /*0b48*/ 	.short	0x0101
        /*0b4a*/ 	.byte	0x3f
	.zero		1


	//   ....[58]....
        /*0b4c*/ 	.word	0x000161d0
        /*0b50*/ 	.word	0x00000003
        /*0b54*/ 	.word	0x00000000
        /*0b58*/ 	.short	0x0101
        /*0b5a*/ 	.byte	0x3f
	.zero		1


	//   ....[59]....
        /*0b5c*/ 	.word	0x00016390
        /*0b60*/ 	.word	0x00000003
        /*0b64*/ 	.word	0x00019c70
        /*0b68*/ 	.short	0x010a
        /*0b6a*/ 	.byte	0x3f
	.zero		1


	//   ....[60]....
        /*0b6c*/ 	.word	0x00016410
        /*0b70*/ 	.word	0x00000003
        /*0b74*/ 	.word	0x00019c60
        /*0b78*/ 	.short	0x010a
        /*0b7a*/ 	.byte	0x3f
	.zero		1


	//   ....[61]....
        /*0b7c*/ 	.word	0x000167a0
        /*0b80*/ 	.word	0x00000003
        /*0b84*/ 	.word	0x00019c50
        /*0b88*/ 	.short	0x0101
        /*0b8a*/ 	.byte	0x3f
	.zero		1


	//   ....[62]....
        /*0b8c*/ 	.word	0x00016830
        /*0b90*/ 	.word	0x00000000
        /*0b94*/ 	.word	0x00000000
        /*0b98*/ 	.short	0x0101
        /*0b9a*/ 	.byte	0x3f
	.zero		1


	//   ....[63]....
        /*0b9c*/ 	.word	0x000172e0
        /*0ba0*/ 	.word	0x00000009
        /*0ba4*/ 	.word	0x00019c20
        /*0ba8*/ 	.short	0x010a
        /*0baa*/ 	.byte	0x3f
	.zero		1


	//   ....[64]....
        /*0bac*/ 	.word	0x00017470
        /*0bb0*/ 	.word	0x00000007
        /*0bb4*/ 	.word	0x00000000
        /*0bb8*/ 	.short	0x010a
        /*0bba*/ 	.byte	0x3f
	.zero		1


	//   ....[65]....
        /*0bbc*/ 	.word	0x000174e0
        /*0bc0*/ 	.word	0x00000003
        /*0bc4*/ 	.word	0x00000000
        /*0bc8*/ 	.short	0x010a
        /*0bca*/ 	.byte	0x3f
	.zero		1


	//   ....[66]....
        /*0bcc*/ 	.word	0x00017530
        /*0bd0*/ 	.word	0x00000003
        /*0bd4*/ 	.word	0x00019c60
        /*0bd8*/ 	.short	0x010a
        /*0bda*/ 	.byte	0x3f
	.zero		1


	//   ....[67]....
        /*0bdc*/ 	.word	0x00017580
        /*0be0*/ 	.word	0x00000005
        /*0be4*/ 	.word	0x00019c60
        /*0be8*/ 	.short	0x010a
        /*0bea*/ 	.byte	0x3f
	.zero		1


	//   ....[68]....
        /*0bec*/ 	.word	0x000175c0
        /*0bf0*/ 	.word	0x00000003
        /*0bf4*/ 	.word	0x00019c80
        /*0bf8*/ 	.short	0x010a
        /*0bfa*/ 	.byte	0x3f
	.zero		1


	//   ....[69]....
        /*0bfc*/ 	.word	0x000175e0
        /*0c00*/ 	.word	0x00000005
        /*0c04*/ 	.word	0x00019c80
        /*0c08*/ 	.short	0x010a
        /*0c0a*/ 	.byte	0x3f
	.zero		1


	//   ....[70]....
        /*0c0c*/ 	.word	0x00017640
        /*0c10*/ 	.word	0x00000059
        /*0c14*/ 	.word	0x00019c90
        /*0c18*/ 	.short	0x010a
        /*0c1a*/ 	.byte	0x3f
	.zero		1


	//   ....[71]....
        /*0c1c*/ 	.word	0x00017690
        /*0c20*/ 	.word	0x00000059
        /*0c24*/ 	.word	0x00019c90
        /*0c28*/ 	.short	0x010a
        /*0c2a*/ 	.byte	0x3f
	.zero		1


	//   ....[72]....
        /*0c2c*/ 	.word	0x000176e0
        /*0c30*/ 	.word	0x00000059
        /*0c34*/ 	.word	0x00019c90
        /*0c38*/ 	.short	0x010a
        /*0c3a*/ 	.byte	0x3f
	.zero		1


	//   ....[73]....
        /*0c3c*/ 	.word	0x00017730
        /*0c40*/ 	.word	0x00000059
        /*0c44*/ 	.word	0x00019cb0
        /*0c48*/ 	.short	0x010a
        /*0c4a*/ 	.byte	0x3f
	.zero		1


	//   ....[74]....
        /*0c4c*/ 	.word	0x00017a00
        /*0c50*/ 	.word	0x00000012
        /*0c54*/ 	.word	0x00019c00
        /*0c58*/ 	.short	0x010a
        /*0c5a*/ 	.byte	0x3f
	.zero		1


	//   ....[75]....
        /*0c5c*/ 	.word	0x00017cd0
        /*0c60*/ 	.word	0x00000012
        /*0c64*/ 	.word	0x00019c00
        /*0c68*/ 	.short	0x010a
        /*0c6a*/ 	.byte	0x3f
	.zero		1


	//   ....[76]....
        /*0c6c*/ 	.word	0x00017d20
        /*0c70*/ 	.word	0x00000003
        /*0c74*/ 	.word	0x00019c30
        /*0c78*/ 	.short	0x010a
        /*0c7a*/ 	.byte	0x3f
	.zero		1


	//   ....[77]....
        /*0c7c*/ 	.word	0x00017d70
        /*0c80*/ 	.word	0x0000000a
        /*0c84*/ 	.word	0x00019c30
        /*0c88*/ 	.short	0x010a
        /*0c8a*/ 	.byte	0x3f
	.zero		1


	//   ....[78]....
        /*0c8c*/ 	.word	0x00017dc0
        /*0c90*/ 	.word	0x0000000c
        /*0c94*/ 	.word	0x00019c50
        /*0c98*/ 	.short	0x010a
        /*0c9a*/ 	.byte	0x3f
	.zero		1


	//   ....[79]....
        /*0c9c*/ 	.word	0x00017e10
        /*0ca0*/ 	.word	0x00000005
        /*0ca4*/ 	.word	0x00019c50
        /*0ca8*/ 	.short	0x010a
        /*0caa*/ 	.byte	0x3f
	.zero		1


	//   ....[80]....
        /*0cac*/ 	.word	0x00017fb0
        /*0cb0*/ 	.word	0x00000006
        /*0cb4*/ 	.word	0x00019c20
        /*0cb8*/ 	.short	0x010a
        /*0cba*/ 	.byte	0x3f
	.zero		1


	//   ....[81]....
        /*0cbc*/ 	.word	0x00018000
        /*0cc0*/ 	.word	0x0000000a
        /*0cc4*/ 	.word	0x00019ca0
        /*0cc8*/ 	.short	0x010a
        /*0cca*/ 	.byte	0x3f
	.zero		1


	//   ....[82]....
        /*0ccc*/ 	.word	0x00018050
        /*0cd0*/ 	.word	0x0000000a
        /*0cd4*/ 	.word	0x00019cc0
        /*0cd8*/ 	.short	0x010a
        /*0cda*/ 	.byte	0x3f
	.zero		1


	//   ....[83]....
        /*0cdc*/ 	.word	0x000180a0
        /*0ce0*/ 	.word	0x0000000a
        /*0ce4*/ 	.word	0x00019ca0
        /*0ce8*/ 	.short	0x010a
        /*0cea*/ 	.byte	0x3f
	.zero		1


	//   ....[84]....
        /*0cec*/ 	.word	0x000180f0
        /*0cf0*/ 	.word	0x0000000a
        /*0cf4*/ 	.word	0x00019cc0
        /*0cf8*/ 	.short	0x010a
        /*0cfa*/ 	.byte	0x3f
	.zero		1


	//   ....[85]....
        /*0cfc*/ 	.word	0x00018290
        /*0d00*/ 	.word	0x00000005
        /*0d04*/ 	.word	0x00019c80
        /*0d08*/ 	.short	0x010a
        /*0d0a*/ 	.byte	0x3f
	.zero		1


	//   ....[86]....
        /*0d0c*/ 	.word	0x000182e0
        /*0d10*/ 	.word	0x00000005
        /*0d14*/ 	.word	0x00019c40
        /*0d18*/ 	.short	0x010a
        /*0d1a*/ 	.byte	0x3f
	.zero		1


	//   ....[87]....
        /*0d1c*/ 	.word	0x00018360
        /*0d20*/ 	.word	0x00000004
        /*0d24*/ 	.word	0x00019c20
        /*0d28*/ 	.short	0x010a
        /*0d2a*/ 	.byte	0x3f
	.zero		1


	//   ....[88]....
        /*0d2c*/ 	.word	0x000183b0
        /*0d30*/ 	.word	0x00000003
        /*0d34*/ 	.word	0x00019c80
        /*0d38*/ 	.short	0x010a
        /*0d3a*/ 	.byte	0x3f
	.zero		1


	//   ....[89]....
        /*0d3c*/ 	.word	0x00018400
        /*0d40*/ 	.word	0x00000003
        /*0d44*/ 	.word	0x00019c40
        /*0d48*/ 	.short	0x010a
        /*0d4a*/ 	.byte	0x3f
	.zero		1


	//   ....[90]....
        /*0d4c*/ 	.word	0x00018450
        /*0d50*/ 	.word	0x0000000d
        /*0d54*/ 	.word	0x00019c70
        /*0d58*/ 	.short	0x010a
        /*0d5a*/ 	.byte	0x3f
	.zero		1


	//   ....[91]....
        /*0d5c*/ 	.word	0x000184a0
        /*0d60*/ 	.word	0x0000000d
        /*0d64*/ 	.word	0x00019c60
        /*0d68*/ 	.short	0x010a
        /*0d6a*/ 	.byte	0x3f
	.zero		1


	//   ....[92]....
        /*0d6c*/ 	.word	0x000184f0
        /*0d70*/ 	.word	0x00000003
        /*0d74*/ 	.word	0x00019c70
        /*0d78*/ 	.short	0x010a
        /*0d7a*/ 	.byte	0x3f
	.zero		1


	//   ....[93]....
        /*0d7c*/ 	.word	0x00018540
        /*0d80*/ 	.word	0x00000003
        /*0d84*/ 	.word	0x00019c60
        /*0d88*/ 	.short	0x010a
        /*0d8a*/ 	.byte	0x3f
	.zero		1


	//   ....[94]....
        /*0d8c*/ 	.word	0x00018ec0
        /*0d90*/ 	.word	0x00000009
        /*0d94*/ 	.word	0x00019c20
        /*0d98*/ 	.short	0x010a
        /*0d9a*/ 	.byte	0x3f
	.zero		1


	//   ....[95]....
        /*0d9c*/ 	.word	0x00019060
        /*0da0*/ 	.word	0x00000007
        /*0da4*/ 	.word	0x00000000
        /*0da8*/ 	.short	0x010a
        /*0daa*/ 	.byte	0x3f
	.zero		1


	//   ....[96]....
        /*0dac*/ 	.word	0x000190b0
        /*0db0*/ 	.word	0x00000003
        /*0db4*/ 	.word	0x00000000
        /*0db8*/ 	.short	0x010a
        /*0dba*/ 	.byte	0x3f
	.zero		1


	//   ....[97]....
        /*0dbc*/ 	.word	0x00019100
        /*0dc0*/ 	.word	0x00000003
        /*0dc4*/ 	.word	0x00019c60
        /*0dc8*/ 	.short	0x010a
        /*0dca*/ 	.byte	0x3f
	.zero		1


	//   ....[98]....
        /*0dcc*/ 	.word	0x00019150
        /*0dd0*/ 	.word	0x00000005
        /*0dd4*/ 	.word	0x00019c60
        /*0dd8*/ 	.short	0x010a
        /*0dda*/ 	.byte	0x3f
	.zero		1


	//   ....[99]....
        /*0ddc*/ 	.word	0x000191a0
        /*0de0*/ 	.word	0x00000003
        /*0de4*/ 	.word	0x00019c80
        /*0de8*/ 	.short	0x010a
        /*0dea*/ 	.byte	0x3f
	.zero		1


	//----- nvinfo : EIATTR_NUM_MBARRIERS
	.align		4
.L_149:
        /*0dec*/ 	.byte	0x03, 0x38
        /*0dee*/ 	.short	0x0016


	//----- nvinfo : EIATTR_EXIT_INSTR_OFFSETS
	.align		4
        /*0df0*/ 	.byte	0x04, 0x1c
        /*0df2*/ 	.short	(.L_151 - .L_150)


	//   ....[0]....
.L_150:
        /*0df4*/ 	.word	0x00017630


	//----- nvinfo : EIATTR_MAX_THREADS
	.align		4
.L_151:
        /*0df8*/ 	.byte	0x04, 0x05
        /*0dfa*/ 	.short	(.L_153 - .L_152)
.L_152:
        /*0dfc*/ 	.word	0x00000200
        /*0e00*/ 	.word	0x00000001
        /*0e04*/ 	.word	0x00000001


	//----- nvinfo : EIATTR_CRS_STACK_SIZE
	.align		4
.L_153:
        /*0e08*/ 	.byte	0x04, 0x1e
        /*0e0a*/ 	.short	(.L_155 - .L_154)
.L_154:
        /*0e0c*/ 	.word	0x00000000


	//----- nvinfo : EIATTR_CBANK_PARAM_SIZE
	.align		4
.L_155:
        /*0e10*/ 	.byte	0x03, 0x19
        /*0e12*/ 	.short	0x0a70


	//----- nvinfo : EIATTR_PARAM_CBANK
	.align		4
        /*0e14*/ 	.byte	0x04, 0x0a
        /*0e16*/ 	.short	(.L_157 - .L_156)
	.align		4
.L_156:
        /*0e18*/ 	.word	index@(.nv.constant0._ZN7cutlass13device_kernelIN5flash11enable_sm90INS1_16FlashAttnFwdSm90INS1_25CollectiveMainloopFwdSm90ILi2EN4cute5tupleIJNS5_1CILi1EEES8_S8_EEENS6_IJNS7_ILi192EEENS7_ILi128EEENS7_ILi96EEEEEELi96ENS_12float_e4m3_tEfNS_4arch4Sm90ELb0ELb0ELb0ELb1ELb0ELb1ELb0ELb1ELb1ELb0ELb0ELb0EEENS1_21CollectiveEpilogueFwdINS6_IJSA_SC_SB_EEES9_NS_10bfloat16_tESG_Li384ELb1ELb0ELb0ELb1EEENS1_36VarlenDynamicPersistentTileSchedulerILi192ELi128ELi384ELi128ELb0ELb0ELb1ELb0ELb1ELb1EEEEEEEEEvNT_6ParamsE)
        /*0e1c*/ 	.short	0x0210
        /*0e1e*/ 	.short	0x0a70


	//----- nvinfo : EIATTR_SW_WAR
	.align		4
.L_157:
        /*0e20*/ 	.byte	0x04, 0x36
        /*0e22*/ 	.short	(.L_159 - .L_158)
.L_158:
        /*0e24*/ 	.word	0x00000008
.L_159:


//--------------------- .nv.info._ZN7cutlass13device_kernelIN5flash11enable_sm90INS1_16FlashAttnFwdSm90INS1_25CollectiveMainloopFwdSm90ILi2EN4cute5tupleIJNS5_1CILi1EEES8_S8_EEENS6_IJNS7_ILi192EEENS7_ILi128EEENS7_ILi96EEEEEELi96ENS_12float_e4m3_tEfNS_4arch4Sm90ELb0ELb1ELb0ELb0ELb0ELb0ELb0ELb1ELb1ELb0ELb0ELb0EEENS1_21CollectiveEpilogueFwdINS6_IJSA_SC_SB_EEES9_NS_10bfloat16_tESG_Li384ELb0ELb0ELb0ELb1EEENS1_30DynamicPersistentTileSchedulerILi384ELi128ELb0ELb0ELb1EEEEEEEEEvNT_6ParamsE --------------------------
	.section	.nv.info._ZN7cutlass13device_kernelIN5flash11enable_sm90INS1_16FlashAttnFwdSm90INS1_25CollectiveMainloopFwdSm90ILi2EN4cute5tupleIJNS5_1CILi1EEES8_S8_EEENS6_IJNS7_ILi192EEENS7_ILi128EEENS7_ILi96EEEEEELi96ENS_12float_e4m3_tEfNS_4arch4Sm90ELb0ELb1ELb0ELb0ELb0ELb0ELb0ELb1ELb1ELb0ELb0ELb0EEENS1_21CollectiveEpilogueFwdINS6_IJSA_SC_SB_EEES9_NS_10bfloat16_tESG_Li384ELb0ELb0ELb0ELb1EEENS1_30DynamicPersistentTileSchedulerILi384ELi128ELb0ELb0ELb1EEEEEEEEEvNT_6ParamsE,"",@"SHT_CUDA_INFO"
	.sectionflags	@""
	.align	4


	//----- nvinfo : EIATTR_CUDA_API_VERSION
	.align		4
        /*0000*/ 	.byte	0x04, 0x37
        /*0002*/ 	.short	(.L_161 - .L_160)
.L_160:
        /*0004*/ 	.word	0x00000082


	//----- nvinfo : EIATTR_KPARAM_INFO
	.align		4
.L_161:
        /*0008*/ 	.byte	0x04, 0x17
        /*000a*/ 	.short	(.L_163 - .L_162)
.L_162:
        /*000c*/ 	.word	0x00000000
        /*0010*/ 	.short	0x0000
        /*0012*/ 	.short	0x0070
        /*0014*/ 	.byte	0x00, 0xf0, 0x01, 0x2e


	//----- nvinfo : EIATTR_SPARSE_MMA_MASK
	.align		4
.L_163:
        /*0018*/ 	.byte	0x03, 0x50
        /*001a*/ 	.short	0x0000


	//----- nvinfo : EIATTR_MAXREG_COUNT
	.align		4
        /*001c*/ 	.byte	0x03, 0x1b
        /*001e*/ 	.short	0x0080


	//----- nvinfo : EIATTR_NUM_BARRIERS
	.align		4
        /*0020*/ 	.byte	0x02, 0x4c
        /*0022*/ 	.byte	0x09
	.zero		1


	//----- nvinfo : EIATTR_EXTERNS
	.align		4
        /*0024*/ 	.byte	0x04, 0x0f
        /*0026*/ 	.short	(.L_165 - .L_164)


	//   ....[0]....
	.align		4
.L_164:
        /*0028*/ 	.word	index@(__assertfail)


	//----- nvinfo : EIATTR_ANNOTATIONS
	.align		4
.L_165:
        /*002c*/ 	.byte	0x04, 0x55
        /*002e*/ 	.short	(.L_167 - .L_166)


	//   ....[0]....
.L_166:
        /*0030*/ 	.word	0x00000001
        /*0034*/ 	.byte	0xa0, 0x0d, 0x00, 0x00, 0x01, 0x00, 0x00, 0x00, 0xd0, 0x1d, 0x00, 0x00, 0x01, 0x00, 0x00, 0x00
        /*0044*/ 	.byte	0x90, 0xce, 0x00, 0x00


	//----- nvinfo : EIATTR_MERCURY_ISA_VERSION
	.align		4
.L_167:
        /*0048*/ 	.byte	0x03, 0x5f
        /*004a*/ 	.short	0x0101


	//----- nvinfo : EIATTR_INT_WARP_WIDE_INSTR_OFFSETS
	.align		4
        /*004c*/ 	.byte	0x04, 0x31
        /*004e*/ 	.short	(.L_169 - .L_168)


	//   ....[0]....
.L_168:
        /*0050*/ 	.word	0x00000190


	//   ....[1]....
        /*0054*/ 	.word	0x000001c0


	//   ....[2]....
        /*0058*/ 	.word	0x000001d0


	//   ....[3]....
        /*005c*/ 	.word	0x0000ebf0


	//   ....[4]....
        /*0060*/ 	.word	0x0000ec80


	//   ....[5]....
        /*0064*/ 	.word	0x0000f350


	//   ....[6]....
        /*0068*/ 	.word	0x00010c80


	//   ....[7]....
        /*006c*/ 	.word	0x00010d10


	//----- nvinfo : EIATTR_COOP_GROUP_MASK_REGIDS
	.align		4
.L_169:
        /*0070*/ 	.byte	0x04, 0x29
        /*0072*/ 	.short	(.L_171 - .L_170)


	//   ....[0]....
.L_170:
        /*0074*/ 	.word	0xffffffff


	//   ....[1]....
        /*0078*/ 	.word	0xffffffff


	//   ....[2]....
        /*007c*/ 	.word	0xffffffff


	//   ....[3]....
        /*0080*/ 	.word	0xffffffff


	//   ....[4]....
        /*0084*/ 	.word	0xffffffff


	//   ....[5]....
        /*0088*/ 	.word	0xffffffff


	//   ....[6]....
        /*008c*/ 	.word	0xffffffff


	//   ....[7]....
        /*0090*/ 	.word	0xffffffff


	//   ....[8]....
        /*0094*/ 	.word	0xffffffff


	//   ....[9]....
        /*0098*/ 	.word	0xffffffff


	//   ....[10]....
        /*009c*/ 	.word	0xffffffff


	//   ....[11]....
        /*00a0*/ 	.word	0xffffffff


	//   ....[12]....
        /*00a4*/ 	.word	0xffffffff


	//   ....[13]....
        /*00a8*/ 	.word	0xffffffff


	//   ....[14]....
        /*00ac*/ 	.word	0xffffffff


	//   ....[15]....
        /*00b0*/ 	.word	0xffffffff


	//   ....[16]....
        /*00b4*/ 	.word	0xffffffff


	//   ....[17]....
        /*00b8*/ 	.word	0xffffffff


	//   ....[18]....
        /*00bc*/ 	.word	0xffffffff


	//   ....[19]....
        /*00c0*/ 	.word	0xffffffff


	//   ....[20]....
        /*00c4*/ 	.word	0xffffffff


	//   ....[21]....
        /*00c8*/ 	.word	0xffffffff


	//   ....[22]....
        /*00cc*/ 	.word	0xffffffff


	//   ....[23]....
        /*00d0*/ 	.word	0xffffffff


	//   ....[24]....
        /*00d4*/ 	.word	0xffffffff


	//   ....[25]....
        /*00d8*/ 	.word	0xffffffff


	//   ....[26]....
        /*00dc*/ 	.word	0xffffffff


	//   ....[27]....
        /*00e0*/ 	.word	0xffffffff


	//   ....[28]....
        /*00e4*/ 	.word	0xffffffff


	//   ....[29]....
        /*00e8*/ 	.word	0xffffffff


	//   ....[30]....
        /*00ec*/ 	.word	0xffffffff


	//   ....[31]....
        /*00f0*/ 	.word	0xffffffff


	//   ....[32]....
        /*00f4*/ 	.word	0xffffffff


	//   ....[33]....
        /*00f8*/ 	.word	0xffffffff


	//   ....[34]....
        /*00fc*/ 	.word	0xffffffff


	//   ....[35]....
        /*0100*/ 	.word	0xffffffff


	//   ....[36]....
        /*0104*/ 	.word	0xffffffff


	//   ....[37]....
        /*0108*/ 	.word	0xffffffff


	//   ....[38]....
        /*010c*/ 	.word	0xffffffff


	//   ....[39]....
        /*0110*/ 	.word	0xffffffff


	//   ....[40]....
        /*0114*/ 	.word	0xffffffff


	//   ....[41]....
        /*0118*/ 	.word	0xffffffff


	//   ....[42]....
        /*011c*/ 	.word	0xffffffff


	//   ....[43]....
        /*0120*/ 	.word	0xffffffff


	//   ....[44]....
        /*0124*/ 	.word	0xffffffff


	//   ....[45]....
        /*0128*/ 	.word	0xffffffff


	//   ....[46]....
        /*012c*/ 	.word	0xffffffff


	//   ....[47]....
        /*0130*/ 	.word	0xffffffff


	//   ....[48]....
        /*0134*/ 	.word	0xffffffff


	//   ....[49]....
        /*0138*/ 	.word	0xffffffff


	//   ....[50]....
        /*013c*/ 	.word	0xffffffff


	//   ....[51]....
        /*0140*/ 	.word	0xffffffff


	//   ....[52]....
        /*0144*/ 	.word	0xffffffff


	//   ....[53]....
        /*0148*/ 	.word	0xffffffff


	//   ....[54]....
        /*014c*/ 	.word	0xffffffff


	//   ....[55]....
        /*0150*/ 	.word	0xffffffff


	//   ....[56]....
        /*0154*/ 	.word	0xffffffff


	//   ....[57]....
        /*0158*/ 	.word	0x0500000f


	//   ....[58]....
        /*015c*/ 	.word	0x0500000f


	//----- nvinfo : EIATTR_COOP_GROUP_INSTR_OFFSETS
	.align		4
.L_171:
        /*0160*/ 	.byte	0x04, 0x28
        /*0162*/ 	.short	(.L_173 - .L_172)


	//   ....[0]....
.L_172:
        /*0164*/ 	.word	0x00000060


	//   ....[1]....
        /*0168*/ 	.word	0x000001a0


	//   ....[2]....
        /*016c*/ 	.word	0x000001f0


	//   ....[3]....
        /*0170*/ 	.word	0x000003e0


	//   ....[4]....
        /*0174*/ 	.word	0x00000540


	//   ....[5]....
        /*0178*/ 	.word	0x00000660


	//   ....[6]....
        /*017c*/ 	.word	0x000007c0


	//   ....[7]....
        /*0180*/ 	.word	0x00001a80


	//   ....[8]....
        /*0184*/ 	.word	0x000034a0


	//   ....[9]....
        /*0188*/ 	.word	0x000035b0


	//   ....[10]....
        /*018c*/ 	.word	0x00003ef0


	//   ....[11]....
        /*0190*/ 	.word	0x00003f60


	//   ....[12]....
        /*0194*/ 	.word	0x00006060


	//   ....[13]....
        /*0198*/ 	.word	0x00006100


	//   ....[14]....
        /*019c*/ 	.word	0x000069d0


	//   ....[15]....
        /*01a0*/ 	.word	0x00006a50


	//   ....[16]....
        /*01a4*/ 	.word	0x00008370


	//   ....[17]....
        /*01a8*/ 	.word	0x00008380


	//   ....[18]....
        /*01ac*/ 	.word	0x000083e0


	//   ....[19]....
        /*01b0*/ 	.word	0x000083f0


	//   ....[20]....
        /*01b4*/ 	.word	0x0000aa60


	//   ....[21]....
        /*01b8*/ 	.word	0x0000ab60


	//   ....[22]....
        /*01bc*/ 	.word	0x0000b3a0


	//   ....[23]....
        /*01c0*/ 	.word	0x0000b440


	//   ....[24]....
        /*01c4*/ 	.word	0x0000c6b0


	//   ....[25]....
        /*01c8*/ 	.word	0x0000c6d0


	//   ....[26]....
        /*01cc*/ 	.word	0x0000c740


	//   ....[27]....
        /*01d0*/ 	.word	0x0000c750


	//   ....[28]....
        /*01d4*/ 	.word	0x0000d460


	//   ....[29]....
        /*01d8*/ 	.word	0x0000d490


	//   ....[30]....
        /*01dc*/ 	.word	0x0000d4b0


	//   ....[31]....
        /*01e0*/ 	.word	0x0000d4c0


	//   ....[32]....
        /*01e4*/ 	.word	0x0000d4d0


	//   ....[33]....
        /*01e8*/ 	.word	0x0000d4e0


	//   ....[34]....
        /*01ec*/ 	.word	0x0000d4f0


	//   ....[35]....
        /*01f0*/ 	.word	0x0000d500


	//   ....[36]....
        /*01f4*/ 	.word	0x0000d510


	//   ....[37]....
        /*01f8*/ 	.word	0x0000d520


	//   ....[38]....
        /*01fc*/ 	.word	0x0000d540


	//   ....[39]....
        /*0200*/ 	.word	0x0000d550


	//   ....[40]....
        /*0204*/ 	.word	0x0000d570


	//   ....[41]....
        /*0208*/ 	.word	0x0000d580


	//   ....[42]....
        /*020c*/ 	.word	0x0000d590


	//   ....[43]....
        /*0210*/ 	.word	0x0000d5a0


	//   ....[44]....
        /*0214*/ 	.word	0x0000d5b0


	//   ....[45]....
        /*0218*/ 	.word	0x0000d5c0


	//   ....[46]....
        /*021c*/ 	.word	0x0000d5d0


	//   ....[47]....
        /*0220*/ 	.word	0x0000d5e0


	//   ....[48]....
        /*0224*/ 	.word	0x0000d5f0


	//   ....[49]....
        /*0228*/ 	.word	0x0000d600


	//   ....[50]....
        /*022c*/ 	.word	0x0000d610


	//   ....[51]....
        /*0230*/ 	.word	0x0000d620


	//   ....[52]....
        /*0234*/ 	.word	0x0000d910


	//   ....[53]....
        /*0238*/ 	.word	0x0000e1e0


	//   ....[54]....
        /*023c*/ 	.word	0x0000f440


	//   ....[55]....
        /*0240*/ 	.word	0x00011310


	//   ....[56]....
        /*0244*/ 	.word	0x00011460


	//   ....[57]....
        /*0248*/ 	.word	0x00011af0


	//   ....[58]....
        /*024c*/ 	.word	0x00011f30


	//----- nvinfo : EIATTR_REG_RECONFIG
	.align		4
.L_173:
        /*0250*/ 	.byte	0x01, 0x54
	.zero		2


	//----- nvinfo : EIATTR_SYSCALL_OFFSETS
	.align		4
        /*0254*/ 	.byte	0x04, 0x46
        /*0256*/ 	.short	(.L_175 - .L_174)


	//   ....[0]....
.L_174:
        /*0258*/ 	.word	0x00001c30


	//   ....[1]....
        /*025c*/ 	.word	0x0000ee10


	//   ....[2]....
        /*0260*/ 	.word	0x0000ef70


	//   ....[3]....
        /*0264*/ 	.word	0x0000f0b0


	//   ....[4]....
        /*0268*/ 	.word	0x0000f1d0


	//----- nvinfo : EIATTR_MBARRIER_INSTR_OFFSETS
	.align		4
.L_175:
        /*026c*/ 	.byte	0x04, 0x39
        /*026e*/ 	.short	(.L_177 - .L_176)


	//   ....[0]....
.L_176:
        /*0270*/ 	.word	0x00000290
        /*0274*/ 	.word	0x000000ff
        /*0278*/ 	.word	0x00019c00
        /*027c*/ 	.short	0x0100
        /*027e*/ 	.byte	0x06
	.zero		1


	//   ....[1]....
        /*0280*/ 	.word	0x000002a0
        /*0284*/ 	.word	0x000000ff
        /*0288*/ 	.word	0x00019c20
        /*028c*/ 	.short	0x0100
        /*028e*/ 	.byte	0x06
	.zero		1


	//   ....[2]....
        /*0290*/ 	.word	0x00000390
        /*0294*/ 	.word	0x000000ff
        /*0298*/ 	.word	0x00019c30
        /*029c*/ 	.short	0x0100
        /*029e*/ 	.byte	0x08
	.zero		1


	//   ....[3]....
        /*02a0*/ 	.word	0x000003a0
        /*02a4*/ 	.word	0x000000ff
        /*02a8*/ 	.word	0x00019c40
        /*02ac*/ 	.short	0x0100
        /*02ae*/ 	.byte	0x08
	.zero		1


	//   ....[4]....
        /*02b0*/ 	.word	0x000003b0
        /*02b4*/ 	.word	0x000000ff
        /*02b8*/ 	.word	0x00019c38
        /*02bc*/ 	.short	0x0100
        /*02be*/ 	.byte	0x08
	.zero		1


	//   ....[5]....
        /*02c0*/ 	.word	0x000003c0
        /*02c4*/ 	.word	0x000000ff
        /*02c8*/ 	.word	0x00019c48
        /*02cc*/ 	.short	0x0100
        /*02ce*/ 	.byte	0x08
	.zero		1


	//   ....[6]....
        /*02d0*/ 	.word	0x000004f0
        /*02d4*/ 	.word	0x000000ff
        /*02d8*/ 	.word	0x00019c50
        /*02dc*/ 	.short	0x0100
        /*02de*/ 	.byte	0x08
	.zero		1


	//   ....[7]....
        /*02e0*/ 	.word	0x00000500
        /*02e4*/ 	.word	0x000000ff
        /*02e8*/ 	.word	0x00019c60
        /*02ec*/ 	.short	0x0100
        /*02ee*/ 	.byte	0x08
	.zero		1


	//   ....[8]....
        /*02f0*/ 	.word	0x00000510
        /*02f4*/ 	.word	0x000000ff
        /*02f8*/ 	.word	0x00019c58
        /*02fc*/ 	.short	0x0100
        /*02fe*/ 	.byte	0x08
	.zero		1


	//   ....[9]....
        /*0300*/ 	.word	0x00000520
        /*0304*/ 	.word	0x000000ff
        /*0308*/ 	.word	0x00019c68
        /*030c*/ 	.short	0x0100
        /*030e*/ 	.byte	0x08
	.zero		1


	//   ....[10]....
        /*0310*/ 	.word	0x00000610
        /*0314*/ 	.word	0x000000ff
        /*0318*/ 	.word	0x00019c70
        /*031c*/ 	.short	0x0100
        /*031e*/ 	.byte	0x06
	.zero		1


	//   ....[11]....
        /*0320*/ 	.word	0x00000620
        /*0324*/ 	.word	0x000000ff
        /*0328*/ 	.word	0x00019c80
        /*032c*/ 	.short	0x0100
        /*032e*/ 	.byte	0x06
	.zero		1


	//   ....[12]....
        /*0330*/ 	.word	0x00000630
        /*0334*/ 	.word	0x000000ff
        /*0338*/ 	.word	0x00019c78
        /*033c*/ 	.short	0x0100
        /*033e*/ 	.byte	0x06
	.zero		1


	//   ....[13]....
        /*0340*/ 	.word	0x00000640
        /*0344*/ 	.word	0x000000ff
        /*0348*/ 	.word	0x00019c88
        /*034c*/ 	.short	0x0100
        /*034e*/ 	.byte	0x06
	.zero		1


	//   ....[14]....
        /*0350*/ 	.word	0x00000770
        /*0354*/ 	.word	0x000000ff
        /*0358*/ 	.word	0x00019c90
        /*035c*/ 	.short	0x0100
        /*035e*/ 	.byte	0x08
	.zero		1


	//   ....[15]....
        /*0360*/ 	.word	0x00000780
        /*0364*/ 	.word	0x000000ff
        /*0368*/ 	.word	0x00019ca0
        /*036c*/ 	.short	0x0100
        /*036e*/ 	.byte	0x08
	.zero		1


	//   ....[16]....
        /*0370*/ 	.word	0x00000790
        /*0374*/ 	.word	0x000000ff
        /*0378*/ 	.word	0x00019c98
        /*037c*/ 	.short	0x0100
        /*037e*/ 	.byte	0x08
	.zero		1


	//   ....[17]....
        /*0380*/ 	.word	0x000007a0
        /*0384*/ 	.word	0x000000ff
        /*0388*/ 	.word	0x00019ca8
        /*038c*/ 	.short	0x0100
        /*038e*/ 	.byte	0x08
	.zero		1


	//   ....[18]....
        /*0390*/ 	.word	0x000008d0
        /*0394*/ 	.word	0x000000ff
        /*0398*/ 	.word	0x00019cb0
        /*039c*/ 	.short	0x0100
        /*039e*/ 	.byte	0x08
	.zero		1


	//   ....[19]....
        /*03a0*/ 	.word	0x000008e0
        /*03a4*/ 	.word	0x000000ff
        /*03a8*/ 	.word	0x00019cc0
        /*03ac*/ 	.short	0x0100
        /*03ae*/ 	.byte	0x08
	.zero		1


	//   ....[20]....
        /*03b0*/ 	.word	0x000008f0
        /*03b4*/ 	.word	0x000000ff
        /*03b8*/ 	.word	0x00019cb8
        /*03bc*/ 	.short	0x0100
        /*03be*/ 	.byte	0x08
	.zero		1


	//   ....[21]....
        /*03c0*/ 	.word	0x00000900
        /*03c4*/ 	.word	0x000000ff
        /*03c8*/ 	.word	0x00019cc8
        /*03cc*/ 	.short	0x0100
        /*03ce*/ 	.byte	0x08
	.zero		1


	//   ....[22]....
        /*03d0*/ 	.word	0x00001cb0
        /*03d4*/ 	.word	0x000000ff
        /*03d8*/ 	.word	0x00019c00
        /*03dc*/ 	.short	0x010a
        /*03de*/ 	.byte	0x2f
	.zero		1


	//   ....[23]....
        /*03e0*/ 	.word	0x00001d30
        /*03e4*/ 	.word	0x00000005
        /*03e8*/ 	.word	0x00019c30
        /*03ec*/ 	.short	0x010a
        /*03ee*/ 	.byte	0x3f
	.zero		1


	//   ....[24]....
        /*03f0*/ 	.word	0x00001d90
        /*03f4*/ 	.word	0x00000005
        /*03f8*/ 	.word	0x00019c30
        /*03fc*/ 	.short	0x010a
        /*03fe*/ 	.byte	0x3f
	.zero		1


	//   ....[25]....
        /*0400*/ 	.word	0x000020a0
        /*0404*/ 	.word	0x00000000
        /*0408*/ 	.word	0x00000000
        /*040c*/ 	.short	0x0101
        /*040e*/ 	.byte	0x3f
	.zero		1


	//   ....[26]....
        /*0410*/ 	.word	0x00004e90
        /*0414*/ 	.word	0x000000ff
        /*0418*/ 	.word	0x00019c30
        /*041c*/ 	.short	0x010a
        /*041e*/ 	.byte	0x19
	.zero		1


	//   ....[27]....
        /*0420*/ 	.word	0x00004ed0
        /*0424*/ 	.word	0x000000ff
        /*0428*/ 	.word	0x00019c30
        /*042c*/ 	.short	0x010a
        /*042e*/ 	.byte	0x19
	.zero		1


	//   ....[28]....
        /*0430*/ 	.word	0x00005030
        /*0434*/ 	.word	0x000000ff
        /*0438*/ 	.word	0x00019c50
        /*043c*/ 	.short	0x010a
        /*043e*/ 	.byte	0x0b
	.zero		1


	//   ....[29]....
        /*0440*/ 	.word	0x00005070
        /*0444*/ 	.word	0x000000ff
        /*0448*/ 	.word	0x00019c50
        /*044c*/ 	.short	0x010a
        /*044e*/ 	.byte	0x0b
	.zero		1


	//   ....[30]....
        /*0450*/ 	.word	0x00005300
        /*0454*/ 	.word	0x00000008
        /*0458*/ 	.word	0x00000000
        /*045c*/ 	.short	0x0101
        /*045e*/ 	.byte	0x3f
	.zero		1


	//   ....[31]....
        /*0460*/ 	.word	0x000074c0
        /*0464*/ 	.word	0x000000ff
        /*0468*/ 	.word	0x00000000
        /*046c*/ 	.short	0x0101
        /*046e*/ 	.byte	0x06
	.zero		1


	//   ....[32]....
        /*0470*/ 	.word	0x00007c90
        /*0474*/ 	.word	0x000000ff
        /*0478*/ 	.word	0x00019c30
        /*047c*/ 	.short	0x010a
        /*047e*/ 	.byte	0x14
	.zero		1


	//   ....[33]....
        /*0480*/ 	.word	0x00007cd0
        /*0484*/ 	.word	0x000000ff
        /*0488*/ 	.word	0x00019c30
        /*048c*/ 	.short	0x010a
        /*048e*/ 	.byte	0x14
	.zero		1


	//   ....[34]....
        /*0490*/ 	.word	0x00007e30
        /*0494*/ 	.word	0x000000ff
        /*0498*/ 	.word	0x00019c50
        /*049c*/ 	.short	0x010a
        /*049e*/ 	.byte	0x0b
	.zero		1


	//   ....[35]....
        /*04a0*/ 	.word	0x00007e70
        /*04a4*/ 	.word	0x000000ff
        /*04a8*/ 	.word	0x00019c50
        /*04ac*/ 	.short	0x010a
        /*04ae*/ 	.byte	0x0b
	.zero		1


	//   ....[36]....
        /*04b0*/ 	.word	0x00008fb0
        /*04b4*/ 	.word	0x00000004
        /*04b8*/ 	.word	0x00000000
        /*04bc*/ 	.short	0x0101
        /*04be*/ 	.byte	0x3f
	.zero		1


	//   ....[37]....
        /*04c0*/ 	.word	0x00009280
        /*04c4*/ 	.word	0x000000ff
        /*04c8*/ 	.word	0x00000000
        /*04cc*/ 	.short	0x0101
        /*04ce*/ 	.byte	0x06
	.zero		1


	//   ....[38]....
        /*04d0*/ 	.word	0x000098b0
        /*04d4*/ 	.word	0x000000ff
        /*04d8*/ 	.word	0x00019c30
        /*04dc*/ 	.short	0x010a
        /*04de*/ 	.byte	0x18
	.zero		1


	//   ....[39]....
        /*04e0*/ 	.word	0x000098f0
        /*04e4*/ 	.word	0x000000ff
        /*04e8*/ 	.word	0x00019c30
        /*04ec*/ 	.short	0x010a
        /*04ee*/ 	.byte	0x18
	.zero		1


	//   ....[40]....
        /*04f0*/ 	.word	0x00009a50
        /*04f4*/ 	.word	0x000000ff
        /*04f8*/ 	.word	0x00019c50
        /*04fc*/ 	.short	0x010a
        /*04fe*/ 	.byte	0x0b
	.zero		1


	//   ....[41]....
        /*0500*/ 	.word	0x00009a90
        /*0504*/ 	.word	0x000000ff
        /*0508*/ 	.word	0x00019c50
        /*050c*/ 	.short	0x010a
        /*050e*/ 	.byte	0x0b
	.zero		1


	//   ....[42]....
        /*0510*/ 	.word	0x00009d00
        /*0514*/ 	.word	0x00000002
        /*0518*/ 	.word	0x00000000
        /*051c*/ 	.short	0x0101
        /*051e*/ 	.byte	0x3f
	.zero		1


	//   ....[43]....
        /*0520*/ 	.word	0x0000bec0
        /*0524*/ 	.word	0x000000ff
        /*0528*/ 	.word	0x00000000
        /*052c*/ 	.short	0x0101
        /*052e*/ 	.byte	0x06
	.zero		1


	//   ....[44]....
        /*0530*/ 	.word	0x0000c3e0
        /*0534*/ 	.word	0x000000ff
        /*0538*/ 	.word	0x00019c50
        /*053c*/ 	.short	0x010a
        /*053e*/ 	.byte	0x0e
	.zero		1


	//   ....[45]....
        /*0540*/ 	.word	0x0000c420
        /*0544*/ 	.word	0x000000ff
        /*0548*/ 	.word	0x00019c50
        /*054c*/ 	.short	0x010a
        /*054e*/ 	.byte	0x0e
	.zero		1


	//   ....[46]....
        /*0550*/ 	.word	0x0000ca30
        /*0554*/ 	.word	0x000000ff
        /*0558*/ 	.word	0x00000000
        /*055c*/ 	.short	0x0101
        /*055e*/ 	.byte	0x04
	.zero		1


	//   ....[47]....
        /*0560*/ 	.word	0x0000db00
        /*0564*/ 	.word	0x000000ff
        /*0568*/ 	.word	0x00000000
        /*056c*/ 	.short	0x0101
        /*056e*/ 	.byte	0x05
	.zero		1


	//   ....[48]....
        /*0570*/ 	.word	0x0000f650
        /*0574*/ 	.word	0x00000005
        /*0578*/ 	.word	0x00019c80
        /*057c*/ 	.short	0x010a
        /*057e*/ 	.byte	0x3f
	.zero		1


	//   ....[49]....
        /*0580*/ 	.word	0x0000f870
        /*0584*/ 	.word	0x00000005
        /*0588*/ 	.word	0x00019c40
        /*058c*/ 	.short	0x010a
        /*058e*/ 	.byte	0x3f
	.zero		1


	//   ....[50]....
        /*0590*/ 	.word	0x0000fcc0
        /*0594*/ 	.word	0x000000ff
        /*0598*/ 	.word	0x00019c20
        /*059c*/ 	.short	0x010a
        /*059e*/ 	.byte	0x28
	.zero		1


	//   ....[51]....
        /*05a0*/ 	.word	0x0000ff50
        /*05a4*/ 	.word	0x00000009
        /*05a8*/ 	.word	0x00019c80
        /*05ac*/ 	.short	0x010a
        /*05ae*/ 	.byte	0x3f
	.zero		1


	//   ....[52]....
        /*05b0*/ 	.word	0x00010380
        /*05b4*/ 	.word	0x00000009
        /*05b8*/ 	.word	0x00019c40
        /*05bc*/ 	.short	0x010a
        /*05be*/ 	.byte	0x3f
	.zero		1


	//   ....[53]....
        /*05c0*/ 	.word	0x00010810
        /*05c4*/ 	.word	0x0000000c
        /*05c8*/ 	.word	0x00019c70
        /*05cc*/ 	.short	0x010a
        /*05ce*/ 	.byte	0x3f
	.zero		1


	//   ....[54]....
        /*05d0*/ 	.word	0x00010880
        /*05d4*/ 	.word	0x0000000c
        /*05d8*/ 	.word	0x00019c60
        /*05dc*/ 	.short	0x010a
        /*05de*/ 	.byte	0x3f
	.zero		1


	//   ....[55]....
        /*05e0*/ 	.word	0x00010bb0
        /*05e4*/ 	.word	0x0000000c
        /*05e8*/ 	.word	0x00019c50
        /*05ec*/ 	.short	0x0101
        /*05ee*/ 	.byte	0x3f
	.zero		1


	//   ....[56]....
        /*05f0*/ 	.word	0x00010c20
        /*05f4*/ 	.word	0x00000003
        /*05f8*/ 	.word	0x00000000
        /*05fc*/ 	.short	0x0101
        /*05fe*/ 	.byte	0x3f
	.zero		1


	//   ....[57]....
        /*0600*/ 	.word	0x00010de0
        /*0604*/ 	.word	0x00000002
        /*0608*/ 	.word	0x00019c70
        /*060c*/ 	.short	0x010a
        /*060e*/ 	.byte	0x3f
	.zero		1


	//   ....[58]....
        /*0610*/ 	.word	0x00010e50
        /*0614*/ 	.word	0x00000002
        /*0618*/ 	.word	0x00019c60
        /*061c*/ 	.short	0x010a
        /*061e*/ 	.byte	0x3f
	.zero		1


	//   ....[59]....
        /*0620*/ 	.word	0x00011180
        /*0624*/ 	.word	0x00000002
        /*0628*/ 	.word	0x00019c50
        /*062c*/ 	.short	0x0101
        /*062e*/ 	.byte	0x3f
	.zero		1


	//   ....[60]....
        /*0630*/ 	.word	0x000111f0
        /*0634*/ 	.word	0x00000000
        /*0638*/ 	.word	0x00000000
        /*063c*/ 	.short	0x0101
        /*063e*/ 	.byte	0x3f
	.zero		1


	//   ....[61]....
        /*0640*/ 	.word	0x00011410
        /*0644*/ 	.word	0x00000008
        /*0648*/ 	.word	0x00019c20
        /*064c*/ 	.short	0x010a
        /*064e*/ 	.byte	0x3f
	.zero		1


	//   ....[62]....
        /*0650*/ 	.word	0x00011580
        /*0654*/ 	.word	0x00000006
        /*0658*/ 	.word	0x00000000
        /*065c*/ 	.short	0x010a
        /*065e*/ 	.byte	0x3f
	.zero		1


	//   ....[63]....
        /*0660*/ 	.word	0x000115f0
        /*0664*/ 	.word	0x00000007
        /*0668*/ 	.word	0x00000000
        /*066c*/ 	.short	0x010a
        /*066e*/ 	.byte	0x3f
	.zero		1


	//   ....[64]....
        /*0670*/ 	.word	0x00011640
        /*0674*/ 	.word	0x00000002
        /*0678*/ 	.word	0x00019c60
        /*067c*/ 	.short	0x010a
        /*067e*/ 	.byte	0x3f
	.zero		1


	//   ....[65]....
        /*0680*/ 	.word	0x00011690
        /*0684*/ 	.word	0x00000005
        /*0688*/ 	.word	0x00019c60
        /*068c*/ 	.short	0x010a
        /*068e*/ 	.byte	0x3f
	.zero		1


	//   ....[66]....
        /*0690*/ 	.word	0x000116d0
        /*0694*/ 	.word	0x00000002
        /*0698*/ 	.word	0x00019c80
        /*069c*/ 	.short	0x010a
        /*069e*/ 	.byte	0x3f
	.zero		1


	//   ....[67]....
        /*06a0*/ 	.word	0x000116f0
        /*06a4*/ 	.word	0x00000005
        /*06a8*/ 	.word	0x00019c80
        /*06ac*/ 	.short	0x010a
        /*06ae*/ 	.byte	0x3f
	.zero		1


	//   ....[68]....
        /*06b0*/ 	.word	0x00011760
        /*06b4*/ 	.word	0x00000003
        /*06b8*/ 	.word	0x00019c00
        /*06bc*/ 	.short	0x010a
        /*06be*/ 	.byte	0x3f
	.zero		1


	//   ....[69]....
        /*06c0*/ 	.word	0x000117b0
        /*06c4*/ 	.word	0x00000005
        /*06c8*/ 	.word	0x00019c30
        /*06cc*/ 	.short	0x010a
        /*06ce*/ 	.byte	0x3f
	.zero		1


	//   ....[70]....
        /*06d0*/ 	.word	0x00011810
        /*06d4*/ 	.word	0x00000009
        /*06d8*/ 	.word	0x00019c30
        /*06dc*/ 	.short	0x010a
        /*06de*/ 	.byte	0x3f
	.zero		1


	//   ....[71]....
        /*06e0*/ 	.word	0x00011870
        /*06e4*/ 	.word	0x00000009
        /*06e8*/ 	.word	0x00019c50
        /*06ec*/ 	.short	0x010a
        /*06ee*/ 	.byte	0x3f
	.zero		1


	//   ....[72]....
        /*06f0*/ 	.word	0x000118d0
        /*06f4*/ 	.word	0x0000000d
        /*06f8*/ 	.word	0x00019c30
        /*06fc*/ 	.short	0x010a
        /*06fe*/ 	.byte	0x3f
	.zero		1


	//   ....[73]....
        /*0700*/ 	.word	0x00011930
        /*0704*/ 	.word	0x0000000d
        /*0708*/ 	.word	0x00019c50
        /*070c*/ 	.short	0x010a
        /*070e*/ 	.byte	0x3f
	.zero		1


	//   ....[74]....
        /*0710*/ 	.word	0x00011990
        /*0714*/ 	.word	0x0000000b
        /*0718*/ 	.word	0x00019c30
        /*071c*/ 	.short	0x010a
        /*071e*/ 	.byte	0x3f
	.zero		1


	//   ....[75]....
        /*0720*/ 	.word	0x000119f0
        /*0724*/ 	.word	0x0000000b
        /*0728*/ 	.word	0x00019c50
        /*072c*/ 	.short	0x010a
        /*072e*/ 	.byte	0x3f
	.zero		1


	//   ....[76]....
        /*0730*/ 	.word	0x00011a50
        /*0734*/ 	.word	0x00000006
        /*0738*/ 	.word	0x00019c50
        /*073c*/ 	.short	0x010a
        /*073e*/ 	.byte	0x3f
	.zero		1


	//   ....[77]....
        /*0740*/ 	.word	0x00011ba0
        /*0744*/ 	.word	0x00000005
        /*0748*/ 	.word	0x00019c80
        /*074c*/ 	.short	0x010a
        /*074e*/ 	.byte	0x3f
	.zero		1


	//   ....[78]....
        /*0750*/ 	.word	0x00011bf0
        /*0754*/ 	.word	0x00000005
        /*0758*/ 	.word	0x00019c40
        /*075c*/ 	.short	0x010a
        /*075e*/ 	.byte	0x3f
	.zero		1


	//   ....[79]....
        /*0760*/ 	.word	0x00011c50
        /*0764*/ 	.word	0x00000003
        /*0768*/ 	.word	0x00019c20
        /*076c*/ 	.short	0x010a
        /*076e*/ 	.byte	0x3f
	.zero		1


	//   ....[80]....
        /*0770*/ 	.word	0x00011ca0
        /*0774*/ 	.word	0x00000009
        /*0778*/ 	.word	0x00019c80
        /*077c*/ 	.short	0x010a
        /*077e*/ 	.byte	0x3f
	.zero		1


	//   ....[81]....
        /*0780*/ 	.word	0x00011cf0
        /*0784*/ 	.word	0x00000009
        /*0788*/ 	.word	0x00019c40
        /*078c*/ 	.short	0x010a
        /*078e*/ 	.byte	0x3f
	.zero		1


	//   ....[82]....
        /*0790*/ 	.word	0x00011d40
        /*0794*/ 	.word	0x0000000c
        /*0798*/ 	.word	0x00019c70
        /*079c*/ 	.short	0x010a
        /*079e*/ 	.byte	0x3f
	.zero		1


	//   ....[83]....
        /*07a0*/ 	.word	0x00011d90
        /*07a4*/ 	.word	0x0000000c
        /*07a8*/ 	.word	0x00019c60
        /*07ac*/ 	.short	0x010a
        /*07ae*/ 	.byte	0x3f
	.zero		1


	//   ....[84]....
        /*07b0*/ 	.word	0x00011de0
        /*07b4*/ 	.word	0x00000002
        /*07b8*/ 	.word	0x00019c70
        /*07bc*/ 	.short	0x010a
        /*07be*/ 	.byte	0x3f
	.zero		1


	//   ....[85]....
        /*07c0*/ 	.word	0x00011e30
        /*07c4*/ 	.word	0x00000002
        /*07c8*/ 	.word	0x00019c60
        /*07cc*/ 	.short	0x010a
        /*07ce*/ 	.byte	0x3f
	.zero		1


	//   ....[86]....
        /*07d0*/ 	.word	0x00011e80
        /*07d4*/ 	.word	0x00000008
        /*07d8*/ 	.word	0x00019c20
        /*07dc*/ 	.short	0x010a
        /*07de*/ 	.byte	0x3f
	.zero		1


	//   ....[87]....
        /*07e0*/ 	.word	0x00011ff0
        /*07e4*/ 	.word	0x00000006
        /*07e8*/ 	.word	0x00000000
        /*07ec*/ 	.short	0x010a
        /*07ee*/ 	.byte	0x3f
	.zero		1


	//   ....[88]....
        /*07f0*/ 	.word	0x00012040
        /*07f4*/ 	.word	0x00000007
        /*07f8*/ 	.word	0x00000000
        /*07fc*/ 	.short	0x010a
        /*07fe*/ 	.byte	0x3f
	.zero		1


	//   ....[89]....
        /*0800*/ 	.word	0x00012090
        /*0804*/ 	.word	0x00000002
        /*0808*/ 	.word	0x00019c60
        /*080c*/ 	.short	0x010a
        /*080e*/ 	.byte	0x3f
	.zero		1


	//   ....[90]....
        /*0810*/ 	.word	0x000120e0
        /*0814*/ 	.word	0x00000005
        /*0818*/ 	.word	0x00019c60
        /*081c*/ 	.short	0x010a
        /*081e*/ 	.byte	0x3f
	.zero		1


	//   ....[91]....
        /*0820*/ 	.word	0x00012130
        /*0824*/ 	.word	0x00000002
        /*0828*/ 	.word	0x00019c80
        /*082c*/ 	.short	0x010a
        /*082e*/ 	.byte	0x3f
	.zero		1


	//----- nvinfo : EIATTR_NUM_MBARRIERS
	.align		4
.L_177:
        /*0830*/ 	.byte	0x03, 0x38
        /*0832*/ 	.short	0x0016


	//----- nvinfo : EIATTR_EXIT_INSTR_OFFSETS
	.align		4
        /*0834*/ 	.byte	0x04, 0x1c
        /*0836*/ 	.short	(.L_179 - .L_178)


	//   ....[0]....
.L_178:
        /*0838*/ 	.word	0x00000a30


	//   ....[1]....
        /*083c*/ 	.word	0x0000e170


	//   ....[2]....
        /*0840*/ 	.word	0x00011740


	//----- nvinfo : EIATTR_MAX_THREADS
	.align		4
.L_179:
        /*0844*/ 	.byte	0x04, 0x05
        /*0846*/ 	.short	(.L_181 - .L_180)
.L_180:
        /*0848*/ 	.word	0x00000200
        /*084c*/ 	.word	0x00000001
        /*0850*/ 	.word	0x00000001


	//----- nvinfo : EIATTR_CRS_STACK_SIZE
	.align		4
.L_181:
        /*0854*/ 	.byte	0x04, 0x1e
        /*0856*/ 	.short	(.L_183 - .L_182)
.L_182:
        /*0858*/ 	.word	0x00000000


	//----- nvinfo : EIATTR_CBANK_PARAM_SIZE
	.align		4
.L_183:
        /*085c*/ 	.byte	0x03, 0x19
        /*085e*/ 	.short	0x0bf0


	//----- nvinfo : EIATTR_PARAM_CBANK
	.align		4
        /*0860*/ 	.byte	0x04, 0x0a
        /*0862*/ 	.short	(.L_185 - .L_184)
	.align		4
.L_184:
        /*0864*/ 	.word	index@(.nv.constant0._ZN7cutlass13device_kernelIN5flash11enable_sm90INS1_16FlashAttnFwdSm90INS1_25CollectiveMainloopFwdSm90ILi2EN4cute5tupleIJNS5_1CILi1EEES8_S8_EEENS6_IJNS7_ILi192EEENS7_ILi128EEENS7_ILi96EEEEEELi96ENS_12float_e4m3_tEfNS_4arch4Sm90ELb0ELb1ELb0ELb0ELb0ELb0ELb0ELb1ELb1ELb0ELb0ELb0EEENS1_21CollectiveEpilogueFwdINS6_IJSA_SC_SB_EEES9_NS_10bfloat16_tESG_Li384ELb0ELb0ELb0ELb1EEENS1_30DynamicPersistentTileSchedulerILi384ELi128ELb0ELb0ELb1EEEEEEEEEvNT_6ParamsE)
        /*0868*/ 	.short	0x0210
        /*086a*/ 	.short	0x0bf0


	//----- nvinfo : EIATTR_SW_WAR
	.align		4
.L_185:
        /*086c*/ 	.byte	0x04, 0x36
        /*086e*/ 	.short	(.L_187 - .L_186)
.L_186:
        /*0870*/ 	.word	0x00000008
.L_187:


//--------------------- .nv.info._ZN7cutlass13device_kernelIN5flash11enable_sm90INS1_16FlashAttnFwdSm90INS1_25CollectiveMainloopFwdSm90ILi2EN4cute5tupleIJNS5_1CILi1EEES8_S8_EEENS6_IJNS7_ILi192EEENS7_ILi128EEENS7_ILi96EEEEEELi96ENS_12float_e4m3_tEfNS_4arch4Sm90ELb0ELb1ELb0ELb1ELb0ELb0ELb0ELb1ELb1ELb0ELb0ELb0EEENS1_21CollectiveEpilogueFwdINS6_IJSA_SC_SB_EEES9_NS_10bfloat16_tESG_Li384ELb1ELb0ELb0ELb1EEENS1_36VarlenDynamicPersistentTileSchedulerILi192ELi128ELi384ELi128ELb0ELb0ELb1ELb1ELb0ELb1EEEEEEEEEvNT_6ParamsE --------------------------
	.section	.nv.info._ZN7cutlass13device_kernelIN5flash11enable_sm90INS1_16FlashAttnFwdSm90INS1_25CollectiveMainloopFwdSm90ILi2EN4cute5tupleIJNS5_1CILi1EEES8_S8_EEENS6_IJNS7_ILi192EEENS7_ILi128EEENS7_ILi96EEEEEELi96ENS_12float_e4m3_tEfNS_4arch4Sm90ELb0ELb1ELb0ELb1ELb0ELb0ELb0ELb1ELb1ELb0ELb0ELb0EEENS1_21CollectiveEpilogueFwdINS6_IJSA_SC_SB_EEES9_NS_10bfloat16_tESG_Li384ELb1ELb0ELb0ELb1EEENS1_36VarlenDynamicPersistentTileSchedulerILi192ELi128ELi384ELi128ELb0ELb0ELb1ELb1ELb0ELb1EEEEEEEEEvNT_6ParamsE,"",@"SHT_CUDA_INFO"
	.sectionflags	@""
	.align	4


	//----- nvinfo : EIATTR_CUDA_API_VERSION
	.align		4
        /*0000*/ 	.byte	0x04, 0x37
        /*0002*/ 	.short	(.L_189 - .L_188)
.L_188:
        /*0004*/ 	.word	0x00000082


	//----- nvinfo : EIATTR_KPARAM_INFO
	.align		4
.L_189:
        /*0008*/ 	.byte	0x04, 0x17
        /*000a*/ 	.short	(.L_191 - .L_190)
.L_190:
        /*000c*/ 	.word	0x00000000
        /*0010*/ 	.short	0x0000
        /*0012*/ 	.short	0x0070
        /*0014*/ 	.byte	0x00, 0xf0, 0x01, 0x28


	//----- nvinfo : EIATTR_SPARSE_MMA_MASK
	.align		4
.L_191:
        /*0018*/ 	.byte	0x03, 0x50
        /*001a*/ 	.short	0x0000


	//----- nvinfo : EIATTR_MAXREG_COUNT
	.align		4
        /*001c*/ 	.byte	0x03, 0x1b
        /*001e*/ 	.short	0x0080


	//----- nvinfo : EIATTR_NUM_BARRIERS
	.align		4
        /*0020*/ 	.byte	0x02, 0x4c
        /*0022*/ 	.byte	0x09
	.zero		1


	//----- nvinfo : EIATTR_EXTERNS
	.align		4
        /*0024*/ 	.byte	0x04, 0x0f
        /*0026*/ 	.short	(.L_193 - .L_192)


	//   ....[0]....
	.align		4
.L_192:
        /*0028*/ 	.word	index@(__assertfail)


	//----- nvinfo : EIATTR_ANNOTATIONS
	.align		4
.L_193:
        /*002c*/ 	.byte	0x04, 0x55
        /*002e*/ 	.short	(.L_195 - .L_194)


	//   ....[0]....
.L_194:
        /*0030*/ 	.word	0x00000001
        /*0034*/ 	.byte	0x60, 0x0c, 0x00, 0x00, 0x01, 0x00, 0x00, 0x00, 0xd0, 0xcd, 0x00, 0x00, 0x01, 0x00, 0x00, 0x00
        /*0044*/ 	.byte	0x40, 0xf6, 0x00, 0x00, 0x01, 0x00, 0x00, 0x00, 0x80, 0xf8, 0x00, 0x00, 0x01, 0x00, 0x00, 0x00
        /*0054*/ 	.byte	0xb0, 0xf8, 0x00, 0x00, 0x01, 0x00, 0x00, 0x00, 0xa0, 0x13, 0x01, 0x00, 0x01, 0x00, 0x00, 0x00
        /*0064*/ 	.byte	0xe0, 0x13, 0x01, 0x00, 0x01, 0x00, 0x00, 0x00, 0x70, 0x20, 0x01, 0x00, 0x01, 0x00, 0x00, 0x00
        /*0074*/ 	.byte	0x10, 0x26, 0x01, 0x00, 0x01, 0x00, 0x00, 0x00, 0x20, 0x36, 0x01, 0x00


	//----- nvinfo : EIATTR_MERCURY_ISA_VERSION
	.align		4
.L_195:
        /*0080*/ 	.byte	0x03, 0x5f
        /*0082*/ 	.short	0x0101


	//----- nvinfo : EIATTR_UNUSED_LOAD_BYTE_OFFSET
	.align		4
        /*0084*/ 	.byte	0x04, 0x44
        /*0086*/ 	.short	(.L_197 - .L_196)


	//   ....[0]....
.L_196:
        /*0088*/ 	.word	0x00000a30
        /*008c*/ 	.word	0x0000fff0


	//   ....[1]....
        /*0090*/ 	.word	0x0000cd60
        /*0094*/ 	.word	0x0000fff0


	//----- nvinfo : EIATTR_INT_WARP_WIDE_INSTR_OFFSETS
	.align		4
.L_197:
        /*0098*/ 	.byte	0x04, 0x31
        /*009a*/ 	.short	(.L_199 - .L_198)


	//   ....[0]....
.L_198:
        /*009c*/ 	.word	0x00000160


	//   ....[1]....
        /*00a0*/ 	.word	0x000001a0


	//   ....[2]....
        /*00a4*/ 	.word	0x00000210


	//   ....[3]....
        /*00a8*/ 	.word	0x00010200


	//   ....[4]....
        /*00ac*/ 	.word	0x00010290


	//   ....[5]....
        /*00b0*/ 	.word	0x000109e0


	//   ....[6]....
        /*00b4*/ 	.word	0x00012460


	//   ....[7]....
        /*00b8*/ 	.word	0x000124f0


	//----- nvinfo : EIATTR_COOP_GROUP_MASK_REGIDS
	.align		4
.L_199:
        /*00bc*/ 	.byte	0x04, 0x29
        /*00be*/ 	.short	(.L_201 - .L_200)


	//   ....[0]....
.L_200:
        /*00c0*/ 	.word	0xffffffff


	//   ....[1]....
        /*00c4*/ 	.word	0xffffffff


	//   ....[2]....
        /*00c8*/ 	.word	0xffffffff


	//   ....[3]....
        /*00cc*/ 	.word	0xffffffff


	//   ....[4]....
        /*00d0*/ 	.word	0xffffffff


	//   ....[5]....
        /*00d4*/ 	.word	0xffffffff


	//   ....[6]....
        /*00d8*/ 	.word	0xffffffff


	//   ....[7]....
        /*00dc*/ 	.word	0xffffffff


	//   ....[8]....
        /*00e0*/ 	.word	0xffffffff


	//   ....[9]....
        /*00e4*/ 	.word	0xffffffff


	//   ....[10]....
        /*00e8*/ 	.word	0xffffffff


	//   ....[11]....
        /*00ec*/ 	.word	0xffffffff


	//   ....[12]....
        /*00f0*/ 	.word	0xffffffff


	//   ....[13]....
        /*00f4*/ 	.word	0xffffffff


	//   ....[14]....
        /*00f8*/ 	.word	0xffffffff


	//   ....[15]....
        /*00fc*/ 	.word	0xffffffff


	//   ....[16]....
        /*0100*/ 	.word	0xffffffff


	//   ....[17]....
        /*0104*/ 	.word	0xffffffff


	//   ....[18]....
        /*0108*/ 	.word	0xffffffff


	//   ....[19]....
        /*010c*/ 	.word	0xffffffff


	//   ....[20]....
        /*0110*/ 	.word	0xffffffff


	//   ....[21]....
        /*0114*/ 	.word	0xffffffff


	//   ....[22]....
        /*0118*/ 	.word	0xffffffff


	//   ....[23]....
        /*011c*/ 	.word	0xffffffff


	//   ....[24]....
        /*0120*/ 	.word	0xffffffff


	//   ....[25]....
        /*0124*/ 	.word	0xffffffff


	//   ....[26]....
        /*0128*/ 	.word	0xffffffff


	//   ....[27]....
        /*012c*/ 	.word	0xffffffff


	//   ....[28]....
        /*0130*/ 	.word	0xffffffff


	//   ....[29]....
        /*0134*/ 	.word	0xffffffff


	//   ....[30]....
        /*0138*/ 	.word	0xffffffff


	//   ....[31]....
        /*013c*/ 	.word	0xffffffff


	//   ....[32]....
        /*0140*/ 	.word	0xffffffff


	//   ....[33]....
        /*0144*/ 	.word	0xffffffff


	//   ....[34]....
        /*0148*/ 	.word	0xffffffff


	//   ....[35]....
        /*014c*/ 	.word	0xffffffff


	//   ....[36]....
        /*0150*/ 	.word	0xffffffff


	//   ....[37]....
        /*0154*/ 	.word	0xffffffff


	//   ....[38]....
        /*0158*/ 	.word	0xffffffff


	//   ....[39]....
        /*015c*/ 	.word	0xffffffff


	//   ....[40]....
        /*0160*/ 	.word	0xffffffff


	//   ....[41]....
        /*0164*/ 	.word	0xffffffff


	//   ....[42]....
        /*0168*/ 	.word	0xffffffff


	//   ....[43]....
        /*016c*/ 	.word	0xffffffff


	//   ....[44]....
        /*0170*/ 	.word	0xffffffff


	//   ....[45]....
        /*0174*/ 	.word	0xffffffff


	//   ....[46]....
        /*0178*/ 	.word	0xffffffff


	//   ....[47]....
        /*017c*/ 	.word	0xffffffff


	//   ....[48]....
        /*0180*/ 	.word	0xffffffff


	//   ....[49]....
        /*0184*/ 	.word	0xffffffff


	//   ....[50]....
        /*0188*/ 	.word	0xffffffff


	//   ....[51]....
        /*018c*/ 	.word	0xffffffff


	//   ....[52]....
        /*0190*/ 	.word	0xffffffff


	//   ....[53]....
        /*0194*/ 	.word	0xffffffff


	//   ....[54]....
        /*0198*/ 	.word	0xffffffff


	//   ....[55]....
        /*019c*/ 	.word	0xffffffff


	//   ....[56]....
        /*01a0*/ 	.word	0xffffffff


	//   ....[57]....
        /*01a4*/ 	.word	0xffffffff


	//   ....[58]....
        /*01a8*/ 	.word	0xffffffff


	//   ....[59]....
        /*01ac*/ 	.word	0xffffffff


	//   ....[60]....
        /*01b0*/ 	.word	0xffffffff


	//   ....[61]....
        /*01b4*/ 	.word	0xffffffff


	//   ....[62]....
        /*01b8*/ 	.word	0xffffffff


	//   ....[63]....
        /*01bc*/ 	.word	0xffffffff


	//   ....[64]....
        /*01c0*/ 	.word	0xffffffff


	//   ....[65]....
        /*01c4*/ 	.word	0xffffffff


	//   ....[66]....
        /*01c8*/ 	.word	0xffffffff


	//   ....[67]....
        /*01cc*/ 	.word	0xffffffff


	//   ....[68]....
        /*01d0*/ 	.word	0xffffffff


	//   ....[69]....
        /*01d4*/ 	.word	0xffffffff


	//   ....[70]....
        /*01d8*/ 	.word	0xffffffff


	//   ....[71]....
        /*01dc*/ 	.word	0xffffffff


	//   ....[72]....
        /*01e0*/ 	.word	0xffffffff


	//   ....[73]....
        /*01e4*/ 	.word	0xffffffff


	//   ....[74]....
        /*01e8*/ 	.word	0xffffffff


	//   ....[75]....
        /*01ec*/ 	.word	0xffffffff


	//   ....[76]....
        /*01f0*/ 	.word	0xffffffff


	//   ....[77]....
        /*01f4*/ 	.word	0xffffffff


	//   ....[78]....
        /*01f8*/ 	.word	0xffffffff


	//   ....[79]....
        /*01fc*/ 	.word	0xffffffff


	//   ....[80]....
        /*0200*/ 	.word	0xffffffff


	//   ....[81]....
        /*0204*/ 	.word	0xffffffff


	//   ....[82]....
        /*0208*/ 	.word	0xffffffff


	//   ....[83]....
        /*020c*/ 	.word	0xffffffff


	//   ....[84]....
        /*0210*/ 	.word	0xffffffff


	//   ....[85]....
        /*0214*/ 	.word	0xffffffff


	//   ....[86]....
        /*0218*/ 	.word	0xffffffff


	//   ....[87]....
        /*021c*/ 	.word	0x0500000f


	//   ....[88]....
        /*0220*/ 	.word	0x0500000f


	//----- nvinfo : EIATTR_COOP_GROUP_INSTR_OFFSETS
	.align		4
.L_201:
        /*0224*/ 	.byte	0x04, 0x28
        /*0226*/ 	.short	(.L_203 - .L_202)


	//   ....[0]....
.L_202:
        /*0228*/ 	.word	0x00000060


	//   ....[1]....
        /*022c*/ 	.word	0x00000170


	//   ....[2]....
        /*0230*/ 	.word	0x000001c0


	//   ....[3]....
        /*0234*/ 	.word	0x000003f0


	//   ....[4]....
        /*0238*/ 	.word	0x00000550


	//   ....[5]....
        /*023c*/ 	.word	0x00000670


	//   ....[6]....
        /*0240*/ 	.word	0x000007d0


	//   ....[7]....
        /*0244*/ 	.word	0x00001ab0


	//   ....[8]....
        /*0248*/ 	.word	0x000034b0


	//   ....[9]....
        /*024c*/ 	.word	0x000035c0


	//   ....[10]....
        /*0250*/ 	.word	0x00003f10


	//   ....[11]....
        /*0254*/ 	.word	0x00003f90


	//   ....[12]....
        /*0258*/ 	.word	0x00006070


	//   ....[13]....
        /*025c*/ 	.word	0x00006110


	//   ....[14]....
        /*0260*/ 	.word	0x00006a40


	//   ....[15]....
        /*0264*/ 	.word	0x00006a90


	//   ....[16]....
        /*0268*/ 	.word	0x00008350


	//   ....[17]....
        /*026c*/ 	.word	0x00008380


	//   ....[18]....
        /*0270*/ 	.word	0x000083e0


	//   ....[19]....
        /*0274*/ 	.word	0x000083f0


	//   ....[20]....
        /*0278*/ 	.word	0x0000aa70


	//   ....[21]....
        /*027c*/ 	.word	0x0000ab20


	//   ....[22]....
        /*0280*/ 	.word	0x0000b3b0


	//   ....[23]....
        /*0284*/ 	.word	0x0000b460


	//   ....[24]....
        /*0288*/ 	.word	0x0000c6c0


	//   ....[25]....
        /*028c*/ 	.word	0x0000c6e0


	//   ....[26]....
        /*0290*/ 	.word	0x0000c750


	//   ....[27]....
        /*0294*/ 	.word	0x0000c760


	//   ....[28]....
        /*0298*/ 	.word	0x0000d390


	//   ....[29]....
        /*029c*/ 	.word	0x0000d3c0


	//   ....[30]....
        /*02a0*/ 	.word	0x0000d3f0


	//   ....[31]....
        /*02a4*/ 	.word	0x0000d420


	//   ....[32]....
        /*02a8*/ 	.word	0x0000d450


	//   ....[33]....
        /*02ac*/ 	.word	0x0000d470


	//   ....[34]....
        /*02b0*/ 	.word	0x0000d480


	//   ....[35]....
        /*02b4*/ 	.word	0x0000d490


	//   ....[36]....
        /*02b8*/ 	.word	0x0000d4c0


	//   ....[37]....
        /*02bc*/ 	.word	0x0000d4d0


	//   ....[38]....
        /*02c0*/ 	.word	0x0000d4f0


	//   ....[39]....
        /*02c4*/ 	.word	0x0000d500


	//   ....[40]....
        /*02c8*/ 	.word	0x0000d530


	//   ....[41]....
        /*02cc*/ 	.word	0x0000d540


	//   ....[42]....
        /*02d0*/ 	.word	0x0000d570


	//   ....[43]....
        /*02d4*/ 	.word	0x0000d580


	//   ....[44]....
        /*02d8*/ 	.word	0x0000d5a0


	//   ....[45]....
        /*02dc*/ 	.word	0x0000d5b0


	//   ....[46]....
        /*02e0*/ 	.word	0x0000d5e0


	//   ....[47]....
        /*02e4*/ 	.word	0x0000d610


	//   ....[48]....
        /*02e8*/ 	.word	0x0000d640


	//   ....[49]....
        /*02ec*/ 	.word	0x0000d650


	//   ....[50]....
        /*02f0*/ 	.word	0x0000d680


	//   ....[51]....
        /*02f4*/ 	.word	0x0000d690


	//   ....[52]....
        /*02f8*/ 	.word	0x0000eaa0


	//   ....[53]....
        /*02fc*/ 	.word	0x0000ec70


	//   ....[54]....
        /*0300*/ 	.word	0x0000eca0


	//   ....[55]....
        /*0304*/ 	.word	0x0000ecd0


	//   ....[56]....
        /*0308*/ 	.word	0x0000ed00


	//   ....[57]....
        /*030c*/ 	.word	0x0000ed30


	//   ....[58]....
        /*0310*/ 	.word	0x0000ed70


	//   ....[59]....
        /*0314*/ 	.word	0x0000eef0


	//   ....[60]....
        /*0318*/ 	.word	0x0000ef20


	//   ....[61]....
        /*031c*/ 	.word	0x0000ef50


	//   ....[62]....
        /*0320*/ 	.word	0x0000ef80


	//   ....[63]....
        /*0324*/ 	.word	0x0000efb0


	//   ....[64]....
        /*0328*/ 	.word	0x0000eff0


	//   ....[65]....
        /*032c*/ 	.word	0x0000f080


	//   ....[66]....
        /*0330*/ 	.word	0x0000f110


	//   ....[67]....
        /*0334*/ 	.word	0x0000f1c0


	//   ....[68]....
        /*0338*/ 	.word	0x00010b30


	//   ....[69]....
        /*033c*/ 	.word	0x00012bd0


	//   ....[70]....
        /*0340*/ 	.word	0x00012c00


	//   ....[71]....
        /*0344*/ 	.word	0x00012c30


	//   ....[72]....
        /*0348*/ 	.word	0x00012c70


	//   ....[73]....
        /*034c*/ 	.word	0x00012c80


	//   ....[74]....
        /*0350*/ 	.word	0x00012cb0


	//   ....[75]....
        /*0354*/ 	.word	0x00012ce0


	//   ....[76]....
        /*0358*/ 	.word	0x00012cf0


	//   ....[77]....
        /*035c*/ 	.word	0x00012e30


	//   ....[78]....
        /*0360*/ 	.word	0x00012e60


	//   ....[79]....
        /*0364*/ 	.word	0x00012e90


	//   ....[80]....
        /*0368*/ 	.word	0x00012ec0


	//   ....[81]....
        /*036c*/ 	.word	0x00012ef0


	//   ....[82]....
        /*0370*/ 	.word	0x00012f30


	//   ....[83]....
        /*0374*/ 	.word	0x00012fe0


	//   ....[84]....
        /*0378*/ 	.word	0x00013080


	//   ....[85]....
        /*037c*/ 	.word	0x00013130


	//   ....[86]....
        /*0380*/ 	.word	0x00013740


	//   ....[87]....
        /*0384*/ 	.word	0x00013dd0


	//   ....[88]....
        /*0388*/ 	.word	0x00014240


	//----- nvinfo : EIATTR_REG_RECONFIG
	.align		4
.L_203:
        /*038c*/ 	.byte	0x01, 0x54
	.zero		2


	//----- nvinfo : EIATTR_SYSCALL_OFFSETS
	.align		4
        /*0390*/ 	.byte	0x04, 0x46
        /*0392*/ 	.short	(.L_205 - .L_204)


	//   ....[0]....
.L_204:
        /*0394*/ 	.word	0x00001c90


	//   ....[1]....
        /*0398*/ 	.word	0x00010420


	//   ....[2]....
        /*039c*/ 	.word	0x00010580


	//   ....[3]....
        /*03a0*/ 	.word	0x000106c0


	//   ....[4]....
        /*03a4*/ 	.word	0x000107e0


	//----- nvinfo : EIATTR_MBARRIER_INSTR_OFFSETS
	.align		4
.L_205:
        /*03a8*/ 	.byte	0x04, 0x39
        /*03aa*/ 	.short	(.L_207 - .L_206)


	//   ....[0]....
.L_206:
        /*03ac*/ 	.word	0x000002a0
        /*03b0*/ 	.word	0x000000ff
        /*03b4*/ 	.word	0x00019c00
        /*03b8*/ 	.short	0x0100
        /*03ba*/ 	.byte	0x08
	.zero		1


	//   ....[1]....
        /*03bc*/ 	.word	0x000002b0
        /*03c0*/ 	.word	0x000000ff
        /*03c4*/ 	.word	0x00019c20
        /*03c8*/ 	.short	0x0100
        /*03ca*/ 	.byte	0x08
	.zero		1


	//   ....[2]....
        /*03cc*/ 	.word	0x000003a0
        /*03d0*/ 	.word	0x000000ff
        /*03d4*/ 	.word	0x00019c30
        /*03d8*/ 	.short	0x0100
        /*03da*/ 	.byte	0x08
	.zero		1


	//   ....[3]....
        /*03dc*/ 	.word	0x000003b0
        /*03e0*/ 	.word	0x000000ff
        /*03e4*/ 	.word	0x00019c40
        /*03e8*/ 	.short	0x0100
        /*03ea*/ 	.byte	0x08
	.zero		1


	//   ....[4]....
        /*03ec*/ 	.word	0x000003c0
        /*03f0*/ 	.word	0x000000ff
        /*03f4*/ 	.word	0x00019c38
        /*03f8*/ 	.short	0x0100
        /*03fa*/ 	.byte	0x08
	.zero		1


	//   ....[5]....
        /*03fc*/ 	.word	0x000003d0
        /*0400*/ 	.word	0x000000ff
        /*0404*/ 	.word	0x00019c48
        /*0408*/ 	.short	0x0100
        /*040a*/ 	.byte	0x08
	.zero		1


	//   ....[6]....
        /*040c*/ 	.word	0x00000500
        /*0410*/ 	.word	0x000000ff
        /*0414*/ 	.word	0x00019c50
        /*0418*/ 	.short	0x0100
        /*041a*/ 	.byte	0x08
	.zero		1


	//   ....[7]....
        /*041c*/ 	.word	0x00000510
        /*0420*/ 	.word	0x000000ff
        /*0424*/ 	.word	0x00019c60
        /*0428*/ 	.short	0x0100
        /*042a*/ 	.byte	0x08
	.zero		1


	//   ....[8]....
        /*042c*/ 	.word	0x00000520
        /*0430*/ 	.word	0x000000ff
        /*0434*/ 	.word	0x00019c58
        /*0438*/ 	.short	0x0100
        /*043a*/ 	.byte	0x08
	.zero		1


	//   ....[9]....
        /*043c*/ 	.word	0x00000530
        /*0440*/ 	.word	0x000000ff
        /*0444*/ 	.word	0x00019c68
        /*0448*/ 	.short	0x0100
        /*044a*/ 	.byte	0x08
	.zero		1


	//   ....[10]....
        /*044c*/ 	.word	0x00000620
        /*0450*/ 	.word	0x000000ff
        /*0454*/ 	.word	0x00019c70
        /*0458*/ 	.short	0x0100
        /*045a*/ 	.byte	0x06
	.zero		1


	//   ....[11]....
        /*045c*/ 	.word	0x00000630
        /*0460*/ 	.word	0x000000ff
        /*0464*/ 	.word	0x00019c80
        /*0468*/ 	.short	0x0100
        /*046a*/ 	.byte	0x06
	.zero		1


	//   ....[12]....
        /*046c*/ 	.word	0x00000640
        /*0470*/ 	.word	0x000000ff
        /*0474*/ 	.word	0x00019c78
        /*0478*/ 	.short	0x0100
        /*047a*/ 	.byte	0x06
	.zero		1


	//   ....[13]....
        /*047c*/ 	.word	0x00000650
        /*0480*/ 	.word	0x000000ff
        /*0484*/ 	.word	0x00019c88
        /*0488*/ 	.short	0x0100
        /*048a*/ 	.byte	0x06
	.zero		1


	//   ....[14]....
        /*048c*/ 	.word	0x00000780
        /*0490*/ 	.word	0x000000ff
        /*0494*/ 	.word	0x00019c90
        /*0498*/ 	.short	0x0100
        /*049a*/ 	.byte	0x08
	.zero		1


	//   ....[15]....
        /*049c*/ 	.word	0x00000790
        /*04a0*/ 	.word	0x000000ff
        /*04a4*/ 	.word	0x00019ca0
        /*04a8*/ 	.short	0x0100
        /*04aa*/ 	.byte	0x08
	.zero		1


	//   ....[16]....
        /*04ac*/ 	.word	0x000007a0
        /*04b0*/ 	.word	0x000000ff
        /*04b4*/ 	.word	0x00019c98
        /*04b8*/ 	.short	0x0100
        /*04ba*/ 	.byte	0x08
	.zero		1


	//   ....[17]....
        /*04bc*/ 	.word	0x000007b0
        /*04c0*/ 	.word	0x000000ff
        /*04c4*/ 	.word	0x00019ca8
        /*04c8*/ 	.short	0x0100
        /*04ca*/ 	.byte	0x08
	.zero		1


	//   ....[18]....
        /*04cc*/ 	.word	0x000008e0
        /*04d0*/ 	.word	0x000000ff
        /*04d4*/ 	.word	0x00019cb0
        /*04d8*/ 	.short	0x0100
        /*04da*/ 	.byte	0x08
	.zero		1


	//   ....[19]....
        /*04dc*/ 	.word	0x000008f0
        /*04e0*/ 	.word	0x000000ff
        /*04e4*/ 	.word	0x00019cc0
        /*04e8*/ 	.short	0x0100
        /*04ea*/ 	.byte	0x08
	.zero		1


	//   ....[20]....
        /*04ec*/ 	.word	0x00000900
        /*04f0*/ 	.word	0x000000ff
        /*04f4*/ 	.word	0x00019cb8
        /*04f8*/ 	.short	0x0100
        /*04fa*/ 	.byte	0x08
	.zero		1


	//   ....[21]....
        /*04fc*/ 	.word	0x00000910
        /*0500*/ 	.word	0x000000ff
        /*0504*/ 	.word	0x00019cc8
        /*0508*/ 	.short	0x0100
        /*050a*/ 	.byte	0x08
	.zero		1


	//   ....[22]....
        /*050c*/ 	.word	0x00001d10
        /*0510*/ 	.word	0x000000ff
        /*0514*/ 	.word	0x00019c00
        /*0518*/ 	.short	0x010a
        /*051a*/ 	.byte	0x2d
	.zero		1


	//   ....[23]....
        /*051c*/ 	.word	0x00001d90
        /*0520*/ 	.word	0x00000005
        /*0524*/ 	.word	0x00019c30
        /*0528*/ 	.short	0x010a
        /*052a*/ 	.byte	0x3f
	.zero		1


	//   ....[24]....
        /*052c*/ 	.word	0x00001df0
        /*0530*/ 	.word	0x00000005
        /*0534*/ 	.word	0x00019c30
        /*0538*/ 	.short	0x010a
        /*053a*/ 	.byte	0x3f
	.zero		1


	//   ....[25]....
        /*053c*/ 	.word	0x000020d0
        /*0540*/ 	.word	0x00000000
        /*0544*/ 	.word	0x00000000
        /*0548*/ 	.short	0x0101
        /*054a*/ 	.byte	0x3f
	.zero		1


	//   ....[26]....
        /*054c*/ 	.word	0x00004ec0
        /*0550*/ 	.word	0x000000ff
        /*0554*/ 	.word	0x00019c30
        /*0558*/ 	.short	0x010a
        /*055a*/ 	.byte	0x17
	.zero		1


	//   ....[27]....
        /*055c*/ 	.word	0x00004f00
        /*0560*/ 	.word	0x000000ff
        /*0564*/ 	.word	0x00019c30
        /*0568*/ 	.short	0x010a
        /*056a*/ 	.byte	0x17
	.zero		1


	//   ....[28]....
        /*056c*/ 	.word	0x00005060
        /*0570*/ 	.word	0x000000ff
        /*0574*/ 	.word	0x00019c50
        /*0578*/ 	.short	0x010a
        /*057a*/ 	.byte	0x0b
	.zero		1


	//   ....[29]....
        /*057c*/ 	.word	0x000050a0
        /*0580*/ 	.word	0x000000ff
        /*0584*/ 	.word	0x00019c50
        /*0588*/ 	.short	0x010a
        /*058a*/ 	.byte	0x0b
	.zero		1


	//   ....[30]....
        /*058c*/ 	.word	0x00005310
        /*0590*/ 	.word	0x0000000a
        /*0594*/ 	.word	0x00000000
        /*0598*/ 	.short	0x0101
        /*059a*/ 	.byte	0x3f
	.zero		1


	//   ....[31]....
        /*059c*/ 	.word	0x000074d0
        /*05a0*/ 	.word	0x000000ff
        /*05a4*/ 	.word	0x00000000
        /*05a8*/ 	.short	0x0101
        /*05aa*/ 	.byte	0x06
	.zero		1


	//   ....[32]....
        /*05ac*/ 	.word	0x00007c90
        /*05b0*/ 	.word	0x000000ff
        /*05b4*/ 	.word	0x00019c30
        /*05b8*/ 	.short	0x010a
        /*05ba*/ 	.byte	0x06
	.zero		1


	//   ....[33]....
        /*05bc*/ 	.word	0x00007cd0
        /*05c0*/ 	.word	0x000000ff
        /*05c4*/ 	.word	0x00019c30
        /*05c8*/ 	.short	0x010a
        /*05ca*/ 	.byte	0x06
	.zero		1


	//   ....[34]....
        /*05cc*/ 	.word	0x00007e30
        /*05d0*/ 	.word	0x000000ff
        /*05d4*/ 	.word	0x00019c50
        /*05d8*/ 	.short	0x010a
        /*05da*/ 	.byte	0x0b
	.zero		1


	//   ....[35]....
        /*05dc*/ 	.word	0x00007e70
        /*05e0*/ 	.word	0x000000ff
        /*05e4*/ 	.word	0x00019c50
        /*05e8*/ 	.short	0x010a
        /*05ea*/ 	.byte	0x0b
	.zero		1


	//   ....[36]....
        /*05ec*/ 	.word	0x00008fe0
        /*05f0*/ 	.word	0x00000004
        /*05f4*/ 	.word	0x00000000
        /*05f8*/ 	.short	0x0101
        /*05fa*/ 	.byte	0x3f
	.zero		1


	//   ....[37]....
        /*05fc*/ 	.word	0x00009290
        /*0600*/ 	.word	0x000000ff
        /*0604*/ 	.word	0x00000000
        /*0608*/ 	.short	0x0101
        /*060a*/ 	.byte	0x06
	.zero		1


	//   ....[38]....
        /*060c*/ 	.word	0x000098e0
        /*0610*/ 	.word	0x000000ff
        /*0614*/ 	.word	0x00019c30
        /*0618*/ 	.short	0x010a
        /*061a*/ 	.byte	0x16
	.zero		1


	//   ....[39]....
        /*061c*/ 	.word	0x00009920
        /*0620*/ 	.word	0x000000ff
        /*0624*/ 	.word	0x00019c30
        /*0628*/ 	.short	0x010a
        /*062a*/ 	.byte	0x16
	.zero		1


	//   ....[40]....
        /*062c*/ 	.word	0x00009a80
        /*0630*/ 	.word	0x000000ff
        /*0634*/ 	.word	0x00019c50
        /*0638*/ 	.short	0x010a
        /*063a*/ 	.byte	0x0b
	.zero		1


	//   ....[41]....
        /*063c*/ 	.word	0x00009ac0
        /*0640*/ 	.word	0x000000ff
        /*0644*/ 	.word	0x00019c50
        /*0648*/ 	.short	0x010a
        /*064a*/ 	.byte	0x0b
	.zero		1


	//   ....[42]....
        /*064c*/ 	.word	0x00009d20
        /*0650*/ 	.word	0x00000002
        /*0654*/ 	.word	0x00000000
        /*0658*/ 	.short	0x0101
        /*065a*/ 	.byte	0x3f
	.zero		1


	//   ....[43]....
        /*065c*/ 	.word	0x0000bed0
        /*0660*/ 	.word	0x000000ff
        /*0664*/ 	.word	0x00000000
        /*0668*/ 	.short	0x0101
        /*066a*/ 	.byte	0x06
	.zero		1


	//   ....[44]....
        /*066c*/ 	.word	0x0000c3f0
        /*0670*/ 	.word	0x000000ff
        /*0674*/ 	.word	0x00019c50
        /*0678*/ 	.short	0x010a
        /*067a*/ 	.byte	0x0e
	.zero		1


	//   ....[45]....
        /*067c*/ 	.word	0x0000c430
        /*0680*/ 	.word	0x000000ff
        /*0684*/ 	.word	0x00019c50
        /*0688*/ 	.short	0x010a
        /*068a*/ 	.byte	0x0e
	.zero		1


	//   ....[46]....
        /*068c*/ 	.word	0x0000ca40
        /*0690*/ 	.word	0x000000ff
        /*0694*/ 	.word	0x00000000
        /*0698*/ 	.short	0x0101
        /*069a*/ 	.byte	0x04
	.zero		1


	//   ....[47]....
        /*069c*/ 	.word	0x0000df00
        /*06a0*/ 	.word	0x00000000
        /*06a4*/ 	.word	0x00000000
        /*06a8*/ 	.short	0x0101
        /*06aa*/ 	.byte	0x3f
	.zero		1


	//   ....[48]....
        /*06ac*/ 	.word	0x00010d50
        /*06b0*/ 	.word	0x00000005
        /*06b4*/ 	.word	0x00019c80
        /*06b8*/ 	.short	0x010a
        /*06ba*/ 	.byte	0x3f
	.zero		1


	//   ....[49]....
        /*06bc*/ 	.word	0x00010f90
        /*06c0*/ 	.word	0x00000005
        /*06c4*/ 	.word	0x00019c40
        /*06c8*/ 	.short	0x010a
        /*06ca*/ 	.byte	0x3f
	.zero		1


	//   ....[50]....
        /*06cc*/ 	.word	0x00011420
        /*06d0*/ 	.word	0x000000ff
        /*06d4*/ 	.word	0x00019c20
        /*06d8*/ 	.short	0x010a
        /*06da*/ 	.byte	0x28
	.zero		1


	//   ....[51]....
        /*06dc*/ 	.word	0x00011700
        /*06e0*/ 	.word	0x00000007
        /*06e4*/ 	.word	0x00019c80
        /*06e8*/ 	.short	0x010a
        /*06ea*/ 	.byte	0x3f
	.zero		1


	//   ....[52]....
        /*06ec*/ 	.word	0x00011b30
        /*06f0*/ 	.word	0x00000007
        /*06f4*/ 	.word	0x00019c40
        /*06f8*/ 	.short	0x010a
        /*06fa*/ 	.byte	0x3f
	.zero		1


	//   ....[53]....
        /*06fc*/ 	.word	0x00011fe0
        /*0700*/ 	.word	0x0000000c
        /*0704*/ 	.word	0x00019c70
        /*0708*/ 	.short	0x010a
        /*070a*/ 	.byte	0x3f
	.zero		1


	//   ....[54]....
        /*070c*/ 	.word	0x00012050
        /*0710*/ 	.word	0x0000000c
        /*0714*/ 	.word	0x00019c60
        /*0718*/ 	.short	0x010a
        /*071a*/ 	.byte	0x3f
	.zero		1


	//   ....[55]....
        /*071c*/ 	.word	0x00012390
        /*0720*/ 	.word	0x0000000c
        /*0724*/ 	.word	0x00019c50
        /*0728*/ 	.short	0x0101
        /*072a*/ 	.byte	0x3f
	.zero		1


	//   ....[56]....
        /*072c*/ 	.word	0x00012400
        /*0730*/ 	.word	0x00000003
        /*0734*/ 	.word	0x00000000
        /*0738*/ 	.short	0x0101
        /*073a*/ 	.byte	0x3f
	.zero		1


	//   ....[57]....
        /*073c*/ 	.word	0x000125c0
        /*0740*/ 	.word	0x00000002
        /*0744*/ 	.word	0x00019c70
        /*0748*/ 	.short	0x010a
        /*074a*/ 	.byte	0x3f
	.zero		1


	//   ....[58]....
        /*074c*/ 	.word	0x00012640
        /*0750*/ 	.word	0x00000002
        /*0754*/ 	.word	0x00019c60
        /*0758*/ 	.short	0x010a
        /*075a*/ 	.byte	0x3f
	.zero		1


	//   ....[59]....
        /*075c*/ 	.word	0x00012970
        /*0760*/ 	.word	0x00000002
        /*0764*/ 	.word	0x00019c50
        /*0768*/ 	.short	0x0101
        /*076a*/ 	.byte	0x3f
	.zero		1


	//   ....[60]....
        /*076c*/ 	.word	0x000129e0
        /*0770*/ 	.word	0x00000000
        /*0774*/ 	.word	0x00000000
        /*0778*/ 	.short	0x0101
        /*077a*/ 	.byte	0x3f
	.zero		1


	//   ....[61]....
        /*077c*/ 	.word	0x000136c0
        /*0780*/ 	.word	0x00000008
        /*0784*/ 	.word	0x00019c20
        /*0788*/ 	.short	0x010a
        /*078a*/ 	.byte	0x3f
	.zero		1


	//   ....[62]....
        /*078c*/ 	.word	0x00013860
        /*0790*/ 	.word	0x00000006
        /*0794*/ 	.word	0x00000000
        /*0798*/ 	.short	0x010a
        /*079a*/ 	.byte	0x3f
	.zero		1


	//   ....[63]....
        /*079c*/ 	.word	0x000138d0
        /*07a0*/ 	.word	0x00000007
        /*07a4*/ 	.word	0x00000000
        /*07a8*/ 	.short	0x010a
        /*07aa*/ 	.byte	0x3f
	.zero		1


	//   ....[64]....
        /*07ac*/ 	.word	0x00013920
        /*07b0*/ 	.word	0x00000002
        /*07b4*/ 	.word	0x00019c60
        /*07b8*/ 	.short	0x010a
        /*07ba*/ 	.byte	0x3f
	.zero		1


	//   ....[65]....
        /*07bc*/ 	.word	0x00013970
        /*07c0*/ 	.word	0x00000005
        /*07c4*/ 	.word	0x00019c60
        /*07c8*/ 	.short	0x010a
        /*07ca*/ 	.byte	0x3f
	.zero		1


	//   ....[66]....
        /*07cc*/ 	.word	0x000139b0
        /*07d0*/ 	.word	0x00000002
        /*07d4*/ 	.word	0x00019c80
        /*07d8*/ 	.short	0x010a
        /*07da*/ 	.byte	0x3f
	.zero		1


	//   ....[67]....
        /*07dc*/ 	.word	0x000139d0
        /*07e0*/ 	.word	0x00000005
        /*07e4*/ 	.word	0x00019c80
        /*07e8*/ 	.short	0x010a
        /*07ea*/ 	.byte	0x3f
	.zero		1


	//   ....[68]....
        /*07ec*/ 	.word	0x00013a40
        /*07f0*/ 	.word	0x00000003
        /*07f4*/ 	.word	0x00019c00
        /*07f8*/ 	.short	0x010a
        /*07fa*/ 	.byte	0x3f
	.zero		1


	//   ....[69]....
        /*07fc*/ 	.word	0x00013a90
        /*0800*/ 	.word	0x00000005
        /*0804*/ 	.word	0x00019c30
        /*0808*/ 	.short	0x010a
        /*080a*/ 	.byte	0x3f
	.zero		1


	//   ....[70]....
        /*080c*/ 	.word	0x00013af0
        /*0810*/ 	.word	0x0000000b
        /*0814*/ 	.word	0x00019c30
        /*0818*/ 	.short	0x010a
        /*081a*/ 	.byte	0x3f
	.zero		1


	//   ....[71]....
        /*081c*/ 	.word	0x00013b50
        /*0820*/ 	.word	0x0000000b
        /*0824*/ 	.word	0x00019c50
        /*0828*/ 	.short	0x010a
        /*082a*/ 	.byte	0x3f
	.zero		1


	//   ....[72]....
        /*082c*/ 	.word	0x00013bb0
        /*0830*/ 	.word	0x0000000d
        /*0834*/ 	.word	0x00019c30
        /*0838*/ 	.short	0x010a
        /*083a*/ 	.byte	0x3f
	.zero		1


	//   ....[73]....
        /*083c*/ 	.word	0x00013c10
        /*0840*/ 	.word	0x0000000d
        /*0844*/ 	.word	0x00019c50
        /*0848*/ 	.short	0x010a
        /*084a*/ 	.byte	0x3f
	.zero		1


	//   ....[74]....
        /*084c*/ 	.word	0x00013c70
        /*0850*/ 	.word	0x0000000f
        /*0854*/ 	.word	0x00019c30
        /*0858*/ 	.short	0x010a
        /*085a*/ 	.byte	0x3f
	.zero		1


	//   ....[75]....
        /*085c*/ 	.word	0x00013cd0
        /*0860*/ 	.word	0x0000000f
        /*0864*/ 	.word	0x00019c50
        /*0868*/ 	.short	0x010a
        /*086a*/ 	.byte	0x3f
	.zero		1


	//   ....[76]....
        /*086c*/ 	.word	0x00013d30
        /*0870*/ 	.word	0x00000006
        /*0874*/ 	.word	0x00019c50
        /*0878*/ 	.short	0x010a
        /*087a*/ 	.byte	0x3f
	.zero		1


	//   ....[77]....
        /*087c*/ 	.word	0x00013e80
        /*0880*/ 	.word	0x00000005
        /*0884*/ 	.word	0x00019c80
        /*0888*/ 	.short	0x010a
        /*088a*/ 	.byte	0x3f
	.zero		1


	//   ....[78]....
        /*088c*/ 	.word	0x00013ed0
        /*0890*/ 	.word	0x00000005
        /*0894*/ 	.word	0x00019c40
        /*0898*/ 	.short	0x010a
        /*089a*/ 	.byte	0x3f
	.zero		1


	//   ....[79]....
        /*089c*/ 	.word	0x00013f30
        /*08a0*/ 	.word	0x00000003
        /*08a4*/ 	.word	0x00019c20
        /*08a8*/ 	.short	0x010a
        /*08aa*/ 	.byte	0x3f
	.zero		1


	//   ....[80]....
        /*08ac*/ 	.word	0x00013f80
        /*08b0*/ 	.word	0x00000007
        /*08b4*/ 	.word	0x00019c80
        /*08b8*/ 	.short	0x010a
        /*08ba*/ 	.byte	0x3f
	.zero		1


	//   ....[81]....
        /*08bc*/ 	.word	0x00013fd0
        /*08c0*/ 	.word	0x00000007
        /*08c4*/ 	.word	0x00019c40
        /*08c8*/ 	.short	0x010a
        /*08ca*/ 	.byte	0x3f
	.zero		1


	//   ....[82]....
        /*08cc*/ 	.word	0x00014020
        /*08d0*/ 	.word	0x0000000c
        /*08d4*/ 	.word	0x00019c70
        /*08d8*/ 	.short	0x010a
        /*08da*/ 	.byte	0x3f
	.zero		1


	//   ....[83]....
        /*08dc*/ 	.word	0x00014070
        /*08e0*/ 	.word	0x0000000c
        /*08e4*/ 	.word	0x00019c60
        /*08e8*/ 	.short	0x010a
        /*08ea*/ 	.byte	0x3f
	.zero		1


	//   ....[84]....
        /*08ec*/ 	.word	0x000140c0
        /*08f0*/ 	.word	0x00000002
        /*08f4*/ 	.word	0x00019c70
        /*08f8*/ 	.short	0x010a
        /*08fa*/ 	.byte	0x3f
	.zero		1


	//   ....[85]....
        /*08fc*/ 	.word	0x00014110
        /*0900*/ 	.word	0x00000002
        /*0904*/ 	.word	0x00019c60
        /*0908*/ 	.short	0x010a
        /*090a*/ 	.byte	0x3f
	.zero		1


	//   ....[86]....
        /*090c*/ 	.word	0x00014160
        /*0910*/ 	.word	0x00000008
        /*0914*/ 	.word	0x00019c20
        /*0918*/ 	.short	0x010a
        /*091a*/ 	.byte	0x3f
	.zero		1


	//   ....[87]....
        /*091c*/ 	.word	0x00014300
        /*0920*/ 	.word	0x00000006
        /*0924*/ 	.word	0x00000000
        /*0928*/ 	.short	0x010a
        /*092a*/ 	.byte	0x3f
	.zero		1


	//   ....[88]....
        /*092c*/ 	.word	0x00014350
        /*0930*/ 	.word	0x00000007
        /*0934*/ 	.word	0x00000000
        /*0938*/ 	.short	0x010a
        /*093a*/ 	.byte	0x3f
	.zero		1


	//   ....[89]....
        /*093c*/ 	.word	0x000143a0
        /*0940*/ 	.word	0x00000002
        /*0944*/ 	.word	0x00019c60
        /*0948*/ 	.short	0x010a
        /*094a*/ 	.byte	0x3f
	.zero		1


	//   ....[90]....
        /*094c*/ 	.word	0x000143f0
        /*0950*/ 	.word	0x00000005
        /*0954*/ 	.word	0x00019c60
        /*0958*/ 	.short	0x010a
        /*095a*/ 	.byte	0x3f
	.zero		1


	//   ....[91]....
        /*095c*/ 	.word	0x00014440
        /*0960*/ 	.word	0x00000002
        /*0964*/ 	.word	0x00019c80
        /*0968*/ 	.short	0x010a
        /*096a*/ 	.byte	0x3f
	.zero		1


	//----- nvinfo : EIATTR_NUM_MBARRIERS
	.align		4
.L_207:
        /*096c*/ 	.byte	0x03, 0x38
        /*096e*/ 	.short	0x0016


	//----- nvinfo : EIATTR_EXIT_INSTR_OFFSETS
	.align		4
        /*0970*/ 	.byte	0x04, 0x1c
        /*0972*/ 	.short	(.L_209 - .L_208)


	//   ....[0]....
.L_208:
        /*0974*/ 	.word	0x00000a70


	//   ....[1]....
        /*0978*/ 	.word	0x0000ea40


	//   ....[2]....
        /*097c*/ 	.word	0x00013a20


	//----- nvinfo : EIATTR_MAX_THREADS
	.align		4
.L_209:
        /*0980*/ 	.byte	0x04, 0x05
        /*0982*/ 	.short	(.L_211 - .L_210)
.L_210:
        /*0984*/ 	.word	0x00000200
        /*0988*/ 	.word	0x00000001
        /*098c*/ 	.word	0x00000001


	//----- nvinfo : EIATTR_CRS_STACK_SIZE
	.align		4
.L_211:
        /*0990*/ 	.byte	0x04, 0x1e
        /*0992*/ 	.short	(.L_213 - .L_212)
.L_212:
        /*0994*/ 	.word	0x00000000


	//----- nvinfo : EIATTR_CBANK_PARAM_SIZE
	.align		4
.L_213:
        /*0998*/ 	.byte	0x03, 0x19
        /*099a*/ 	.short	0x0a70


	//----- nvinfo : EIATTR_PARAM_CBANK
	.align		4
        /*099c*/ 	.byte	0x04, 0x0a
        /*099e*/ 	.short	(.L_215 - .L_214)
	.align		4
.L_214:
        /*09a0*/ 	.word	index@(.nv.constant0._ZN7cutlass13device_kernelIN5flash11enable_sm90INS1_16FlashAttnFwdSm90INS1_25CollectiveMainloopFwdSm90ILi2EN4cute5tupleIJNS5_1CILi1EEES8_S8_EEENS6_IJNS7_ILi192EEENS7_ILi128EEENS7_ILi96EEEEEELi96ENS_12float_e4m3_tEfNS_4arch4Sm90ELb0ELb1ELb0ELb1ELb0ELb0ELb0ELb1ELb1ELb0ELb0ELb0EEENS1_21CollectiveEpilogueFwdINS6_IJSA_SC_SB_EEES9_NS_10bfloat16_tESG_Li384ELb1ELb0ELb0ELb1EEENS1_36VarlenDynamicPersistentTileSchedulerILi192ELi128ELi384ELi128ELb0ELb0ELb1ELb1ELb0ELb1EEEEEEEEEvNT_6ParamsE)
        /*09a4*/ 	.short	0x0210
        /*09a6*/ 	.short	0x0a70


	//----- nvinfo : EIATTR_SW_WAR
	.align		4
.L_215:
        /*09a8*/ 	.byte	0x04, 0x36
        /*09aa*/ 	.short	(.L_217 - .L_216)
.L_216:
        /*09ac*/ 	.word	0x00000008
.L_217:


//--------------------- .nv.info._ZN7cutlass13device_kernelIN5flash11enable_sm90INS1_16FlashAttnFwdSm90INS1_25CollectiveMainloopFwdSm90ILi2EN4cute5tupleIJNS5_1CILi1EEES8_S8_EEENS6_IJNS7_ILi192EEENS7_ILi128EEENS7_ILi96EEEEEELi96ENS_12float_e4m3_tEfNS_4arch4Sm90ELb0ELb1ELb0ELb1ELb0ELb1ELb0ELb1ELb1ELb0ELb0ELb0EEENS1_21CollectiveEpilogueFwdINS6_IJSA_SC_SB_EEES9_NS_10bfloat16_tESG_Li384ELb1ELb0ELb0ELb1EEENS1_36VarlenDynamicPersistentTileSchedulerILi192ELi128ELi384ELi128ELb0ELb0ELb1ELb1ELb0ELb1EEEEEEEEEvNT_6ParamsE --------------------------
	.section	.nv.info._ZN7cutlass13device_kernelIN5flash11enable_sm90INS1_16FlashAttnFwdSm90INS1_25CollectiveMainloopFwdSm90ILi2EN4cute5tupleIJNS5_1CILi1EEES8_S8_EEENS6_IJNS7_ILi192EEENS7_ILi128EEENS7_ILi96EEEEEELi96ENS_12float_e4m3_tEfNS_4arch4Sm90ELb0ELb1ELb0ELb1ELb0ELb1ELb0ELb1ELb1ELb0ELb0ELb0EEENS1_21CollectiveEpilogueFwdINS6_IJSA_SC_SB_EEES9_NS_10bfloat16_tESG_Li384ELb1ELb0ELb0ELb1EEENS1_36VarlenDynamicPersistentTileSchedulerILi192ELi128ELi384ELi128ELb0ELb0ELb1ELb1ELb0ELb1EEEEEEEEEvNT_6ParamsE,"",@"SHT_CUDA_INFO"
	.sectionflags	@""
	.align	4


	//----- nvinfo : EIATTR_CUDA_API_VERSION
	.align		4
        /*0000*/ 	.byte	0x04, 0x37
        /*0002*/ 	.short	(.L_219 - .L_218)
.L_218:
        /*0004*/ 	.word	0x00000082


	//----- nvinfo : EIATTR_KPARAM_INFO
	.align		4
.L_219:
        /*0008*/ 	.byte	0x04, 0x17
        /*000a*/ 	.short	(.L_221 - .L_220)
.L_220:
        /*000c*/ 	.word	0x00000000
        /*0010*/ 	.short	0x0000
        /*0012*/ 	.short	0x0070
        /*0014*/ 	.byte	0x00, 0xf0, 0x01, 0x28


	//----- nvinfo : EIATTR_SPARSE_MMA_MASK
	.align		4
.L_221:
        /*0018*/ 	.byte	0x03, 0x50
        /*001a*/ 	.short	0x0000


	//----- nvinfo : EIATTR_MAXREG_COUNT
	.align		4
        /*001c*/ 	.byte	0x03, 0x1b
        /*001e*/ 	.short	0x0080


	//----- nvinfo : EIATTR_NUM_BARRIERS
	.align		4
        /*0020*/ 	.byte	0x02, 0x4c
        /*0022*/ 	.byte	0x10
	.zero		1


	//----- nvinfo : EIATTR_EXTERNS
	.align		4
        /*0024*/ 	.byte	0x04, 0x0f
        /*0026*/ 	.short	(.L_223 - .L_222)


	//   ....[0]....
	.align		4
.L_222:
        /*0028*/ 	.word	index@(__assertfail)


	//----- nvinfo : EIATTR_ANNOTATIONS
	.align		4
.L_223:
        /*002c*/ 	.byte	0x04, 0x55
        /*002e*/ 	.short	(.L_225 - .L_224)


	//   ....[0]....
.L_224:
        /* <DEDUP_REMOVED lines=75> */


	//----- nvinfo : EIATTR_MERCURY_ISA_VERSION
	.align		4
.L_225:
        /*04d0*/ 	.byte	0x03, 0x5f
        /*04d2*/ 	.short	0x0101


	//----- nvinfo : EIATTR_UNUSED_LOAD_BYTE_OFFSET
	.align		4
        /*04d4*/ 	.byte	0x04, 0x44
        /*04d6*/ 	.short	(.L_227 - .L_226)


	//   ....[0]....
.L_226:
        /*04d8*/ 	.word	0x00000ac0
        /*04dc*/ 	.word	0x0000fff0


	//   ....[1]....
        /*04e0*/ 	.word	0x00017a50
        /*04e4*/ 	.word	0x0000fff0


	//----- nvinfo : EIATTR_INT_WARP_WIDE_INSTR_OFFSETS
	.align		4
.L_227:
        /*04e8*/ 	.byte	0x04, 0x31
        /*04ea*/ 	.short	(.L_229 - .L_228)


	//   ....[0]....
.L_228:
        /*04ec*/ 	.word	0x000001b0


	//   ....[1]....
        /*04f0*/ 	.word	0x000001f0


	//   ....[2]....
        /*04f4*/ 	.word	0x000002b0


	//   ....[3]....
        /*04f8*/ 	.word	0x0001c7d0


	//   ....[4]....
        /*04fc*/ 	.word	0x0001c860


	//   ....[5]....
        /*0500*/ 	.word	0x0001cfb0


	//   ....[6]....
        /*0504*/ 	.word	0x0001cfe0


	//   ....[7]....
        /*0508*/ 	.word	0x0001d0a0


	//   ....[8]....
        /*050c*/ 	.word	0x0001d160


	//   ....[9]....
        /*0510*/ 	.word	0x0001edd0


	//   ....[10]....
        /*0514*/ 	.word	0x0001ee60


	//----- nvinfo : EIATTR_COOP_GROUP_MASK_REGIDS
	.align		4
.L_229:
        /*0518*/ 	.byte	0x04, 0x29
        /*051a*/ 	.short	(.L_231 - .L_230)


	//   ....[0]....
.L_230:
        /*051c*/ 	.word	0xffffffff


	//   ....[1]....
        /*0520*/ 	.word	0xffffffff


	//   ....[2]....
        /*0524*/ 	.word	0xffffffff


	//   ....[3]....
        /*0528*/ 	.word	0xffffffff


	//   ....[4]....
        /*052c*/ 	.word	0xffffffff


	//   ....[5]....
        /*0530*/ 	.word	0xffffffff


	//   ....[6]....
        /*0534*/ 	.word	0xffffffff


	//   ....[7]....
        /*0538*/ 	.word	0xffffffff


	//   ....[8]....
        /*053c*/ 	.word	0xffffffff


	//   ....[9]....
        /*0540*/ 	.word	0xffffffff


	//   ....[10]....
        /*0544*/ 	.word	0xffffffff


	//   ....[11]....
        /*0548*/ 	.word	0xffffffff


	//   ....[12]....
        /*054c*/ 	.word	0xffffffff


	//   ....[13]....
        /*0550*/ 	.word	0xffffffff


	//   ....[14]....
        /*0554*/ 	.word	0xffffffff


	//   ....[15]....
        /*0558*/ 	.word	0xffffffff


	//   ....[16]....
        /*055c*/ 	.word	0xffffffff


	//   ....[17]....
        /*0560*/ 	.word	0xffffffff


	//   ....[18]....
        /*0564*/ 	.word	0xffffffff


	//   ....[19]....
        /*0568*/ 	.word	0xffffffff


	//   ....[20]....
        /*056c*/ 	.word	0xffffffff


	//   ....[21]....
        /*0570*/ 	.word	0xffffffff


	//   ....[22]....
        /*0574*/ 	.word	0xffffffff


	//   ....[23]....
        /*0578*/ 	.word	0xffffffff


	//   ....[24]....
        /*057c*/ 	.word	0xffffffff


	//   ....[25]....
        /*0580*/ 	.word	0xffffffff


	//   ....[26]....
        /*0584*/ 	.word	0xffffffff


	//   ....[27]....
        /*0588*/ 	.word	0xffffffff


	//   ....[28]....
        /*058c*/ 	.word	0xffffffff


	//   ....[29]....
        /*0590*/ 	.word	0xffffffff


	//   ....[30]....
        /*0594*/ 	.word	0xffffffff


	//   ....[31]....
        /*0598*/ 	.word	0xffffffff


	//   ....[32]....
        /*059c*/ 	.word	0xffffffff


	//   ....[33]....
        /*05a0*/ 	.word	0xffffffff


	//   ....[34]....
        /*05a4*/ 	.word	0xffffffff


	//   ....[35]....
        /*05a8*/ 	.word	0xffffffff


	//   ....[36]....
        /*05ac*/ 	.word	0xffffffff


	//   ....[37]....
        /*05b0*/ 	.word	0xffffffff


	//   ....[38]....
        /*05b4*/ 	.word	0xffffffff


	//   ....[39]....
        /*05b8*/ 	.word	0xffffffff


	//   ....[40]....
        /*05bc*/ 	.word	0xffffffff


	//   ....[41]....
        /*05c0*/ 	.word	0xffffffff


	//   ....[42]....
        /*05c4*/ 	.word	0xffffffff


	//   ....[43]....
        /*05c8*/ 	.word	0xffffffff


	//   ....[44]....
        /*05cc*/ 	.word	0xffffffff


	//   ....[45]....
        /*05d0*/ 	.word	0xffffffff


	//   ....[46]....
        /*05d4*/ 	.word	0xffffffff


	//   ....[47]....
        /*05d8*/ 	.word	0xffffffff


	//   ....[48]....
        /*05dc*/ 	.word	0xffffffff


	//   ....[49]....
        /*05e0*/ 	.word	0xffffffff


	//   ....[50]....
        /*05e4*/ 	.word	0xffffffff


	//   ....[51]....
        /*05e8*/ 	.word	0xffffffff


	//   ....[52]....
        /*05ec*/ 	.word	0xffffffff


	//   ....[53]....
        /*05f0*/ 	.word	0xffffffff


	//   ....[54]....
        /*05f4*/ 	.word	0xffffffff


	//   ....[55]....
        /*05f8*/ 	.word	0xffffffff


	//   ....[56]....
        /*05fc*/ 	.word	0xffffffff


	//   ....[57]....
        /*0600*/ 	.word	0xffffffff


	//   ....[58]....
        /*0604*/ 	.word	0xffffffff


	//   ....[59]....
        /*0608*/ 	.word	0xffffffff


	//   ....[60]....
        /*060c*/ 	.word	0xffffffff


	//   ....[61]....
        /*0610*/ 	.word	0xffffffff


	//   ....[62]....
        /*0614*/ 	.word	0xffffffff


	//   ....[63]....
        /*0618*/ 	.word	0xffffffff


	//   ....[64]....
        /*061c*/ 	.word	0xffffffff


	//   ....[65]....
        /*0620*/ 	.word	0xffffffff


	//   ....[66]....
        /*0624*/ 	.word	0xffffffff


	//   ....[67]....
        /*0628*/ 	.word	0xffffffff


	//   ....[68]....
        /*062c*/ 	.word	0xffffffff


	//   ....[69]....
        /*0630*/ 	.word	0xffffffff


	//   ....[70]....
        /*0634*/ 	.word	0xffffffff


	//   ....[71]....
        /*0638*/ 	.word	0xffffffff


	//   ....[72]....
        /*063c*/ 	.word	0xffffffff


	//   ....[73]....
        /*0640*/ 	.word	0xffffffff


	//   ....[74]....
        /*0644*/ 	.word	0xffffffff


	//   ....[75]....
        /*0648*/ 	.word	0xffffffff


	//   ....[76]....
        /*064c*/ 	.word	0xffffffff


	//   ....[77]....
        /*0650*/ 	.word	0xffffffff


	//   ....[78]....
        /*0654*/ 	.word	0xffffffff


	//   ....[79]....
        /*0658*/ 	.word	0xffffffff


	//   ....[80]....
        /*065c*/ 	.word	0xffffffff


	//   ....[81]....
        /*0660*/ 	.word	0xffffffff


	//   ....[82]....
        /*0664*/ 	.word	0xffffffff


	//   ....[83]....
        /*0668*/ 	.word	0xffffffff


	//   ....[84]....
        /*066c*/ 	.word	0xffffffff


	//   ....[85]....
        /*0670*/ 	.word	0xffffffff


	//   ....[86]....
        /*0674*/ 	.word	0xffffffff


	//   ....[87]....
        /*0678*/ 	.word	0xffffffff


	//   ....[88]....
        /*067c*/ 	.word	0x0500000f


	//   ....[89]....
        /*0680*/ 	.word	0x0500000f


	//   ....[90]....
        /*0684*/ 	.word	0x0500000f


	//   ....[91]....
        /*0688*/ 	.word	0x0500000f


	//   ....[92]....
        /*068c*/ 	.word	0x0500000f


	//   ....[93]....
        /*0690*/ 	.word	0x0500000f


	//   ....[94]....
        /*0694*/ 	.word	0x0500000f


	//   ....[95]....
        /*0698*/ 	.word	0x0500000f


	//   ....[96]....
        /*069c*/ 	.word	0x0500000f


	//   ....[97]....
        /*06a0*/ 	.word	0x0500000f


	//   ....[98]....
        /*06a4*/ 	.word	0x0500000f


	//   ....[99]....
        /*06a8*/ 	.word	0x0500000f


	//   ....[100]....
        /*06ac*/ 	.word	0x0500000f


	//   ....[101]....
        /*06b0*/ 	.word	0x0500000f


	//   ....[102]....
        /*06b4*/ 	.word	0x0500000f


	//   ....[103]....
        /*06b8*/ 	.word	0x0500000f


	//   ....[104]....
        /*06bc*/ 	.word	0x0500000f


	//   ....[105]....
        /*06c0*/ 	.word	0x0500000f


	//   ....[106]....
        /*06c4*/ 	.word	0x0500000f


	//   ....[107]....
        /*06c8*/ 	.word	0x0500000f


	//   ....[108]....
        /*06cc*/ 	.word	0x0500000f


	//   ....[109]....
        /*06d0*/ 	.word	0x0500000f


	//   ....[110]....
        /*06d4*/ 	.word	0x0500000f


	//   ....[111]....
        /*06d8*/ 	.word	0x0500000f


	//   ....[112]....
        /*06dc*/ 	.word	0x0500000f


	//   ....[113]....
        /*06e0*/ 	.word	0x0500000f


	//   ....[114]....
        /*06e4*/ 	.word	0x0500000f


	//   ....[115]....
        /*06e8*/ 	.word	0x0500000f


	//----- nvinfo : EIATTR_COOP_GROUP_INSTR_OFFSETS
	.align		4
.L_231:
        /*06ec*/ 	.byte	0x04, 0x28
        /*06ee*/ 	.short	(.L_233 - .L_232)


	//   ....[0]....
.L_232:
        /*06f0*/ 	.word	0x00000060


	//   ....[1]....
        /*06f4*/ 	.word	0x000001c0


	//   ....[2]....
        /*06f8*/ 	.word	0x000002c0


	//   ....[3]....
        /*06fc*/ 	.word	0x00000430


	//   ....[4]....
        /*0700*/ 	.word	0x00000590


	//   ....[5]....
        /*0704*/ 	.word	0x000006b0


	//   ....[6]....
        /*0708*/ 	.word	0x00000810


	//   ....[7]....
        /*070c*/ 	.word	0x000073d0


	//   ....[8]....
        /*0710*/ 	.word	0x0000d7e0


	//   ....[9]....
        /*0714*/ 	.word	0x0000d8f0


	//   ....[10]....
        /*0718*/ 	.word	0x0000e070


	//   ....[11]....
        /*071c*/ 	.word	0x0000e170


	//   ....[12]....
        /*0720*/ 	.word	0x000109d0


	//   ....[13]....
        /*0724*/ 	.word	0x00010ad0


	//   ....[14]....
        /*0728*/ 	.word	0x00010eb0


	//   ....[15]....
        /*072c*/ 	.word	0x00011050


	//   ....[16]....
        /*0730*/ 	.word	0x00012bf0


	//   ....[17]....
        /*0734*/ 	.word	0x00012c20


	//   ....[18]....
        /*0738*/ 	.word	0x00012c70


	//   ....[19]....
        /*073c*/ 	.word	0x00012cd0


	//   ....[20]....
        /*0740*/ 	.word	0x000155a0


	//   ....[21]....
        /*0744*/ 	.word	0x00015810


	//   ....[22]....
        /*0748*/ 	.word	0x00015fd0


	//   ....[23]....
        /*074c*/ 	.word	0x00016020


	//   ....[24]....
        /*0750*/ 	.word	0x00017370


	//   ....[25]....
        /*0754*/ 	.word	0x00017380


	//   ....[26]....
        /*0758*/ 	.word	0x000173d0


	//   ....[27]....
        /*075c*/ 	.word	0x000174a0


	//   ....[28]....
        /*0760*/ 	.word	0x00018210


	//   ....[29]....
        /*0764*/ 	.word	0x00018220


	//   ....[30]....
        /*0768*/ 	.word	0x00018230


	//   ....[31]....
        /*076c*/ 	.word	0x00018240


	//   ....[32]....
        /*0770*/ 	.word	0x00018250


	//   ....[33]....
        /*0774*/ 	.word	0x00018260


	//   ....[34]....
        /*0778*/ 	.word	0x00018270


	//   ....[35]....
        /*077c*/ 	.word	0x00018280


	//   ....[36]....
        /*0780*/ 	.word	0x000182b0


	//   ....[37]....
        /*0784*/ 	.word	0x000182c0


	//   ....[38]....
        /*0788*/ 	.word	0x000182d0


	//   ....[39]....
        /*078c*/ 	.word	0x00018300


	//   ....[40]....
        /*0790*/ 	.word	0x00018320


	//   ....[41]....
        /*0794*/ 	.word	0x00018330


	//   ....[42]....
        /*0798*/ 	.word	0x00018340


	//   ....[43]....
        /*079c*/ 	.word	0x00018350


	//   ....[44]....
        /*07a0*/ 	.word	0x00018380


	//   ....[45]....
        /*07a4*/ 	.word	0x00018390


	//   ....[46]....
        /*07a8*/ 	.word	0x000183b0


	//   ....[47]....
        /*07ac*/ 	.word	0x000183c0


	//   ....[48]....
        /*07b0*/ 	.word	0x000183f0


	//   ....[49]....
        /*07b4*/ 	.word	0x00018400


	//   ....[50]....
        /*07b8*/ 	.word	0x00018410


	//   ....[51]....
        /*07bc*/ 	.word	0x00018440


	//   ....[52]....
        /*07c0*/ 	.word	0x00019840


	//   ....[53]....
        /*07c4*/ 	.word	0x00019a00


	//   ....[54]....
        /*07c8*/ 	.word	0x00019a30


	//   ....[55]....
        /*07cc*/ 	.word	0x00019a60


	//   ....[56]....
        /*07d0*/ 	.word	0x00019a90


	//   ....[57]....
        /*07d4*/ 	.word	0x00019ac0


	//   ....[58]....
        /*07d8*/ 	.word	0x00019af0


	//   ....[59]....
        /*07dc*/ 	.word	0x00019c60


	//   ....[60]....
        /*07e0*/ 	.word	0x00019c90


	//   ....[61]....
        /*07e4*/ 	.word	0x00019cc0


	//   ....[62]....
        /*07e8*/ 	.word	0x00019cf0


	//   ....[63]....
        /*07ec*/ 	.word	0x00019d20


	//   ....[64]....
        /*07f0*/ 	.word	0x00019d50


	//   ....[65]....
        /*07f4*/ 	.word	0x00019df0


	//   ....[66]....
        /*07f8*/ 	.word	0x00019e50


	//   ....[67]....
        /*07fc*/ 	.word	0x00019ef0


	//   ....[68]....
        /*0800*/ 	.word	0x0001aff0


	//   ....[69]....
        /*0804*/ 	.word	0x0001d2c0


	//   ....[70]....
        /*0808*/ 	.word	0x0001f570


	//   ....[71]....
        /*080c*/ 	.word	0x0001f5c0


	//   ....[72]....
        /*0810*/ 	.word	0x0001f5f0


	//   ....[73]....
        /*0814*/ 	.word	0x0001f620


	//   ....[74]....
        /*0818*/ 	.word	0x0001f630


	//   ....[75]....
        /*081c*/ 	.word	0x0001f660


	//   ....[76]....
        /*0820*/ 	.word	0x0001f690


	//   ....[77]....
        /*0824*/ 	.word	0x0001f6c0


	//   ....[78]....
        /*0828*/ 	.word	0x0001f840


	//   ....[79]....
        /*082c*/ 	.word	0x0001f870


	//   ....[80]....
        /*0830*/ 	.word	0x0001f8a0


	//   ....[81]....
        /*0834*/ 	.word	0x0001f8d0


	//   ....[82]....
        /*0838*/ 	.word	0x0001f900


	//   ....[83]....
        /*083c*/ 	.word	0x0001f930


	//   ....[84]....
        /*0840*/ 	.word	0x0001f9f0


	//   ....[85]....
        /*0844*/ 	.word	0x0001fa10


	//   ....[86]....
        /*0848*/ 	.word	0x0001fa80


	//   ....[87]....
        /*084c*/ 	.word	0x00020120


	//   ....[88]....
        /*0850*/ 	.word	0x00020590


	//   ....[89]....
        /*0854*/ 	.word	0x00020630


	//   ....[90]....
        /*0858*/ 	.word	0x000206d0


	//   ....[91]....
        /*085c*/ 	.word	0x00020770


	//   ....[92]....
        /*0860*/ 	.word	0x00020850


	//   ....[93]....
        /*0864*/ 	.word	0x000208f0


	//   ....[94]....
        /*0868*/ 	.word	0x00020990


	//   ....[95]....
        /*086c*/ 	.word	0x00020a30


	//   ....[96]....
        /*0870*/ 	.word	0x00020dd0


	//   ....[97]....
        /*0874*/ 	.word	0x000210b0


	//   ....[98]....
        /*0878*/ 	.word	0x000214d0


	//   ....[99]....
        /*087c*/ 	.word	0x00021570


	//   ....[100]....
        /*0880*/ 	.word	0x00021690


	//   ....[101]....
        /*0884*/ 	.word	0x00021700


	//   ....[102]....
        /*0888*/ 	.word	0x00021770


	//   ....[103]....
        /*088c*/ 	.word	0x000217e0


	//   ....[104]....
        /*0890*/ 	.word	0x00021850


	//   ....[105]....
        /*0894*/ 	.word	0x000218d0


	//   ....[106]....
        /*0898*/ 	.word	0x00021960


	//   ....[107]....
        /*089c*/ 	.word	0x000219f0


	//   ....[108]....
        /*08a0*/ 	.word	0x00021a60


	//   ....[109]....
        /*08a4*/ 	.word	0x00021ad0


	//   ....[110]....
        /*08a8*/ 	.word	0x00021b40


	//   ....[111]....
        /*08ac*/ 	.word	0x00021bc0


	//   ....[112]....
        /*08b0*/ 	.word	0x00021c30


	//   ....[113]....
        /*08b4*/ 	.word	0x00021cd0


	//   ....[114]....
        /*08b8*/ 	.word	0x00021d60


	//   ....[115]....
        /*08bc*/ 	.word	0x00021e80


	//----- nvinfo : EIATTR_REG_RECONFIG
	.align		4
.L_233:
        /*08c0*/ 	.byte	0x01, 0x54
	.zero		2


	//----- nvinfo : EIATTR_SYSCALL_OFFSETS
	.align		4
        /*08c4*/ 	.byte	0x04, 0x46
        /*08c6*/ 	.short	(.L_235 - .L_234)


	//   ....[0]....
.L_234:
        /*08c8*/ 	.word	0x00001a40


	//   ....[1]....
        /*08cc*/ 	.word	0x00001b90


	//   ....[2]....
        /*08d0*/ 	.word	0x00007540


	//   ....[3]....
        /*08d4*/ 	.word	0x00007920


	//   ....[4]....
        /*08d8*/ 	.word	0x0001c9e0


	//   ....[5]....
        /*08dc*/ 	.word	0x0001cb60


	//   ....[6]....
        /*08e0*/ 	.word	0x0001ccc0


	//   ....[7]....
        /*08e4*/ 	.word	0x0001ce20


	//----- nvinfo : EIATTR_MBARRIER_INSTR_OFFSETS
	.align		4
.L_235:
        /*08e8*/ 	.byte	0x04, 0x39
        /*08ea*/ 	.short	(.L_237 - .L_236)


	//   ....[0]....
.L_236:
        /*08ec*/ 	.word	0x000002e0
        /*08f0*/ 	.word	0x000000ff
        /*08f4*/ 	.word	0x00019c00
        /*08f8*/ 	.short	0x0100
        /*08fa*/ 	.byte	0x08
	.zero		1


	//   ....[1]....
        /*08fc*/ 	.word	0x000002f0
        /*0900*/ 	.word	0x000000ff
        /*0904*/ 	.word	0x00019c20
        /*0908*/ 	.short	0x0100
        /*090a*/ 	.byte	0x08
	.zero		1


	//   ....[2]....
        /*090c*/ 	.word	0x000003e0
        /*0910*/ 	.word	0x000000ff
        /*0914*/ 	.word	0x00019c30
        /*0918*/ 	.short	0x0100
        /*091a*/ 	.byte	0x08
	.zero		1


	//   ....[3]....
        /*091c*/ 	.word	0x000003f0
        /*0920*/ 	.word	0x000000ff
        /*0924*/ 	.word	0x00019c40
        /*0928*/ 	.short	0x0100
        /*092a*/ 	.byte	0x08
	.zero		1


	//   ....[4]....
        /*092c*/ 	.word	0x00000400
        /*0930*/ 	.word	0x000000ff
        /*0934*/ 	.word	0x00019c38
        /*0938*/ 	.short	0x0100
        /*093a*/ 	.byte	0x08
	.zero		1


	//   ....[5]....
        /*093c*/ 	.word	0x00000410
        /*0940*/ 	.word	0x000000ff
        /*0944*/ 	.word	0x00019c48
        /*0948*/ 	.short	0x0100
        /*094a*/ 	.byte	0x08
	.zero		1


	//   ....[6]....
        /*094c*/ 	.word	0x00000540
        /*0950*/ 	.word	0x000000ff
        /*0954*/ 	.word	0x00019c50
        /*0958*/ 	.short	0x0100
        /*095a*/ 	.byte	0x08
	.zero		1


	//   ....[7]....
        /*095c*/ 	.word	0x00000550
        /*0960*/ 	.word	0x000000ff
        /*0964*/ 	.word	0x00019c60
        /*0968*/ 	.short	0x0100
        /*096a*/ 	.byte	0x08
	.zero		1


	//   ....[8]....
        /*096c*/ 	.word	0x00000560
        /*0970*/ 	.word	0x000000ff
        /*0974*/ 	.word	0x00019c58
        /*0978*/ 	.short	0x0100
        /*097a*/ 	.byte	0x08
	.zero		1


	//   ....[9]....
        /*097c*/ 	.word	0x00000570
        /*0980*/ 	.word	0x000000ff
        /*0984*/ 	.word	0x00019c68
        /*0988*/ 	.short	0x0100
        /*098a*/ 	.byte	0x08
	.zero		1


	//   ....[10]....
        /*098c*/ 	.word	0x00000660
        /*0990*/ 	.word	0x000000ff
        /*0994*/ 	.word	0x00019c70
        /*0998*/ 	.short	0x0100
        /*099a*/ 	.byte	0x06
	.zero		1


	//   ....[11]....
        /*099c*/ 	.word	0x00000670
        /*09a0*/ 	.word	0x000000ff
        /*09a4*/ 	.word	0x00019c80
        /*09a8*/ 	.short	0x0100
        /*09aa*/ 	.byte	0x06
	.zero		1


	//   ....[12]....
        /*09ac*/ 	.word	0x00000680
        /*09b0*/ 	.word	0x000000ff
        /*09b4*/ 	.word	0x00019c78
        /*09b8*/ 	.short	0x0100
        /*09ba*/ 	.byte	0x06
	.zero		1


	//   ....[13]....
        /*09bc*/ 	.word	0x00000690
        /*09c0*/ 	.word	0x000000ff
        /*09c4*/ 	.word	0x00019c88
        /*09c8*/ 	.short	0x0100
        /*09ca*/ 	.byte	0x06
	.zero		1


	//   ....[14]....
        /*09cc*/ 	.word	0x000007c0
        /*09d0*/ 	.word	0x000000ff
        /*09d4*/ 	.word	0x00019c90
        /*09d8*/ 	.short	0x0100
        /*09da*/ 	.byte	0x08
	.zero		1


	//   ....[15]....
        /*09dc*/ 	.word	0x000007d0
        /*09e0*/ 	.word	0x000000ff
        /*09e4*/ 	.word	0x00019ca0
        /*09e8*/ 	.short	0x0100
        /*09ea*/ 	.byte	0x08
	.zero		1


	//   ....[16]....
        /*09ec*/ 	.word	0x000007e0
        /*09f0*/ 	.word	0x000000ff
        /*09f4*/ 	.word	0x00019c98
        /*09f8*/ 	.short	0x0100
        /*09fa*/ 	.byte	0x08
	.zero		1


	//   ....[17]....
        /*09fc*/ 	.word	0x000007f0
        /*0a00*/ 	.word	0x000000ff
        /*0a04*/ 	.word	0x00019ca8
        /*0a08*/ 	.short	0x0100
        /*0a0a*/ 	.byte	0x08
	.zero		1


	//   ....[18]....
        /*0a0c*/ 	.word	0x00000920
        /*0a10*/ 	.word	0x000000ff
        /*0a14*/ 	.word	0x00019cb0
        /*0a18*/ 	.short	0x0100
        /*0a1a*/ 	.byte	0x08
	.zero		1


	//   ....[19]....
        /*0a1c*/ 	.word	0x00000930
        /*0a20*/ 	.word	0x000000ff
        /*0a24*/ 	.word	0x00019cc0
        /*0a28*/ 	.short	0x0100
        /*0a2a*/ 	.byte	0x08
	.zero		1


	//   ....[20]....
        /*0a2c*/ 	.word	0x00000940
        /*0a30*/ 	.word	0x000000ff
        /*0a34*/ 	.word	0x00019cb8
        /*0a38*/ 	.short	0x0100
        /*0a3a*/ 	.byte	0x08
	.zero		1


	//   ....[21]....
        /*0a3c*/ 	.word	0x00000950
        /*0a40*/ 	.word	0x000000ff
        /*0a44*/ 	.word	0x00019cc8
        /*0a48*/ 	.short	0x0100
        /*0a4a*/ 	.byte	0x08
	.zero		1


	//   ....[22]....
        /*0a4c*/ 	.word	0x00002a40
        /*0a50*/ 	.word	0x00000057
        /*0a54*/ 	.word	0x00019c90
        /*0a58*/ 	.short	0x010a
        /*0a5a*/ 	.byte	0x3f
	.zero		1


	//   ....[23]....
        /*0a5c*/ 	.word	0x000043f0
        /*0a60*/ 	.word	0x00000057
        /*0a64*/ 	.word	0x00019c90
        /*0a68*/ 	.short	0x010a
        /*0a6a*/ 	.byte	0x3f
	.zero		1


	//   ....[24]....
        /*0a6c*/ 	.word	0x00006480
        /*0a70*/ 	.word	0x00000057
        /*0a74*/ 	.word	0x00019c90
        /*0a78*/ 	.short	0x010a
        /*0a7a*/ 	.byte	0x3f
	.zero		1


	//   ....[25]....
        /*0a7c*/ 	.word	0x00006630
        /*0a80*/ 	.word	0x00000008
        /*0a84*/ 	.word	0x00000000
        /*0a88*/ 	.short	0x0101
        /*0a8a*/ 	.byte	0x3f
	.zero		1


	//   ....[26]....
        /*0a8c*/ 	.word	0x00006670
        /*0a90*/ 	.word	0x00000057
        /*0a94*/ 	.word	0x00019cb0
        /*0a98*/ 	.short	0x010a
        /*0a9a*/ 	.byte	0x3f
	.zero		1


	//   ....[27]....
        /*0a9c*/ 	.word	0x00006960
        /*0aa0*/ 	.word	0x00000057
        /*0aa4*/ 	.word	0x00000000
        /*0aa8*/ 	.short	0x0101
        /*0aaa*/ 	.byte	0x3f
	.zero		1


	//   ....[28]....
        /*0aac*/ 	.word	0x000075e0
        /*0ab0*/ 	.word	0x00000011
        /*0ab4*/ 	.word	0x00019c00
        /*0ab8*/ 	.short	0x010a
        /*0aba*/ 	.byte	0x3f
	.zero		1


	//   ....[29]....
        /*0abc*/ 	.word	0x00007630
        /*0ac0*/ 	.word	0x00000011
        /*0ac4*/ 	.word	0x00019c00
        /*0ac8*/ 	.short	0x010a
        /*0aca*/ 	.byte	0x3f
	.zero		1


	//   ....[30]....
        /*0acc*/ 	.word	0x00008010
        /*0ad0*/ 	.word	0x00000011
        /*0ad4*/ 	.word	0x00019c00
        /*0ad8*/ 	.short	0x010a
        /*0ada*/ 	.byte	0x3f
	.zero		1


	//   ....[31]....
        /*0adc*/ 	.word	0x00009de0
        /*0ae0*/ 	.word	0x00000011
        /*0ae4*/ 	.word	0x00019c00
        /*0ae8*/ 	.short	0x010a
        /*0aea*/ 	.byte	0x3f
	.zero		1


	//   ....[32]....
        /*0aec*/ 	.word	0x0000bfb0
        /*0af0*/ 	.word	0x00000003
        /*0af4*/ 	.word	0x00019c30
        /*0af8*/ 	.short	0x010a
        /*0afa*/ 	.byte	0x3f
	.zero		1


	//   ....[33]....
        /*0afc*/ 	.word	0x0000c020
        /*0b00*/ 	.word	0x00000003
        /*0b04*/ 	.word	0x00019c30
        /*0b08*/ 	.short	0x010a
        /*0b0a*/ 	.byte	0x3f
	.zero		1


	//   ....[34]....
        /*0b0c*/ 	.word	0x0000c440
        /*0b10*/ 	.word	0x00000000
        /*0b14*/ 	.word	0x00000000
        /*0b18*/ 	.short	0x0101
        /*0b1a*/ 	.byte	0x3f
	.zero		1


	//   ....[35]....
        /*0b1c*/ 	.word	0x0000f220
        /*0b20*/ 	.word	0x00000007
        /*0b24*/ 	.word	0x00019c30
        /*0b28*/ 	.short	0x010a
        /*0b2a*/ 	.byte	0x3f
	.zero		1


	//   ....[36]....
        /*0b2c*/ 	.word	0x0000f2a0
        /*0b30*/ 	.word	0x00000007
        /*0b34*/ 	.word	0x00019c30
        /*0b38*/ 	.short	0x010a
        /*0b3a*/ 	.byte	0x3f
	.zero		1


	//   ....[37]....
        /*0b3c*/ 	.word	0x0000f4a0
        /*0b40*/ 	.word	0x00000016
        /*0b44*/ 	.word	0x00019c50
        /*0b48*/ 	.short	0x010a
        /*0b4a*/ 	.byte	0x3f
	.zero		1


	//   ....[38]....
        /*0b4c*/ 	.word	0x0000f4f0
        /*0b50*/ 	.word	0x00000016
        /*0b54*/ 	.word	0x00019c50
        /*0b58*/ 	.short	0x010a
        /*0b5a*/ 	.byte	0x3f
	.zero		1


	//   ....[39]....
        /*0b5c*/ 	.word	0x0000f7d0
        /*0b60*/ 	.word	0x00000007
        /*0b64*/ 	.word	0x00000000
        /*0b68*/ 	.short	0x0101
        /*0b6a*/ 	.byte	0x3f
	.zero		1


	//   ....[40]....
        /*0b6c*/ 	.word	0x00011ac0
        /*0b70*/ 	.word	0x00000016
        /*0b74*/ 	.word	0x00000000
        /*0b78*/ 	.short	0x0101
        /*0b7a*/ 	.byte	0x3f
	.zero		1


	//   ....[41]....
        /*0b7c*/ 	.word	0x000123c0
        /*0b80*/ 	.word	0x00000000
        /*0b84*/ 	.word	0x00019c30
        /*0b88*/ 	.short	0x010a
        /*0b8a*/ 	.byte	0x3f
	.zero		1


	//   ....[42]....
        /*0b8c*/ 	.word	0x00012440
        /*0b90*/ 	.word	0x00000000
        /*0b94*/ 	.word	0x00019c30
        /*0b98*/ 	.short	0x010a
        /*0b9a*/ 	.byte	0x3f
	.zero		1


	//   ....[43]....
        /*0b9c*/ 	.word	0x00012640
        /*0ba0*/ 	.word	0x00000099
        /*0ba4*/ 	.word	0x00019c50
        /*0ba8*/ 	.short	0x010a
        /*0baa*/ 	.byte	0x3f
	.zero		1


	//   ....[44]....
        /*0bac*/ 	.word	0x00012690
        /*0bb0*/ 	.word	0x00000099
        /*0bb4*/ 	.word	0x00019c50
        /*0bb8*/ 	.short	0x010a
        /*0bba*/ 	.byte	0x3f
	.zero		1


	//   ....[45]....
        /*0bbc*/ 	.word	0x000134d0
        /*0bc0*/ 	.word	0x00000054
        /*0bc4*/ 	.word	0x00000000
        /*0bc8*/ 	.short	0x0101
        /*0bca*/ 	.byte	0x3f
	.zero		1


	//   ....[46]....
        /*0bcc*/ 	.word	0x00013fb0
        /*0bd0*/ 	.word	0x00000099
        /*0bd4*/ 	.word	0x00000000
        /*0bd8*/ 	.short	0x0101
        /*0bda*/ 	.byte	0x3f
	.zero		1


	//   ....[47]....
        /*0bdc*/ 	.word	0x000141c0
        /*0be0*/ 	.word	0x00000000
        /*0be4*/ 	.word	0x00019c30
        /*0be8*/ 	.short	0x010a
        /*0bea*/ 	.byte	0x3f
	.zero		1


	//   ....[48]....
        /*0bec*/ 	.word	0x00014240
        /*0bf0*/ 	.word	0x00000000
        /*0bf4*/ 	.word	0x00019c30
        /*0bf8*/ 	.short	0x010a
        /*0bfa*/ 	.byte	0x3f
	.zero		1


	//   ....[49]....
        /*0bfc*/ 	.word	0x00014440
        /*0c00*/ 	.word	0x0000009b
        /*0c04*/ 	.word	0x00019c50
        /*0c08*/ 	.short	0x010a
        /*0c0a*/ 	.byte	0x3f
	.zero		1


	//   ....[50]....
        /*0c0c*/ 	.word	0x00014490
        /*0c10*/ 	.word	0x0000009b
        /*0c14*/ 	.word	0x00019c50
        /*0c18*/ 	.short	0x010a
        /*0c1a*/ 	.byte	0x3f
	.zero		1


	//   ....[51]....
        /*0c1c*/ 	.word	0x00014730
        /*0c20*/ 	.word	0x00000000
        /*0c24*/ 	.word	0x00000000
        /*0c28*/ 	.short	0x0101
        /*0c2a*/ 	.byte	0x3f
	.zero		1


	//   ....[52]....
        /*0c2c*/ 	.word	0x00016a60
        /*0c30*/ 	.word	0x0000009b
        /*0c34*/ 	.word	0x00000000
        /*0c38*/ 	.short	0x0101
        /*0c3a*/ 	.byte	0x3f
	.zero		1


	//   ....[53]....
        /*0c3c*/ 	.word	0x00017030
        /*0c40*/ 	.word	0x0000000f
        /*0c44*/ 	.word	0x00019c50
        /*0c48*/ 	.short	0x010a
        /*0c4a*/ 	.byte	0x3f
	.zero		1


	//   ....[54]....
        /*0c4c*/ 	.word	0x00017080
        /*0c50*/ 	.word	0x0000000f
        /*0c54*/ 	.word	0x00019c50
        /*0c58*/ 	.short	0x010a
        /*0c5a*/ 	.byte	0x3f
	.zero		1


	//   ....[55]....
        /*0c5c*/ 	.word	0x00017990
        /*0c60*/ 	.word	0x00000000
        /*0c64*/ 	.word	0x00000000
        /*0c68*/ 	.short	0x0101
        /*0c6a*/ 	.byte	0x3f
	.zero		1


	//   ....[56]....
        /*0c6c*/ 	.word	0x00018cb0
        /*0c70*/ 	.word	0x00000003
        /*0c74*/ 	.word	0x00000000
        /*0c78*/ 	.short	0x0101
        /*0c7a*/ 	.byte	0x3f
	.zero		1


	//   ....[57]....
        /*0c7c*/ 	.word	0x0001b100
        /*0c80*/ 	.word	0x0000000d
        /*0c84*/ 	.word	0x00019c20
        /*0c88*/ 	.short	0x010a
        /*0c8a*/ 	.byte	0x3f
	.zero		1


	//   ....[58]....
        /*0c8c*/ 	.word	0x0001b190
        /*0c90*/ 	.word	0x0000000c
        /*0c94*/ 	.word	0x00019ca0
        /*0c98*/ 	.short	0x010a
        /*0c9a*/ 	.byte	0x3f
	.zero		1


	//   ....[59]....
        /*0c9c*/ 	.word	0x0001b5e0
        /*0ca0*/ 	.word	0x0000000c
        /*0ca4*/ 	.word	0x00019cc0
        /*0ca8*/ 	.short	0x010a
        /*0caa*/ 	.byte	0x3f
	.zero		1


	//   ....[60]....
        /*0cac*/ 	.word	0x0001bb00
        /*0cb0*/ 	.word	0x0000000b
        /*0cb4*/ 	.word	0x00019ca0
        /*0cb8*/ 	.short	0x010a
        /*0cba*/ 	.byte	0x3f
	.zero		1


	//   ....[61]....
        /*0cbc*/ 	.word	0x0001bf40
        /*0cc0*/ 	.word	0x0000000b
        /*0cc4*/ 	.word	0x00019cc0
        /*0cc8*/ 	.short	0x010a
        /*0cca*/ 	.byte	0x3f
	.zero		1


	//   ....[62]....
        /*0ccc*/ 	.word	0x0001d520
        /*0cd0*/ 	.word	0x00000005
        /*0cd4*/ 	.word	0x00019c80
        /*0cd8*/ 	.short	0x010a
        /*0cda*/ 	.byte	0x3f
	.zero		1


	//   ....[63]....
        /*0cdc*/ 	.word	0x0001d780
        /*0ce0*/ 	.word	0x00000005
        /*0ce4*/ 	.word	0x00019c40
        /*0ce8*/ 	.short	0x010a
        /*0cea*/ 	.byte	0x3f
	.zero		1


	//   ....[64]....
        /*0cec*/ 	.word	0x0001dce0
        /*0cf0*/ 	.word	0x00000005
        /*0cf4*/ 	.word	0x00019c20
        /*0cf8*/ 	.short	0x010a
        /*0cfa*/ 	.byte	0x3f
	.zero		1


	//   ....[65]....
        /*0cfc*/ 	.word	0x0001dfb0
        /*0d00*/ 	.word	0x00000005
        /*0d04*/ 	.word	0x00019c80
        /*0d08*/ 	.short	0x010a
        /*0d0a*/ 	.byte	0x3f
	.zero		1


	//   ....[66]....
        /*0d0c*/ 	.word	0x0001e400
        /*0d10*/ 	.word	0x00000005
        /*0d14*/ 	.word	0x00019c40
        /*0d18*/ 	.short	0x010a
        /*0d1a*/ 	.byte	0x3f
	.zero		1


	//   ....[67]....
        /*0d1c*/ 	.word	0x0001e8c0
        /*0d20*/ 	.word	0x0000000d
        /*0d24*/ 	.word	0x00019c70
        /*0d28*/ 	.short	0x010a
        /*0d2a*/ 	.byte	0x3f
	.zero		1


	//   ....[68]....
        /*0d2c*/ 	.word	0x0001e950
        /*0d30*/ 	.word	0x0000000d
        /*0d34*/ 	.word	0x00019c60
        /*0d38*/ 	.short	0x010a
        /*0d3a*/ 	.byte	0x3f
	.zero		1


	//   ....[69]....
        /*0d3c*/ 	.word	0x0001ece0
        /*0d40*/ 	.word	0x0000000d
        /*0d44*/ 	.word	0x00019c50
        /*0d48*/ 	.short	0x0101
        /*0d4a*/ 	.byte	0x3f
	.zero		1


	//   ....[70]....
        /*0d4c*/ 	.word	0x0001ed60
        /*0d50*/ 	.word	0x00000003
        /*0d54*/ 	.word	0x00000000
        /*0d58*/ 	.short	0x0101
        /*0d5a*/ 	.byte	0x3f
	.zero		1


	//   ....[71]....
        /*0d5c*/ 	.word	0x0001ef20
        /*0d60*/ 	.word	0x00000003
        /*0d64*/ 	.word	0x00019c70
        /*0d68*/ 	.short	0x010a
        /*0d6a*/ 	.byte	0x3f
	.zero		1


	//   ....[72]....
        /*0d6c*/ 	.word	0x0001efa0
        /*0d70*/ 	.word	0x00000003
        /*0d74*/ 	.word	0x00019c60
        /*0d78*/ 	.short	0x010a
        /*0d7a*/ 	.byte	0x3f
	.zero		1


	//   ....[73]....
        /*0d7c*/ 	.word	0x0001f340
        /*0d80*/ 	.word	0x00000003
        /*0d84*/ 	.word	0x00019c50
        /*0d88*/ 	.short	0x0101
        /*0d8a*/ 	.byte	0x3f
	.zero		1


	//   ....[74]....
        /*0d8c*/ 	.word	0x0001f3b0
        /*0d90*/ 	.word	0x00000000
        /*0d94*/ 	.word	0x00000000
        /*0d98*/ 	.short	0x0101
        /*0d9a*/ 	.byte	0x3f
	.zero		1


	//   ....[75]....
        /*0d9c*/ 	.word	0x000200a0
        /*0da0*/ 	.word	0x00000008
        /*0da4*/ 	.word	0x00019c20
        /*0da8*/ 	.short	0x010a
        /*0daa*/ 	.byte	0x3f
	.zero		1


	//   ....[76]....
        /*0dac*/ 	.word	0x00020230
        /*0db0*/ 	.word	0x00000006
        /*0db4*/ 	.word	0x00000000
        /*0db8*/ 	.short	0x010a
        /*0dba*/ 	.byte	0x3f
	.zero		1


	//   ....[77]....
        /*0dbc*/ 	.word	0x000202a0
        /*0dc0*/ 	.word	0x00000007
        /*0dc4*/ 	.word	0x00000000
        /*0dc8*/ 	.short	0x010a
        /*0dca*/ 	.byte	0x3f
	.zero		1


	//   ....[78]....
        /*0dcc*/ 	.word	0x000202f0
        /*0dd0*/ 	.word	0x00000002
        /*0dd4*/ 	.word	0x00019c60
        /*0dd8*/ 	.short	0x010a
        /*0dda*/ 	.byte	0x3f
	.zero		1


	//   ....[79]....
        /*0ddc*/ 	.word	0x00020340
        /*0de0*/ 	.word	0x00000005
        /*0de4*/ 	.word	0x00019c60
        /*0de8*/ 	.short	0x010a
        /*0dea*/ 	.byte	0x3f
	.zero		1


	//   ....[80]....
        /*0dec*/ 	.word	0x00020380
        /*0df0*/ 	.word	0x00000002
        /*0df4*/ 	.word	0x00019c80
        /*0df8*/ 	.short	0x010a
        /*0dfa*/ 	.byte	0x3f
	.zero		1


	//   ....[81]....
        /*0dfc*/ 	.word	0x000203a0
        /*0e00*/ 	.word	0x00000005
        /*0e04*/ 	.word	0x00019c80
        /*0e08*/ 	.short	0x010a
        /*0e0a*/ 	.byte	0x3f
	.zero		1


	//   ....[82]....
        /*0e0c*/ 	.word	0x00020400
        /*0e10*/ 	.word	0x00000057
        /*0e14*/ 	.word	0x00019c90
        /*0e18*/ 	.short	0x010a
        /*0e1a*/ 	.byte	0x3f
	.zero		1


	//   ....[83]....
        /*0e1c*/ 	.word	0x00020450
        /*0e20*/ 	.word	0x00000057
        /*0e24*/ 	.word	0x00019c90
        /*0e28*/ 	.short	0x010a
        /*0e2a*/ 	.byte	0x3f
	.zero		1


	//   ....[84]....
        /*0e2c*/ 	.word	0x000204a0
        /*0e30*/ 	.word	0x00000057
        /*0e34*/ 	.word	0x00019c90
        /*0e38*/ 	.short	0x010a
        /*0e3a*/ 	.byte	0x3f
	.zero		1


	//   ....[85]....
        /*0e3c*/ 	.word	0x000204f0
        /*0e40*/ 	.word	0x00000057
        /*0e44*/ 	.word	0x00019cb0
        /*0e48*/ 	.short	0x010a
        /*0e4a*/ 	.byte	0x3f
	.zero		1


	//   ....[86]....
        /*0e4c*/ 	.word	0x000207b0
        /*0e50*/ 	.word	0x00000011
        /*0e54*/ 	.word	0x00019c00
        /*0e58*/ 	.short	0x010a
        /*0e5a*/ 	.byte	0x3f
	.zero		1


	//   ....[87]....
        /*0e5c*/ 	.word	0x00020a70
        /*0e60*/ 	.word	0x00000011
        /*0e64*/ 	.word	0x00019c00
        /*0e68*/ 	.short	0x010a
        /*0e6a*/ 	.byte	0x3f
	.zero		1


	//   ....[88]....
        /*0e6c*/ 	.word	0x00020ac0
        /*0e70*/ 	.word	0x00000003
        /*0e74*/ 	.word	0x00019c30
        /*0e78*/ 	.short	0x010a
        /*0e7a*/ 	.byte	0x3f
	.zero		1


	//   ....[89]....
        /*0e7c*/ 	.word	0x00020b10
        /*0e80*/ 	.word	0x00000007
        /*0e84*/ 	.word	0x00019c30
        /*0e88*/ 	.short	0x010a
        /*0e8a*/ 	.byte	0x3f
	.zero		1


	//   ....[90]....
        /*0e8c*/ 	.word	0x00020b60
        /*0e90*/ 	.word	0x00000016
        /*0e94*/ 	.word	0x00019c50
        /*0e98*/ 	.short	0x010a
        /*0e9a*/ 	.byte	0x3f
	.zero		1


	//   ....[91]....
        /*0e9c*/ 	.word	0x00020bb0
        /*0ea0*/ 	.word	0x00000000
        /*0ea4*/ 	.word	0x00019c30
        /*0ea8*/ 	.short	0x010a
        /*0eaa*/ 	.byte	0x3f
	.zero		1


	//   ....[92]....
        /*0eac*/ 	.word	0x00020c00
        /*0eb0*/ 	.word	0x00000099
        /*0eb4*/ 	.word	0x00019c50
        /*0eb8*/ 	.short	0x010a
        /*0eba*/ 	.byte	0x3f
	.zero		1


	//   ....[93]....
        /*0ebc*/ 	.word	0x00020c50
        /*0ec0*/ 	.word	0x00000000
        /*0ec4*/ 	.word	0x00019c30
        /*0ec8*/ 	.short	0x010a
        /*0eca*/ 	.byte	0x3f
	.zero		1


	//   ....[94]....
        /*0ecc*/ 	.word	0x00020ca0
        /*0ed0*/ 	.word	0x0000009b
        /*0ed4*/ 	.word	0x00019c50
        /*0ed8*/ 	.short	0x010a
        /*0eda*/ 	.byte	0x3f
	.zero		1


	//   ....[95]....
        /*0edc*/ 	.word	0x00020cf0
        /*0ee0*/ 	.word	0x0000000f
        /*0ee4*/ 	.word	0x00019c50
        /*0ee8*/ 	.short	0x010a
        /*0eea*/ 	.byte	0x3f
	.zero		1


	//   ....[96]....
        /*0eec*/ 	.word	0x00020e90
        /*0ef0*/ 	.word	0x0000000d
        /*0ef4*/ 	.word	0x00019c20
        /*0ef8*/ 	.short	0x010a
        /*0efa*/ 	.byte	0x3f
	.zero		1


	//   ....[97]....
        /*0efc*/ 	.word	0x00020ee0
        /*0f00*/ 	.word	0x0000000c
        /*0f04*/ 	.word	0x00019ca0
        /*0f08*/ 	.short	0x010a
        /*0f0a*/ 	.byte	0x3f
	.zero		1


	//   ....[98]....
        /*0f0c*/ 	.word	0x00020f30
        /*0f10*/ 	.word	0x0000000c
        /*0f14*/ 	.word	0x00019cc0
        /*0f18*/ 	.short	0x010a
        /*0f1a*/ 	.byte	0x3f
	.zero		1


	//   ....[99]....
        /*0f1c*/ 	.word	0x00020f80
        /*0f20*/ 	.word	0x0000000b
        /*0f24*/ 	.word	0x00019ca0
        /*0f28*/ 	.short	0x010a
        /*0f2a*/ 	.byte	0x3f
	.zero		1


	//   ....[100]....
        /*0f2c*/ 	.word	0x00020fd0
        /*0f30*/ 	.word	0x0000000b
        /*0f34*/ 	.word	0x00019cc0
        /*0f38*/ 	.short	0x010a
        /*0f3a*/ 	.byte	0x3f
	.zero		1


	//   ....[101]....
        /*0f3c*/ 	.word	0x00021170
        /*0f40*/ 	.word	0x00000005
        /*0f44*/ 	.word	0x00019c80
        /*0f48*/ 	.short	0x010a
        /*0f4a*/ 	.byte	0x3f
	.zero		1


	//   ....[102]....
        /*0f4c*/ 	.word	0x000211c0
        /*0f50*/ 	.word	0x00000005
        /*0f54*/ 	.word	0x00019c40
        /*0f58*/ 	.short	0x010a
        /*0f5a*/ 	.byte	0x3f
	.zero		1


	//   ....[103]....
        /*0f5c*/ 	.word	0x00021240
        /*0f60*/ 	.word	0x00000004
        /*0f64*/ 	.word	0x00019c20
        /*0f68*/ 	.short	0x010a
        /*0f6a*/ 	.byte	0x3f
	.zero		1


	//   ....[104]....
        /*0f6c*/ 	.word	0x00021290
        /*0f70*/ 	.word	0x00000005
        /*0f74*/ 	.word	0x00019c80
        /*0f78*/ 	.short	0x010a
        /*0f7a*/ 	.byte	0x3f
	.zero		1


	//   ....[105]....
        /*0f7c*/ 	.word	0x000212e0
        /*0f80*/ 	.word	0x00000005
        /*0f84*/ 	.word	0x00019c40
        /*0f88*/ 	.short	0x010a
        /*0f8a*/ 	.byte	0x3f
	.zero		1


	//   ....[106]....
        /*0f8c*/ 	.word	0x00021330
        /*0f90*/ 	.word	0x0000000d
        /*0f94*/ 	.word	0x00019c70
        /*0f98*/ 	.short	0x010a
        /*0f9a*/ 	.byte	0x3f
	.zero		1


	//   ....[107]....
        /*0f9c*/ 	.word	0x00021380
        /*0fa0*/ 	.word	0x0000000d
        /*0fa4*/ 	.word	0x00019c60
        /*0fa8*/ 	.short	0x010a
        /*0faa*/ 	.byte	0x3f
	.zero		1


	//   ....[108]....
        /*0fac*/ 	.word	0x000213d0
        /*0fb0*/ 	.word	0x00000003
        /*0fb4*/ 	.word	0x00019c70
        /*0fb8*/ 	.short	0x010a
        /*0fba*/ 	.byte	0x3f
	.zero		1


	//   ....[109]....
        /*0fbc*/ 	.word	0x00021420
        /*0fc0*/ 	.word	0x00000003
        /*0fc4*/ 	.word	0x00019c60
        /*0fc8*/ 	.short	0x010a
        /*0fca*/ 	.byte	0x3f
	.zero		1


	//   ....[110]....
        /*0fcc*/ 	.word	0x00021da0
        /*0fd0*/ 	.word	0x00000008
        /*0fd4*/ 	.word	0x00019c20
        /*0fd8*/ 	.short	0x010a
        /*0fda*/ 	.byte	0x3f
	.zero		1


	//   ....[111]....
        /*0fdc*/ 	.word	0x00021f40
        /*0fe0*/ 	.word	0x00000006
        /*0fe4*/ 	.word	0x00000000
        /*0fe8*/ 	.short	0x010a
        /*0fea*/ 	.byte	0x3f
	.zero		1


	//   ....[112]....
        /*0fec*/ 	.word	0x00021f90
        /*0ff0*/ 	.word	0x00000007
        /*0ff4*/ 	.word	0x00000000
        /*0ff8*/ 	.short	0x010a
        /*0ffa*/ 	.byte	0x3f
	.zero		1


	//   ....[113]....
        /*0ffc*/ 	.word	0x00021fe0
        /*1000*/ 	.word	0x00000002
        /*1004*/ 	.word	0x00019c60
        /*1008*/ 	.short	0x010a
        /*100a*/ 	.byte	0x3f
	.zero		1


	//   ....[114]....
        /*100c*/ 	.word	0x00022030
        /*1010*/ 	.word	0x00000005
        /*1014*/ 	.word	0x00019c60
        /*1018*/ 	.short	0x010a
        /*101a*/ 	.byte	0x3f
	.zero		1


	//   ....[115]....
        /*101c*/ 	.word	0x00022080
        /*1020*/ 	.word	0x00000002
        /*1024*/ 	.word	0x00019c80
        /*1028*/ 	.short	0x010a
        /*102a*/ 	.byte	0x3f
	.zero		1


	//----- nvinfo : EIATTR_NUM_MBARRIERS
	.align		4
.L_237:
        /*102c*/ 	.byte	0x03, 0x38
        /*102e*/ 	.short	0x0016


	//----- nvinfo : EIATTR_EXIT_INSTR_OFFSETS
	.align		4
        /*1030*/ 	.byte	0x04, 0x1c
        /*1032*/ 	.short	(.L_239 - .L_238)


	//   ....[0]....
.L_238:
        /*1034*/ 	.word	0x000203f0


	//----- nvinfo : EIATTR_MAX_THREADS
	.align		4
.L_239:
        /*1038*/ 	.byte	0x04, 0x05
        /*103a*/ 	.short	(.L_241 - .L_240)
.L_240:
        /*103c*/ 	.word	0x00000200
        /*1040*/ 	.word	0x00000001
        /*1044*/ 	.word	0x00000001


	//----- nvinfo : EIATTR_CRS_STACK_SIZE
	.align		4
.L_241:
        /*1048*/ 	.byte	0x04, 0x1e
        /*104a*/ 	.short	(.L_243 - .L_242)
.L_242:
        /*104c*/ 	.word	0x00000000


	//----- nvinfo : EIATTR_CBANK_PARAM_SIZE
	.align		4
.L_243:
        /*1050*/ 	.byte	0x03, 0x19
        /*1052*/ 	.short	0x0a70


	//----- nvinfo : EIATTR_PARAM_CBANK
	.align		4
        /*1054*/ 	.byte	0x04, 0x0a
        /*1056*/ 	.short	(.L_245 - .L_244)
	.align		4
.L_244:
        /*1058*/ 	.word	index@(.nv.constant0._ZN7cutlass13device_kernelIN5flash11enable_sm90INS1_16FlashAttnFwdSm90INS1_25CollectiveMainloopFwdSm90ILi2EN4cute5tupleIJNS5_1CILi1EEES8_S8_EEENS6_IJNS7_ILi192EEENS7_ILi128EEENS7_ILi96EEEEEELi96ENS_12float_e4m3_tEfNS_4arch4Sm90ELb0ELb1ELb0ELb1ELb0ELb1ELb0ELb1ELb1ELb0ELb0ELb0EEENS1_21CollectiveEpilogueFwdINS6_IJSA_SC_SB_EEES9_NS_10bfloat16_tESG_Li384ELb1ELb0ELb0ELb1EEENS1_36VarlenDynamicPersistentTileSchedulerILi192ELi128ELi384ELi128ELb0ELb0ELb1ELb1ELb0ELb1EEEEEEEEEvNT_6ParamsE)
        /*105c*/ 	.short	0x0210
        /*105e*/ 	.short	0x0a70


	//----- nvinfo : EIATTR_SW_WAR
	.align		4
.L_245:
        /*1060*/ 	.byte	0x04, 0x36
        /*1062*/ 	.short	(.L_247 - .L_246)
.L_246:
        /*1064*/ 	.word	0x00000008
.L_247:


//--------------------- .nv.info._ZN7cutlass13device_kernelIN5flash11enable_sm90INS1_16FlashAttnFwdSm90INS1_25CollectiveMainloopFwdSm90ILi2EN4cute5tupleIJNS5_1CILi1EEES8_S8_EEENS6_IJNS7_ILi192EEENS7_ILi128EEENS7_ILi96EEEEEELi96ENS_12float_e4m3_tEfNS_4arch4Sm90ELb1ELb0ELb0ELb0ELb0ELb0ELb0ELb1ELb1ELb0ELb0ELb0EEENS1_21CollectiveEpilogueFwdINS6_IJSA_SC_SB_EEES9_NS_10bfloat16_tESG_Li384ELb0ELb0ELb0ELb1EEENS1_30DynamicPersistentTileSchedulerILi384ELi128ELb0ELb0ELb1EEEEEEEEEvNT_6ParamsE --------------------------
	.section	.nv.info._ZN7cutlass13device_kernelIN5flash11enable_sm90INS1_16FlashAttnFwdSm90INS1_25CollectiveMainloopFwdSm90ILi2EN4cute5tupleIJNS5_1CILi1EEES8_S8_EEENS6_IJNS7_ILi192EEENS7_ILi128EEENS7_ILi96EEEEEELi96ENS_12float_e4m3_tEfNS_4arch4Sm90ELb1ELb0ELb0ELb0ELb0ELb0ELb0ELb1ELb1ELb0ELb0ELb0EEENS1_21CollectiveEpilogueFwdINS6_IJSA_SC_SB_EEES9_NS_10bfloat16_tESG_Li384ELb0ELb0ELb0ELb1EEENS1_30DynamicPersistentTileSchedulerILi384ELi128ELb0ELb0ELb1EEEEEEEEEvNT_6ParamsE,"",@"SHT_CUDA_INFO"
	.sectionflags	@""
	.align	4


	//----- nvinfo : EIATTR_CUDA_API_VERSION
	.align		4
        /*0000*/ 	.byte	0x04, 0x37
        /*0002*/ 	.short	(.L_249 - .L_248)
.L_248:
        /*0004*/ 	.word	0x00000082


	//----- nvinfo : EIATTR_KPARAM_INFO
	.align		4
.L_249:
        /*0008*/ 	.byte	0x04, 0x17
        /*000a*/ 	.short	(.L_251 - .L_250)
.L_250:
        /*000c*/ 	.word	0x00000000
        /*0010*/ 	.short	0x0000
        /*0012*/ 	.short	0x0070
        /*0014*/ 	.byte	0x00, 0xf0, 0x01, 0x2e


	//----- nvinfo : EIATTR_SPARSE_MMA_MASK
	.align		4
.L_251:
        /*0018*/ 	.byte	0x03, 0x50
        /*001a*/ 	.short	0x0000


	//----- nvinfo : EIATTR_MAXREG_COUNT
	.align		4
        /*001c*/ 	.byte	0x03, 0x1b
        /*001e*/ 	.short	0x0080


	//----- nvinfo : EIATTR_NUM_BARRIERS
	.align		4
        /*0020*/ 	.byte	0x02, 0x4c
        /*0022*/ 	.byte	0x09
	.zero		1


	//----- nvinfo : EIATTR_EXTERNS
	.align		4
        /*0024*/ 	.byte	0x04, 0x0f
        /*0026*/ 	.short	(.L_253 - .L_252)


	//   ....[0]....
	.align		4
.L_252:
        /*0028*/ 	.word	index@(__assertfail)


	//----- nvinfo : EIATTR_ANNOTATIONS
	.align		4
.L_253:
        /*002c*/ 	.byte	0x04, 0x55
        /*002e*/ 	.short	(.L_255 - .L_254)


	//   ....[0]....
.L_254:
        /*0030*/ 	.word	0x00000001
        /*0034*/ 	.byte	0x00, 0x9b, 0x00, 0x00, 0x01, 0x00, 0x00, 0x00, 0x80, 0xc8, 0x00, 0x00


	//----- nvinfo : EIATTR_MERCURY_ISA_VERSION
	.align		4
.L_255:
        /*0040*/ 	.byte	0x03, 0x5f
        /*0042*/ 	.short	0x0101


	//----- nvinfo : EIATTR_INT_WARP_WIDE_INSTR_OFFSETS
	.align		4
        /*0044*/ 	.byte	0x04, 0x31
        /*0046*/ 	.short	(.L_257 - .L_256)


	//   ....[0]....
.L_256:
        /*0048*/ 	.word	0x00000180


	//   ....[1]....
        /*004c*/ 	.word	0x000001b0


	//   ....[2]....
        /*0050*/ 	.word	0x00000240


	//   ....[3]....
        /*0054*/ 	.word	0x0000a1c0


	//   ....[4]....
        /*0058*/ 	.word	0x0000a250


	//   ....[5]....
        /*005c*/ 	.word	0x0000a930


	//   ....[6]....
        /*0060*/ 	.word	0x0000c300


	//   ....[7]....
        /*0064*/ 	.word	0x0000c390


	//----- nvinfo : EIATTR_COOP_GROUP_MASK_REGIDS
	.align		4
.L_257:
        /*0068*/ 	.byte	0x04, 0x29
        /*006a*/ 	.short	(.L_259 - .L_258)


	//   ....[0]....
.L_258:
        /*006c*/ 	.word	0xffffffff


	//   ....[1]....
        /*0070*/ 	.word	0xffffffff


	//   ....[2]....
        /*0074*/ 	.word	0xffffffff


	//   ....[3]....
        /*0078*/ 	.word	0xffffffff


	//   ....[4]....
        /*007c*/ 	.word	0xffffffff


	//   ....[5]....
        /*0080*/ 	.word	0xffffffff


	//   ....[6]....
        /*0084*/ 	.word	0xffffffff


	//   ....[7]....
        /*0088*/ 	.word	0xffffffff


	//   ....[8]....
        /*008c*/ 	.word	0xffffffff


	//   ....[9]....
        /*0090*/ 	.word	0xffffffff


	//   ....[10]....
        /*0094*/ 	.word	0xffffffff


	//   ....[11]....
        /*0098*/ 	.word	0xffffffff


	//   ....[12]....
        /*009c*/ 	.word	0xffffffff


	//   ....[13]....
        /*00a0*/ 	.word	0xffffffff


	//   ....[14]....
        /*00a4*/ 	.word	0xffffffff


	//   ....[15]....
        /*00a8*/ 	.word	0xffffffff


	//   ....[16]....
        /*00ac*/ 	.word	0xffffffff


	//   ....[17]....
        /*00b0*/ 	.word	0xffffffff


	//   ....[18]....
        /*00b4*/ 	.word	0xffffffff


	//   ....[19]....
        /*00b8*/ 	.word	0xffffffff


	//   ....[20]....
        /*00bc*/ 	.word	0xffffffff


	//   ....[21]....
        /*00c0*/ 	.word	0xffffffff


	//   ....[22]....
        /*00c4*/ 	.word	0xffffffff


	//   ....[23]....
        /*00c8*/ 	.word	0xffffffff


	//   ....[24]....
        /*00cc*/ 	.word	0xffffffff


	//   ....[25]....
        /*00d0*/ 	.word	0xffffffff


	//   ....[26]....
        /*00d4*/ 	.word	0xffffffff


	//   ....[27]....
        /*00d8*/ 	.word	0xffffffff


	//   ....[28]....
        /*00dc*/ 	.word	0xffffffff


	//   ....[29]....
        /*00e0*/ 	.word	0xffffffff


	//   ....[30]....
        /*00e4*/ 	.word	0xffffffff


	//   ....[31]....
        /*00e8*/ 	.word	0xffffffff


	//   ....[32]....
        /*00ec*/ 	.word	0xffffffff


	//   ....[33]....
        /*00f0*/ 	.word	0xffffffff


	//   ....[34]....
        /*00f4*/ 	.word	0xffffffff


	//   ....[35]....
        /*00f8*/ 	.word	0xffffffff


	//   ....[36]....
        /*00fc*/ 	.word	0xffffffff


	//   ....[37]....
        /*0100*/ 	.word	0xffffffff


	//   ....[38]....
        /*0104*/ 	.word	0xffffffff


	//   ....[39]....
        /*0108*/ 	.word	0xffffffff


	//   ....[40]....
        /*010c*/ 	.word	0xffffffff


	//   ....[41]....
        /*0110*/ 	.word	0xffffffff


	//   ....[42]....
        /*0114*/ 	.word	0xffffffff


	//   ....[43]....
        /*0118*/ 	.word	0xffffffff


	//   ....[44]....
        /*011c*/ 	.word	0xffffffff


	//   ....[45]....
        /*0120*/ 	.word	0xffffffff


	//   ....[46]....
        /*0124*/ 	.word	0xffffffff


	//   ....[47]....
        /*0128*/ 	.word	0xffffffff


	//   ....[48]....
        /*012c*/ 	.word	0xffffffff


	//   ....[49]....
        /*0130*/ 	.word	0xffffffff


	//   ....[50]....
        /*0134*/ 	.word	0xffffffff


	//   ....[51]....
        /*0138*/ 	.word	0xffffffff


	//   ....[52]....
        /*013c*/ 	.word	0xffffffff


	//   ....[53]....
        /*0140*/ 	.word	0x0500000f


	//   ....[54]....
        /*0144*/ 	.word	0x0500000f


	//----- nvinfo : EIATTR_COOP_GROUP_INSTR_OFFSETS
	.align		4
.L_259:
        /*0148*/ 	.byte	0x04, 0x28
        /*014a*/ 	.short	(.L_261 - .L_260)


	//   ....[0]....
.L_260:
        /*014c*/ 	.word	0x00000060


	//   ....[1]....
        /*0150*/ 	.word	0x00000190


	//   ....[2]....
        /*0154*/ 	.word	0x00000250


	//   ....[3]....
        /*0158*/ 	.word	0x000003c0


	//   ....[4]....
        /*015c*/ 	.word	0x00000520


	//   ....[5]....
        /*0160*/ 	.word	0x00000640


	//   ....[6]....
        /*0164*/ 	.word	0x000007a0


	//   ....[7]....
        /*0168*/ 	.word	0x000016d0


	//   ....[8]....
        /*016c*/ 	.word	0x000024a0


	//   ....[9]....
        /*0170*/ 	.word	0x000024e0


	//   ....[10]....
        /*0174*/ 	.word	0x00002e30


	//   ....[11]....
        /*0178*/ 	.word	0x00002ec0


	//   ....[12]....
        /*017c*/ 	.word	0x00004720


	//   ....[13]....
        /*0180*/ 	.word	0x00004850


	//   ....[14]....
        /*0184*/ 	.word	0x00005150


	//   ....[15]....
        /*0188*/ 	.word	0x000051b0


	//   ....[16]....
        /*018c*/ 	.word	0x00006880


	//   ....[17]....
        /*0190*/ 	.word	0x00006890


	//   ....[18]....
        /*0194*/ 	.word	0x00006900


	//   ....[19]....
        /*0198*/ 	.word	0x00006910


	//   ....[20]....
        /*019c*/ 	.word	0x00007f50


	//   ....[21]....
        /*01a0*/ 	.word	0x00007f70


	//   ....[22]....
        /*01a4*/ 	.word	0x00007ff0


	//   ....[23]....
        /*01a8*/ 	.word	0x00008000


	//   ....[24]....
        /*01ac*/ 	.word	0x00008dd0


	//   ....[25]....
        /*01b0*/ 	.word	0x00008de0


	//   ....[26]....
        /*01b4*/ 	.word	0x00008df0


	//   ....[27]....
        /*01b8*/ 	.word	0x00008e00


	//   ....[28]....
        /*01bc*/ 	.word	0x00008e10


	//   ....[29]....
        /*01c0*/ 	.word	0x00008e20


	//   ....[30]....
        /*01c4*/ 	.word	0x00008e30


	//   ....[31]....
        /*01c8*/ 	.word	0x00008e40


	//   ....[32]....
        /*01cc*/ 	.word	0x00008e70


	//   ....[33]....
        /*01d0*/ 	.word	0x00008e80


	//   ....[34]....
        /*01d4*/ 	.word	0x00008eb0


	//   ....[35]....
        /*01d8*/ 	.word	0x00008ec0


	//   ....[36]....
        /*01dc*/ 	.word	0x00008ef0


	//   ....[37]....
        /*01e0*/ 	.word	0x00008f00


	//   ....[38]....
        /*01e4*/ 	.word	0x00008f30


	//   ....[39]....
        /*01e8*/ 	.word	0x00008f40


	//   ....[40]....
        /*01ec*/ 	.word	0x00008f70


	//   ....[41]....
        /*01f0*/ 	.word	0x00008f80


	//   ....[42]....
        /*01f4*/ 	.word	0x00008fa0


	//   ....[43]....
        /*01f8*/ 	.word	0x00008fc0


	//   ....[44]....
        /*01fc*/ 	.word	0x00008fd0


	//   ....[45]....
        /*0200*/ 	.word	0x00008fe0


	//   ....[46]....
        /*0204*/ 	.word	0x00009010


	//   ....[47]....
        /*0208*/ 	.word	0x00009030


	//   ....[48]....
        /*020c*/ 	.word	0x000091f0


	//   ....[49]....
        /*0210*/ 	.word	0x00009ab0


	//   ....[50]....
        /*0214*/ 	.word	0x0000aa30


	//   ....[51]....
        /*0218*/ 	.word	0x0000c990


	//   ....[52]....
        /*021c*/ 	.word	0x0000cb10


	//   ....[53]....
        /*0220*/ 	.word	0x0000d0d0


	//   ....[54]....
        /*0224*/ 	.word	0x0000d540


	//----- nvinfo : EIATTR_REG_RECONFIG
	.align		4
.L_261:
        /*0228*/ 	.byte	0x01, 0x54
	.zero		2


	//----- nvinfo : EIATTR_SYSCALL_OFFSETS
	.align		4
        /*022c*/ 	.byte	0x04, 0x46
        /*022e*/ 	.short	(.L_263 - .L_262)


	//   ....[0]....
.L_262:
        /*0230*/ 	.word	0x00001880


	//   ....[1]....
        /*0234*/ 	.word	0x0000a3e0


	//   ....[2]....
        /*0238*/ 	.word	0x0000a520


	//   ....[3]....
        /*023c*/ 	.word	0x0000a660


	//   ....[4]....
        /*0240*/ 	.word	0x0000a780


	//----- nvinfo : EIATTR_MBARRIER_INSTR_OFFSETS
	.align		4
.L_263:
        /*0244*/ 	.byte	0x04, 0x39
        /*0246*/ 	.short	(.L_265 - .L_264)


	//   ....[0]....
.L_264:
        /*0248*/ 	.word	0x00000270
        /*024c*/ 	.word	0x000000ff
        /*0250*/ 	.word	0x00019c00
        /*0254*/ 	.short	0x0100
        /*0256*/ 	.byte	0x06
	.zero		1


	//   ....[1]....
        /*0258*/ 	.word	0x00000280
        /*025c*/ 	.word	0x000000ff
        /*0260*/ 	.word	0x00019c20
        /*0264*/ 	.short	0x0100
        /*0266*/ 	.byte	0x06
	.zero		1


	//   ....[2]....
        /*0268*/ 	.word	0x00000370
        /*026c*/ 	.word	0x000000ff
        /*0270*/ 	.word	0x00019c30
        /*0274*/ 	.short	0x0100
        /*0276*/ 	.byte	0x08
	.zero		1


	//   ....[3]....
        /*0278*/ 	.word	0x00000380
        /*027c*/ 	.word	0x000000ff
        /*0280*/ 	.word	0x00019c40
        /*0284*/ 	.short	0x0100
        /*0286*/ 	.byte	0x08
	.zero		1


	//   ....[4]....
        /*0288*/ 	.word	0x00000390
        /*028c*/ 	.word	0x000000ff
        /*0290*/ 	.word	0x00019c38
        /*0294*/ 	.short	0x0100
        /*0296*/ 	.byte	0x08
	.zero		1


	//   ....[5]....
        /*0298*/ 	.word	0x000003a0
        /*029c*/ 	.word	0x000000ff
        /*02a0*/ 	.word	0x00019c48
        /*02a4*/ 	.short	0x0100
        /*02a6*/ 	.byte	0x08
	.zero		1


	//   ....[6]....
        /*02a8*/ 	.word	0x000004d0
        /*02ac*/ 	.word	0x000000ff
        /*02b0*/ 	.word	0x00019c50
        /*02b4*/ 	.short	0x0100
        /*02b6*/ 	.byte	0x08
	.zero		1


	//   ....[7]....
        /*02b8*/ 	.word	0x000004e0
        /*02bc*/ 	.word	0x000000ff
        /*02c0*/ 	.word	0x00019c60
        /*02c4*/ 	.short	0x0100
        /*02c6*/ 	.byte	0x08
	.zero		1


	//   ....[8]....
        /*02c8*/ 	.word	0x000004f0
        /*02cc*/ 	.word	0x000000ff
        /*02d0*/ 	.word	0x00019c58
        /*02d4*/ 	.short	0x0100
        /*02d6*/ 	.byte	0x08
	.zero		1


	//   ....[9]....
        /*02d8*/ 	.word	0x00000500
        /*02dc*/ 	.word	0x000000ff
        /*02e0*/ 	.word	0x00019c68
        /*02e4*/ 	.short	0x0100
        /*02e6*/ 	.byte	0x08
	.zero		1


	//   ....[10]....
        /*02e8*/ 	.word	0x000005f0
        /*02ec*/ 	.word	0x000000ff
        /*02f0*/ 	.word	0x00019c70
        /*02f4*/ 	.short	0x0100
        /*02f6*/ 	.byte	0x06
	.zero		1


	//   ....[11]....
        /*02f8*/ 	.word	0x00000600
        /*02fc*/ 	.word	0x000000ff
        /*0300*/ 	.word	0x00019c80
        /*0304*/ 	.short	0x0100
        /*0306*/ 	.byte	0x06
	.zero		1


	//   ....[12]....
        /*0308*/ 	.word	0x00000610
        /*030c*/ 	.word	0x000000ff
        /*0310*/ 	.word	0x00019c78
        /*0314*/ 	.short	0x0100
        /*0316*/ 	.byte	0x06
	.zero		1


	//   ....[13]....
        /*0318*/ 	.word	0x00000620
        /*031c*/ 	.word	0x000000ff
        /*0320*/ 	.word	0x00019c88
        /*0324*/ 	.short	0x0100
        /*0326*/ 	.byte	0x06
	.zero		1


	//   ....[14]....
        /*0328*/ 	.word	0x00000750
        /*032c*/ 	.word	0x000000ff
        /*0330*/ 	.word	0x00019c90
        /*0334*/ 	.short	0x0100
        /*0336*/ 	.byte	0x08
	.zero		1


	//   ....[15]....
        /*0338*/ 	.word	0x00000760
        /*033c*/ 	.word	0x000000ff
        /*0340*/ 	.word	0x00019ca0
        /*0344*/ 	.short	0x0100
        /*0346*/ 	.byte	0x08
	.zero		1


	//   ....[16]....
        /*0348*/ 	.word	0x00000770
        /*034c*/ 	.word	0x000000ff
        /*0350*/ 	.word	0x00019c98
        /*0354*/ 	.short	0x0100
        /*0356*/ 	.byte	0x08
	.zero		1


	//   ....[17]....
        /*0358*/ 	.word	0x00000780
        /*035c*/ 	.word	0x000000ff
        /*0360*/ 	.word	0x00019ca8
        /*0364*/ 	.short	0x0100
        /*0366*/ 	.byte	0x08
	.zero		1


	//   ....[18]....
        /*0368*/ 	.word	0x000008b0
        /*036c*/ 	.word	0x000000ff
        /*0370*/ 	.word	0x00019cb0
        /*0374*/ 	.short	0x0100
        /*0376*/ 	.byte	0x08
	.zero		1


	//   ....[19]....
        /*0378*/ 	.word	0x000008c0
        /*037c*/ 	.word	0x000000ff
        /*0380*/ 	.word	0x00019cc0
        /*0384*/ 	.short	0x0100
        /*0386*/ 	.byte	0x08
	.zero		1


	//   ....[20]....
        /*0388*/ 	.word	0x000008d0
        /*038c*/ 	.word	0x000000ff
        /*0390*/ 	.word	0x00019cb8
        /*0394*/ 	.short	0x0100
        /*0396*/ 	.byte	0x08
	.zero		1


	//   ....[21]....
        /*0398*/ 	.word	0x000008e0
        /*039c*/ 	.word	0x000000ff
        /*03a0*/ 	.word	0x00019cc8
        /*03a4*/ 	.short	0x0100
        /*03a6*/ 	.byte	0x08
	.zero		1


	//   ....[22]....
        /*03a8*/ 	.word	0x000018e0
        /*03ac*/ 	.word	0x000000ff
        /*03b0*/ 	.word	0x00019c00
        /*03b4*/ 	.short	0x010a
        /*03b6*/ 	.byte	0x27
	.zero		1


	//   ....[23]....
        /*03b8*/ 	.word	0x00001950
        /*03bc*/ 	.word	0x00000004
        /*03c0*/ 	.word	0x00019c30
        /*03c4*/ 	.short	0x010a
        /*03c6*/ 	.byte	0x3f
	.zero		1


	//   ....[24]....
        /*03c8*/ 	.word	0x000019c0
        /*03cc*/ 	.word	0x00000004
        /*03d0*/ 	.word	0x00019c30
        /*03d4*/ 	.short	0x010a
        /*03d6*/ 	.byte	0x3f
	.zero		1


	//   ....[25]....
        /*03d8*/ 	.word	0x00001ea0
        /*03dc*/ 	.word	0x00000004
        /*03e0*/ 	.word	0x00000000
        /*03e4*/ 	.short	0x0101
        /*03e6*/ 	.byte	0x3f
	.zero		1


	//   ....[26]....
        /*03e8*/ 	.word	0x00003d20
        /*03ec*/ 	.word	0x000000ff
        /*03f0*/ 	.word	0x00019c30
        /*03f4*/ 	.short	0x010a
        /*03f6*/ 	.byte	0x16
	.zero		1


	//   ....[27]....
        /*03f8*/ 	.word	0x00003d60
        /*03fc*/ 	.word	0x000000ff
        /*0400*/ 	.word	0x00019c30
        /*0404*/ 	.short	0x010a
        /*0406*/ 	.byte	0x16
	.zero		1


	//   ....[28]....
        /*0408*/ 	.word	0x00003eb0
        /*040c*/ 	.word	0x000000ff
        /*0410*/ 	.word	0x00019c50
        /*0414*/ 	.short	0x010a
        /*0416*/ 	.byte	0x07
	.zero		1


	//   ....[29]....
        /*0418*/ 	.word	0x00003ef0
        /*041c*/ 	.word	0x000000ff
        /*0420*/ 	.word	0x00019c50
        /*0424*/ 	.short	0x010a
        /*0426*/ 	.byte	0x07
	.zero		1


	//   ....[30]....
        /*0428*/ 	.word	0x000059d0
        /*042c*/ 	.word	0x00000004
        /*0430*/ 	.word	0x00000000
        /*0434*/ 	.short	0x0101
        /*0436*/ 	.byte	0x3f
	.zero		1


	//   ....[31]....
        /*0438*/ 	.word	0x00005c10
        /*043c*/ 	.word	0x000000ff
        /*0440*/ 	.word	0x00000000
        /*0444*/ 	.short	0x0101
        /*0446*/ 	.byte	0x06
	.zero		1


	//   ....[32]....
        /*0448*/ 	.word	0x000061c0
        /*044c*/ 	.word	0x000000ff
        /*0450*/ 	.word	0x00019c30
        /*0454*/ 	.short	0x010a
        /*0456*/ 	.byte	0x06
	.zero		1


	//   ....[33]....
        /*0458*/ 	.word	0x00006200
        /*045c*/ 	.word	0x000000ff
        /*0460*/ 	.word	0x00019c30
        /*0464*/ 	.short	0x010a
        /*0466*/ 	.byte	0x06
	.zero		1


	//   ....[34]....
        /*0468*/ 	.word	0x00006350
        /*046c*/ 	.word	0x000000ff
        /*0470*/ 	.word	0x00019c50
        /*0474*/ 	.short	0x010a
        /*0476*/ 	.byte	0x07
	.zero		1


	//   ....[35]....
        /*0478*/ 	.word	0x00006390
        /*047c*/ 	.word	0x000000ff
        /*0480*/ 	.word	0x00019c50
        /*0484*/ 	.short	0x010a
        /*0486*/ 	.byte	0x07
	.zero		1


	//   ....[36]....
        /*0488*/ 	.word	0x000074d0
        /*048c*/ 	.word	0x00000004
        /*0490*/ 	.word	0x00000000
        /*0494*/ 	.short	0x0101
        /*0496*/ 	.byte	0x3f
	.zero		1


	//   ....[37]....
        /*0498*/ 	.word	0x000077a0
        /*049c*/ 	.word	0x000000ff
        /*04a0*/ 	.word	0x00000000
        /*04a4*/ 	.short	0x0101
        /*04a6*/ 	.byte	0x06
	.zero		1


	//   ....[38]....
        /*04a8*/ 	.word	0x00007cb0
        /*04ac*/ 	.word	0x000000ff
        /*04b0*/ 	.word	0x00019c50
        /*04b4*/ 	.short	0x010a
        /*04b6*/ 	.byte	0x05
	.zero		1


	//   ....[39]....
        /*04b8*/ 	.word	0x00007d40
        /*04bc*/ 	.word	0x000000ff
        /*04c0*/ 	.word	0x00019c50
        /*04c4*/ 	.short	0x010a
        /*04c6*/ 	.byte	0x05
	.zero		1


	//   ....[40]....
        /*04c8*/ 	.word	0x000082c0
        /*04cc*/ 	.word	0x000000ff
        /*04d0*/ 	.word	0x00000000
        /*04d4*/ 	.short	0x0101
        /*04d6*/ 	.byte	0x04
	.zero		1


	//   ....[41]....
        /*04d8*/ 	.word	0x000093d0
        /*04dc*/ 	.word	0x000000ff
        /*04e0*/ 	.word	0x00000000
        /*04e4*/ 	.short	0x0101
        /*04e6*/ 	.byte	0x05
	.zero		1


	//   ....[42]....
        /*04e8*/ 	.word	0x0000ac40
        /*04ec*/ 	.word	0x00000005
        /*04f0*/ 	.word	0x00019c80
        /*04f4*/ 	.short	0x010a
        /*04f6*/ 	.byte	0x3f
	.zero		1


	//   ....[43]....
        /*04f8*/ 	.word	0x0000ae80
        /*04fc*/ 	.word	0x00000005
        /*0500*/ 	.word	0x00019c40
        /*0504*/ 	.short	0x010a
        /*0506*/ 	.byte	0x3f
	.zero		1


	//   ....[44]....
        /*0508*/ 	.word	0x0000b2f0
        /*050c*/ 	.word	0x000000ff
        /*0510*/ 	.word	0x00019c20
        /*0514*/ 	.short	0x010a
        /*0516*/ 	.byte	0x28
	.zero		1


	//   ....[45]....
        /*0518*/ 	.word	0x0000b5c0
        /*051c*/ 	.word	0x0000000a
        /*0520*/ 	.word	0x00019c80
        /*0524*/ 	.short	0x010a
        /*0526*/ 	.byte	0x3f
	.zero		1


	//   ....[46]....
        /*0528*/ 	.word	0x0000b9f0
        /*052c*/ 	.word	0x0000000a
        /*0530*/ 	.word	0x00019c40
        /*0534*/ 	.short	0x010a
        /*0536*/ 	.byte	0x3f
	.zero		1


	//   ....[47]....
        /*0538*/ 	.word	0x0000be80
        /*053c*/ 	.word	0x0000000c
        /*0540*/ 	.word	0x00019c70
        /*0544*/ 	.short	0x010a
        /*0546*/ 	.byte	0x3f
	.zero		1


	//   ....[48]....
        /*0548*/ 	.word	0x0000bef0
        /*054c*/ 	.word	0x0000000c
        /*0550*/ 	.word	0x00019c60
        /*0554*/ 	.short	0x010a
        /*0556*/ 	.byte	0x3f
	.zero		1


	//   ....[49]....
        /*0558*/ 	.word	0x0000c220
        /*055c*/ 	.word	0x0000000c
        /*0560*/ 	.word	0x00019c50
        /*0564*/ 	.short	0x0101
        /*0566*/ 	.byte	0x3f
	.zero		1


	//   ....[50]....
        /*0568*/ 	.word	0x0000c290
        /*056c*/ 	.word	0x00000003
        /*0570*/ 	.word	0x00000000
        /*0574*/ 	.short	0x0101
        /*0576*/ 	.byte	0x3f
	.zero		1


	//   ....[51]....
        /*0578*/ 	.word	0x0000c430
        /*057c*/ 	.word	0x00000002
        /*0580*/ 	.word	0x00019c70
        /*0584*/ 	.short	0x010a
        /*0586*/ 	.byte	0x3f
	.zero		1


	//   ....[52]....
        /*0588*/ 	.word	0x0000c4a0
        /*058c*/ 	.word	0x00000002
        /*0590*/ 	.word	0x00019c60
        /*0594*/ 	.short	0x010a
        /*0596*/ 	.byte	0x3f
	.zero		1


	//   ....[53]....
        /*0598*/ 	.word	0x0000c7d0
        /*059c*/ 	.word	0x00000002
        /*05a0*/ 	.word	0x00019c50
        /*05a4*/ 	.short	0x0101
        /*05a6*/ 	.byte	0x3f
	.zero		1


	//   ....[54]....
        /*05a8*/ 	.word	0x0000c860
        /*05ac*/ 	.word	0x00000000
        /*05b0*/ 	.word	0x00000000
        /*05b4*/ 	.short	0x0101
        /*05b6*/ 	.byte	0x3f
	.zero		1


	//   ....[55]....
        /*05b8*/ 	.word	0x0000ca90
        /*05bc*/ 	.word	0x00000006
        /*05c0*/ 	.word	0x00019c20
        /*05c4*/ 	.short	0x010a
        /*05c6*/ 	.byte	0x3f
	.zero		1


	//   ....[56]....
        /*05c8*/ 	.word	0x0000cc20
        /*05cc*/ 	.word	0x00000005
        /*05d0*/ 	.word	0x00000000
        /*05d4*/ 	.short	0x010a
        /*05d6*/ 	.byte	0x3f
	.zero		1


	//   ....[57]....
        /*05d8*/ 	.word	0x0000cc90
        /*05dc*/ 	.word	0x00000009
        /*05e0*/ 	.word	0x00000000
        /*05e4*/ 	.short	0x010a
        /*05e6*/ 	.byte	0x3f
	.zero		1


	//   ....[58]....
        /*05e8*/ 	.word	0x0000cce0
        /*05ec*/ 	.word	0x00000011
        /*05f0*/ 	.word	0x00019c60
        /*05f4*/ 	.short	0x010a
        /*05f6*/ 	.byte	0x3f
	.zero		1


	//   ....[59]....
        /*05f8*/ 	.word	0x0000cd30
        /*05fc*/ 	.word	0x00000007
        /*0600*/ 	.word	0x00019c60
        /*0604*/ 	.short	0x010a
        /*0606*/ 	.byte	0x3f
	.zero		1


	//   ....[60]....
        /*0608*/ 	.word	0x0000cd70
        /*060c*/ 	.word	0x00000011
        /*0610*/ 	.word	0x00019c80
        /*0614*/ 	.short	0x010a
        /*0616*/ 	.byte	0x3f
	.zero		1


	//   ....[61]....
        /*0618*/ 	.word	0x0000cd90
        /*061c*/ 	.word	0x00000007
        /*0620*/ 	.word	0x00019c80
        /*0624*/ 	.short	0x010a
        /*0626*/ 	.byte	0x3f
	.zero		1


	//   ....[62]....
        /*0628*/ 	.word	0x0000ce00
        /*062c*/ 	.word	0x00000003
        /*0630*/ 	.word	0x00019c00
        /*0634*/ 	.short	0x010a
        /*0636*/ 	.byte	0x3f
	.zero		1


	//   ....[63]....
        /*0638*/ 	.word	0x0000ce50
        /*063c*/ 	.word	0x00000004
        /*0640*/ 	.word	0x00019c30
        /*0644*/ 	.short	0x010a
        /*0646*/ 	.byte	0x3f
	.zero		1


	//   ....[64]....
        /*0648*/ 	.word	0x0000ceb0
        /*064c*/ 	.word	0x00000003
        /*0650*/ 	.word	0x00019c30
        /*0654*/ 	.short	0x010a
        /*0656*/ 	.byte	0x3f
	.zero		1


	//   ....[65]....
        /*0658*/ 	.word	0x0000cf10
        /*065c*/ 	.word	0x00000003
        /*0660*/ 	.word	0x00019c50
        /*0664*/ 	.short	0x010a
        /*0666*/ 	.byte	0x3f
	.zero		1


	//   ....[66]....
        /*0668*/ 	.word	0x0000cf70
        /*066c*/ 	.word	0x00000003
        /*0670*/ 	.word	0x00019c30
        /*0674*/ 	.short	0x010a
        /*0676*/ 	.byte	0x3f
	.zero		1


	//   ....[67]....
        /*0678*/ 	.word	0x0000cfd0
        /*067c*/ 	.word	0x00000003
        /*0680*/ 	.word	0x00019c50
        /*0684*/ 	.short	0x010a
        /*0686*/ 	.byte	0x3f
	.zero		1


	//   ....[68]....
        /*0688*/ 	.word	0x0000d030
        /*068c*/ 	.word	0x00000007
        /*0690*/ 	.word	0x00019c50
        /*0694*/ 	.short	0x010a
        /*0696*/ 	.byte	0x3f
	.zero		1


	//   ....[69]....
        /*0698*/ 	.word	0x0000d180
        /*069c*/ 	.word	0x00000005
        /*06a0*/ 	.word	0x00019c80
        /*06a4*/ 	.short	0x010a
        /*06a6*/ 	.byte	0x3f
	.zero		1


	//   ....[70]....
        /*06a8*/ 	.word	0x0000d1d0
        /*06ac*/ 	.word	0x00000005
        /*06b0*/ 	.word	0x00019c40
        /*06b4*/ 	.short	0x010a
        /*06b6*/ 	.byte	0x3f
	.zero		1


	//   ....[71]....
        /*06b8*/ 	.word	0x0000d230
        /*06bc*/ 	.word	0x00000003
        /*06c0*/ 	.word	0x00019c20
        /*06c4*/ 	.short	0x010a
        /*06c6*/ 	.byte	0x3f
	.zero		1


	//   ....[72]....
        /*06c8*/ 	.word	0x0000d280
        /*06cc*/ 	.word	0x0000000a
        /*06d0*/ 	.word	0x00019c80
        /*06d4*/ 	.short	0x010a
        /*06d6*/ 	.byte	0x3f
	.zero		1


	//   ....[73]....
        /*06d8*/ 	.word	0x0000d2d0
        /*06dc*/ 	.word	0x0000000a
        /*06e0*/ 	.word	0x00019c40
        /*06e4*/ 	.short	0x010a
        /*06e6*/ 	.byte	0x3f
	.zero		1


	//   ....[74]....
        /*06e8*/ 	.word	0x0000d320
        /*06ec*/ 	.word	0x0000000c
        /*06f0*/ 	.word	0x00019c70
        /*06f4*/ 	.short	0x010a
        /*06f6*/ 	.byte	0x3f
	.zero		1


	//   ....[75]....
        /*06f8*/ 	.word	0x0000d370
        /*06fc*/ 	.word	0x0000000c
        /*0700*/ 	.word	0x00019c60
        /*0704*/ 	.short	0x010a
        /*0706*/ 	.byte	0x3f
	.zero		1


	//   ....[76]....
        /*0708*/ 	.word	0x0000d3c0
        /*070c*/ 	.word	0x00000002
        /*0710*/ 	.word	0x00019c70
        /*0714*/ 	.short	0x010a
        /*0716*/ 	.byte	0x3f
	.zero		1


	//   ....[77]....
        /*0718*/ 	.word	0x0000d410
        /*071c*/ 	.word	0x00000002
        /*0720*/ 	.word	0x00019c60
        /*0724*/ 	.short	0x010a
        /*0726*/ 	.byte	0x3f
	.zero		1


	//   ....[78]....
        /*0728*/ 	.word	0x0000d460
        /*072c*/ 	.word	0x00000006
        /*0730*/ 	.word	0x00019c20
        /*0734*/ 	.short	0x010a
        /*0736*/ 	.byte	0x3f
	.zero		1


	//   ....[79]....
        /*0738*/ 	.word	0x0000d600
        /*073c*/ 	.word	0x00000005
        /*0740*/ 	.word	0x00000000
        /*0744*/ 	.short	0x010a
        /*0746*/ 	.byte	0x3f
	.zero		1


	//   ....[80]....
        /*0748*/ 	.word	0x0000d650
        /*074c*/ 	.word	0x00000009
        /*0750*/ 	.word	0x00000000
        /*0754*/ 	.short	0x010a
        /*0756*/ 	.byte	0x3f
	.zero		1


	//   ....[81]....
        /*0758*/ 	.word	0x0000d6a0
        /*075c*/ 	.word	0x00000011
        /*0760*/ 	.word	0x00019c60
        /*0764*/ 	.short	0x010a
        /*0766*/ 	.byte	0x3f
	.zero		1


	//   ....[82]....
        /*0768*/ 	.word	0x0000d6f0
        /*076c*/ 	.word	0x00000007
        /*0770*/ 	.word	0x00019c60
        /*0774*/ 	.short	0x010a
        /*0776*/ 	.byte	0x3f
	.zero		1


	//   ....[83]....
        /*0778*/ 	.word	0x0000d740
        /*077c*/ 	.word	0x00000011
        /*0780*/ 	.word	0x00019c80
        /*0784*/ 	.short	0x010a
        /*0786*/ 	.byte	0x3f
	.zero		1


	//----- nvinfo : EIATTR_NUM_MBARRIERS
	.align		4
.L_265:
        /*0788*/ 	.byte	0x03, 0x38
        /*078a*/ 	.short	0x0016


	//----- nvinfo : EIATTR_EXIT_INSTR_OFFSETS
	.align		4
        /*078c*/ 	.byte	0x04, 0x1c
        /*078e*/ 	.short	(.L_267 - .L_266)


	//   ....[0]....
.L_266:
        /*0790*/ 	.word	0x00000a00


	//   ....[1]....
        /*0794*/ 	.word	0x00009a40


	//   ....[2]....
        /*0798*/ 	.word	0x0000cde0


	//----- nvinfo : EIATTR_MAX_THREADS
	.align		4
.L_267:
        /*079c*/ 	.byte	0x04, 0x05
        /*079e*/ 	.short	(.L_269 - .L_268)
.L_268:
        /*07a0*/ 	.word	0x00000200
        /*07a4*/ 	.word	0x00000001
        /*07a8*/ 	.word	0x00000001


	//----- nvinfo : EIATTR_CRS_STACK_SIZE
	.align		4
.L_269:
        /*07ac*/ 	.byte	0x04, 0x1e
        /*07ae*/ 	.short	(.L_271 - .L_270)
.L_270:
        /*07b0*/ 	.word	0x00000000


	//----- nvinfo : EIATTR_CBANK_PARAM_SIZE
	.align		4
.L_271:
        /*07b4*/ 	.byte	0x03, 0x19
        /*07b6*/ 	.short	0x0bf0


	//----- nvinfo : EIATTR_PARAM_CBANK
	.align		4
        /*07b8*/ 	.byte	0x04, 0x0a
        /*07ba*/ 	.short	(.L_273 - .L_272)
	.align		4
.L_272:
        /*07bc*/ 	.word	index@(.nv.constant0._ZN7cutlass13device_kernelIN5flash11enable_sm90INS1_16FlashAttnFwdSm90INS1_25CollectiveMainloopFwdSm90ILi2EN4cute5tupleIJNS5_1CILi1EEES8_S8_EEENS6_IJNS7_ILi192EEENS7_ILi128EEENS7_ILi96EEEEEELi96ENS_12float_e4m3_tEfNS_4arch4Sm90ELb1ELb0ELb0ELb0ELb0ELb0ELb0ELb1ELb1ELb0ELb0ELb0EEENS1_21CollectiveEpilogueFwdINS6_IJSA_SC_SB_EEES9_NS_10bfloat16_tESG_Li384ELb0ELb0ELb0ELb1EEENS1_30DynamicPersistentTileSchedulerILi384ELi128ELb0ELb0ELb1EEEEEEEEEvNT_6ParamsE)
        /*07c0*/ 	.short	0x0210
        /*07c2*/ 	.short	0x0bf0


	//----- nvinfo : EIATTR_SW_WAR
	.align		4
.L_273:
        /*07c4*/ 	.byte	0x04, 0x36
        /*07c6*/ 	.short	(.L_275 - .L_274)
.L_274:
        /*07c8*/ 	.word	0x00000008
.L_275:


//--------------------- .nv.info._ZN7cutlass13device_kernelIN5flash11enable_sm90INS1_16FlashAttnFwdSm90INS1_25CollectiveMainloopFwdSm90ILi2EN4cute5tupleIJNS5_1CILi1EEES8_S8_EEENS6_IJNS7_ILi192EEENS7_ILi128EEENS7_ILi96EEEEEELi96ENS_12float_e4m3_tEfNS_4arch4Sm90ELb1ELb0ELb0ELb1ELb0ELb0ELb0ELb1ELb1ELb0ELb0ELb0EEENS1_21CollectiveEpilogueFwdINS6_IJSA_SC_SB_EEES9_NS_10bfloat16_tESG_Li384ELb1ELb0ELb0ELb1EEENS1_36VarlenDynamicPersistentTileSchedulerILi192ELi128ELi384ELi128ELb0ELb0ELb1ELb1ELb1ELb1EEEEEEEEEvNT_6ParamsE --------------------------
	.section	.nv.info._ZN7cutlass13device_kernelIN5flash11enable_sm90INS1_16FlashAttnFwdSm90INS1_25CollectiveMainloopFwdSm90ILi2EN4cute5tupleIJNS5_1CILi1EEES8_S8_EEENS6_IJNS7_ILi192EEENS7_ILi128EEENS7_ILi96EEEEEELi96ENS_12float_e4m3_tEfNS_4arch4Sm90ELb1ELb0ELb0ELb1ELb0ELb0ELb0ELb1ELb1ELb0ELb0ELb0EEENS1_21CollectiveEpilogueFwdINS6_IJSA_SC_SB_EEES9_NS_10bfloat16_tESG_Li384ELb1ELb0ELb0ELb1EEENS1_36VarlenDynamicPersistentTileSchedulerILi192ELi128ELi384ELi128ELb0ELb0ELb1ELb1ELb1ELb1EEEEEEEEEvNT_6ParamsE,"",@"SHT_CUDA_INFO"
	.sectionflags	@""
	.align	4


	//----- nvinfo : EIATTR_CUDA_API_VERSION
	.align		4
        /*0000*/ 	.byte	0x04, 0x37
        /*0002*/ 	.short	(.L_277 - .L_276)
.L_276:
        /*0004*/ 	.word	0x00000082


	//----- nvinfo : EIATTR_KPARAM_INFO
	.align		4
.L_277:
        /*0008*/ 	.byte	0x04, 0x17
        /*000a*/ 	.short	(.L_279 - .L_278)
.L_278:
        /*000c*/ 	.word	0x00000000
        /*0010*/ 	.short	0x0000
        /*0012*/ 	.short	0x0070
        /*0014*/ 	.byte	0x00, 0xf0, 0x01, 0x28


	//----- nvinfo : EIATTR_SPARSE_MMA_MASK
	.align		4
.L_279:
        /*0018*/ 	.byte	0x03, 0x50
        /*001a*/ 	.short	0x0000


	//----- nvinfo : EIATTR_MAXREG_COUNT
	.align		4
        /*001c*/ 	.byte	0x03, 0x1b
        /*001e*/ 	.short	0x0080


	//----- nvinfo : EIATTR_NUM_BARRIERS
	.align		4
        /*0020*/ 	.byte	0x02, 0x4c
        /*0022*/ 	.byte	0x09
	.zero		1


	//----- nvinfo : EIATTR_EXTERNS
	.align		4
        /*0024*/ 	.byte	0x04, 0x0f
        /*0026*/ 	.short	(.L_281 - .L_280)


	//   ....[0]....
	.align		4
.L_280:
        /*0028*/ 	.word	index@(__assertfail)


	//----- nvinfo : EIATTR_ANNOTATIONS
	.align		4
.L_281:
        /*002c*/ 	.byte	0x04, 0x55
        /*002e*/ 	.short	(.L_283 - .L_282)


	//   ....[0]....
.L_282:
        /*0030*/ 	.word	0x00000001
        /*0034*/ 	.byte	0x40, 0xa6, 0x00, 0x00, 0x01, 0x00, 0x00, 0x00, 0xe0, 0xe1, 0x00, 0x00


	//----- nvinfo : EIATTR_MERCURY_ISA_VERSION
	.align		4
.L_283:
        /*0040*/ 	.byte	0x03, 0x5f
        /*0042*/ 	.short	0x0101


	//----- nvinfo : EIATTR_UNUSED_LOAD_BYTE_OFFSET
	.align		4
        /*0044*/ 	.byte	0x04, 0x44
        /*0046*/ 	.short	(.L_285 - .L_284)


	//   ....[0]....
.L_284:
        /*0048*/ 	.word	0x00000a30
        /*004c*/ 	.word	0x0000fff0


	//   ....[1]....
        /*0050*/ 	.word	0x00008850
        /*0054*/ 	.word	0x0000fff0


	//----- nvinfo : EIATTR_INT_WARP_WIDE_INSTR_OFFSETS
	.align		4
.L_285:
        /*0058*/ 	.byte	0x04, 0x31
        /*005a*/ 	.short	(.L_287 - .L_286)


	//   ....[0]....
.L_286:
        /*005c*/ 	.word	0x00000160


	//   ....[1]....
        /*0060*/ 	.word	0x000001a0


	//   ....[2]....
        /*0064*/ 	.word	0x00000210


	//   ....[3]....
        /*0068*/ 	.word	0x0000ba40


	//   ....[4]....
        /*006c*/ 	.word	0x0000bad0


	//   ....[5]....
        /*0070*/ 	.word	0x0000c210


	//   ....[6]....
        /*0074*/ 	.word	0x0000dc30


	//   ....[7]....
        /*0078*/ 	.word	0x0000dcc0


	//----- nvinfo : EIATTR_COOP_GROUP_MASK_REGIDS
	.align		4
.L_287:
        /*007c*/ 	.byte	0x04, 0x29
        /*007e*/ 	.short	(.L_289 - .L_288)


	//   ....[0]....
.L_288:
        /*0080*/ 	.word	0xffffffff


	//   ....[1]....
        /*0084*/ 	.word	0xffffffff


	//   ....[2]....
        /*0088*/ 	.word	0xffffffff


	//   ....[3]....
        /*008c*/ 	.word	0xffffffff


	//   ....[4]....
        /*0090*/ 	.word	0xffffffff


	//   ....[5]....
        /*0094*/ 	.word	0xffffffff


	//   ....[6]....
        /*0098*/ 	.word	0xffffffff


	//   ....[7]....
        /*009c*/ 	.word	0xffffffff


	//   ....[8]....
        /*00a0*/ 	.word	0xffffffff


	//   ....[9]....
        /*00a4*/ 	.word	0xffffffff


	//   ....[10]....
        /*00a8*/ 	.word	0xffffffff


	//   ....[11]....
        /*00ac*/ 	.word	0xffffffff


	//   ....[12]....
        /*00b0*/ 	.word	0xffffffff


	//   ....[13]....
        /*00b4*/ 	.word	0xffffffff


	//   ....[14]....
        /*00b8*/ 	.word	0xffffffff


	//   ....[15]....
        /*00bc*/ 	.word	0xffffffff


	//   ....[16]....
        /*00c0*/ 	.word	0xffffffff


	//   ....[17]....
        /*00c4*/ 	.word	0xffffffff


	//   ....[18]....
        /*00c8*/ 	.word	0xffffffff


	//   ....[19]....
        /*00cc*/ 	.word	0xffffffff


	//   ....[20]....
        /*00d0*/ 	.word	0xffffffff


	//   ....[21]....
        /*00d4*/ 	.word	0xffffffff


	//   ....[22]....
        /*00d8*/ 	.word	0xffffffff


	//   ....[23]....
        /*00dc*/ 	.word	0xffffffff


	//   ....[24]....
        /*00e0*/ 	.word	0xffffffff


	//   ....[25]....
        /*00e4*/ 	.word	0xffffffff


	//   ....[26]....
        /*00e8*/ 	.word	0xffffffff


	//   ....[27]....
        /*00ec*/ 	.word	0xffffffff


	//   ....[28]....
        /*00f0*/ 	.word	0xffffffff


	//   ....[29]....
        /*00f4*/ 	.word	0xffffffff


	//   ....[30]....
        /*00f8*/ 	.word	0xffffffff


	//   ....[31]....
        /*00fc*/ 	.word	0xffffffff


	//   ....[32]....
        /*0100*/ 	.word	0xffffffff


	//   ....[33]....
        /*0104*/ 	.word	0xffffffff


	//   ....[34]....
        /*0108*/ 	.word	0xffffffff


	//   ....[35]....
        /*010c*/ 	.word	0xffffffff


	//   ....[36]....
        /*0110*/ 	.word	0xffffffff


	//   ....[37]....
        /*0114*/ 	.word	0xffffffff


	//   ....[38]....
        /*0118*/ 	.word	0xffffffff


	//   ....[39]....
        /*011c*/ 	.word	0xffffffff


	//   ....[40]....
        /*0120*/ 	.word	0xffffffff


	//   ....[41]....
        /*0124*/ 	.word	0xffffffff


	//   ....[42]....
        /*0128*/ 	.word	0xffffffff


	//   ....[43]....
        /*012c*/ 	.word	0xffffffff


	//   ....[44]....
        /*0130*/ 	.word	0xffffffff


	//   ....[45]....
        /*0134*/ 	.word	0xffffffff


	//   ....[46]....
        /*0138*/ 	.word	0xffffffff


	//   ....[47]....
        /*013c*/ 	.word	0xffffffff


	//   ....[48]....
        /*0140*/ 	.word	0xffffffff


	//   ....[49]....
        /*0144*/ 	.word	0xffffffff


	//   ....[50]....
        /*0148*/ 	.word	0xffffffff


	//   ....[51]....
        /*014c*/ 	.word	0xffffffff


	//   ....[52]....
        /*0150*/ 	.word	0xffffffff


	//   ....[53]....
        /*0154*/ 	.word	0xffffffff


	//   ....[54]....
        /*0158*/ 	.word	0xffffffff


	//   ....[55]....
        /*015c*/ 	.word	0xffffffff


	//   ....[56]....
        /*0160*/ 	.word	0xffffffff


	//   ....[57]....
        /*0164*/ 	.word	0xffffffff


	//   ....[58]....
        /*0168*/ 	.word	0xffffffff


	//   ....[59]....
        /*016c*/ 	.word	0xffffffff


	//   ....[60]....
        /*0170*/ 	.word	0xffffffff


	//   ....[61]....
        /*0174*/ 	.word	0xffffffff


	//   ....[62]....
        /*0178*/ 	.word	0xffffffff


	//   ....[63]....
        /*017c*/ 	.word	0xffffffff


	//   ....[64]....
        /*0180*/ 	.word	0xffffffff


	//   ....[65]....
        /*0184*/ 	.word	0xffffffff


	//   ....[66]....
        /*0188*/ 	.word	0xffffffff


	//   ....[67]....
        /*018c*/ 	.word	0xffffffff


	//   ....[68]....
        /*0190*/ 	.word	0xffffffff


	//   ....[69]....
        /*0194*/ 	.word	0xffffffff


	//   ....[70]....
        /*0198*/ 	.word	0xffffffff


	//   ....[71]....
        /*019c*/ 	.word	0xffffffff


	//   ....[72]....
        /*01a0*/ 	.word	0xffffffff


	//   ....[73]....
        /*01a4*/ 	.word	0xffffffff


	//   ....[74]....
        /*01a8*/ 	.word	0xffffffff


	//   ....[75]....
        /*01ac*/ 	.word	0xffffffff


	//   ....[76]....
        /*01b0*/ 	.word	0xffffffff


	//   ....[77]....
        /*01b4*/ 	.word	0xffffffff


	//   ....[78]....
        /*01b8*/ 	.word	0xffffffff


	//   ....[79]....
        /*01bc*/ 	.word	0xffffffff


	//   ....[80]....
        /*01c0*/ 	.word	0xffffffff


	//   ....[81]....
        /*01c4*/ 	.word	0xffffffff


	//   ....[82]....
        /*01c8*/ 	.word	0xffffffff


	//   ....[83]....
        /*01cc*/ 	.word	0x0500000f


	//   ....[84]....
        /*01d0*/ 	.word	0x0500000f


	//----- nvinfo : EIATTR_COOP_GROUP_INSTR_OFFSETS
	.align		4
.L_289:
        /*01d4*/ 	.byte	0x04, 0x28
        /*01d6*/ 	.short	(.L_291 - .L_290)


	//   ....[0]....
.L_290:
        /*01d8*/ 	.word	0x00000060


	//   ....[1]....
        /*01dc*/ 	.word	0x00000170


	//   ....[2]....
        /*01e0*/ 	.word	0x000001c0


	//   ....[3]....
        /*01e4*/ 	.word	0x000003f0


	//   ....[4]....
        /*01e8*/ 	.word	0x00000550


	//   ....[5]....
        /*01ec*/ 	.word	0x00000670


	//   ....[6]....
        /*01f0*/ 	.word	0x000007d0


	//   ....[7]....
        /*01f4*/ 	.word	0x00001840


	//   ....[8]....
        /*01f8*/ 	.word	0x00002750


	//   ....[9]....
        /*01fc*/ 	.word	0x00002820


	//   ....[10]....
        /*0200*/ 	.word	0x000030e0


	//   ....[11]....
        /*0204*/ 	.word	0x00003160


	//   ....[12]....
        /*0208*/ 	.word	0x000048d0


	//   ....[13]....
        /*020c*/ 	.word	0x000049d0


	//   ....[14]....
        /*0210*/ 	.word	0x00005270


	//   ....[15]....
        /*0214*/ 	.word	0x00005300


	//   ....[16]....
        /*0218*/ 	.word	0x00006a00


	//   ....[17]....
        /*021c*/ 	.word	0x00006a30


	//   ....[18]....
        /*0220*/ 	.word	0x00006ac0


	//   ....[19]....
        /*0224*/ 	.word	0x00006ad0


	//   ....[20]....
        /*0228*/ 	.word	0x000081b0


	//   ....[21]....
        /*022c*/ 	.word	0x000081d0


	//   ....[22]....
        /*0230*/ 	.word	0x00008240


	//   ....[23]....
        /*0234*/ 	.word	0x00008250


	//   ....[24]....
        /*0238*/ 	.word	0x00008f70


	//   ....[25]....
        /*023c*/ 	.word	0x00008f80


	//   ....[26]....
        /*0240*/ 	.word	0x00008f90


	//   ....[27]....
        /*0244*/ 	.word	0x00008fa0


	//   ....[28]....
        /*0248*/ 	.word	0x00008fb0


	//   ....[29]....
        /*024c*/ 	.word	0x00008fc0


	//   ....[30]....
        /*0250*/ 	.word	0x00008fd0


	//   ....[31]....
        /*0254*/ 	.word	0x00008fe0


	//   ....[32]....
        /*0258*/ 	.word	0x00009010


	//   ....[33]....
        /*025c*/ 	.word	0x00009020


	//   ....[34]....
        /*0260*/ 	.word	0x00009050


	//   ....[35]....
        /*0264*/ 	.word	0x00009060


	//   ....[36]....
        /*0268*/ 	.word	0x00009090


	//   ....[37]....
        /*026c*/ 	.word	0x000090a0


	//   ....[38]....
        /*0270*/ 	.word	0x000090d0


	//   ....[39]....
        /*0274*/ 	.word	0x000090e0


	//   ....[40]....
        /*0278*/ 	.word	0x000090f0


	//   ....[41]....
        /*027c*/ 	.word	0x00009110


	//   ....[42]....
        /*0280*/ 	.word	0x00009120


	//   ....[43]....
        /*0284*/ 	.word	0x00009150


	//   ....[44]....
        /*0288*/ 	.word	0x00009180


	//   ....[45]....
        /*028c*/ 	.word	0x00009190


	//   ....[46]....
        /*0290*/ 	.word	0x000091a0


	//   ....[47]....
        /*0294*/ 	.word	0x000091c0


	//   ....[48]....
        /*0298*/ 	.word	0x0000a610


	//   ....[49]....
        /*029c*/ 	.word	0x0000a7f0


	//   ....[50]....
        /*02a0*/ 	.word	0x0000a820


	//   ....[51]....
        /*02a4*/ 	.word	0x0000a850


	//   ....[52]....
        /*02a8*/ 	.word	0x0000a880


	//   ....[53]....
        /*02ac*/ 	.word	0x0000a8b0


	//   ....[54]....
        /*02b0*/ 	.word	0x0000a8f0


	//   ....[55]....
        /*02b4*/ 	.word	0x0000aa70


	//   ....[56]....
        /*02b8*/ 	.word	0x0000aaa0


	//   ....[57]....
        /*02bc*/ 	.word	0x0000aad0


	//   ....[58]....
        /*02c0*/ 	.word	0x0000ab00


	//   ....[59]....
        /*02c4*/ 	.word	0x0000ab30


	//   ....[60]....
        /*02c8*/ 	.word	0x0000ab70


	//   ....[61]....
        /*02cc*/ 	.word	0x0000ac00


	//   ....[62]....
        /*02d0*/ 	.word	0x0000ac90


	//   ....[63]....
        /*02d4*/ 	.word	0x0000ad40


	//   ....[64]....
        /*02d8*/ 	.word	0x0000c350


	//   ....[65]....
        /*02dc*/ 	.word	0x0000e3a0


	//   ....[66]....
        /*02e0*/ 	.word	0x0000e3d0


	//   ....[67]....
        /*02e4*/ 	.word	0x0000e400


	//   ....[68]....
        /*02e8*/ 	.word	0x0000e440


	//   ....[69]....
        /*02ec*/ 	.word	0x0000e450


	//   ....[70]....
        /*02f0*/ 	.word	0x0000e480


	//   ....[71]....
        /*02f4*/ 	.word	0x0000e4b0


	//   ....[72]....
        /*02f8*/ 	.word	0x0000e4c0


	//   ....[73]....
        /*02fc*/ 	.word	0x0000e600


	//   ....[74]....
        /*0300*/ 	.word	0x0000e630


	//   ....[75]....
        /*0304*/ 	.word	0x0000e660


	//   ....[76]....
        /*0308*/ 	.word	0x0000e690


	//   ....[77]....
        /*030c*/ 	.word	0x0000e6c0


	//   ....[78]....
        /*0310*/ 	.word	0x0000e700


	//   ....[79]....
        /*0314*/ 	.word	0x0000e7b0


	//   ....[80]....
        /*0318*/ 	.word	0x0000e850


	//   ....[81]....
        /*031c*/ 	.word	0x0000e900


	//   ....[82]....
        /*0320*/ 	.word	0x0000ef00


	//   ....[83]....
        /*0324*/ 	.word	0x0000f4d0


	//   ....[84]....
        /*0328*/ 	.word	0x0000f940


	//----- nvinfo : EIATTR_REG_RECONFIG
	.align		4
.L_291:
        /*032c*/ 	.byte	0x01, 0x54
	.zero		2


	//----- nvinfo : EIATTR_SYSCALL_OFFSETS
	.align		4
        /*0330*/ 	.byte	0x04, 0x46
        /*0332*/ 	.short	(.L_293 - .L_292)


	//   ....[0]....
.L_292:
        /*0334*/ 	.word	0x00001a20


	//   ....[1]....
        /*0338*/ 	.word	0x0000bc60


	//   ....[2]....
        /*033c*/ 	.word	0x0000bda0


	//   ....[3]....
        /*0340*/ 	.word	0x0000bee0


	//   ....[4]....
        /*0344*/ 	.word	0x0000c000


	//----- nvinfo : EIATTR_MBARRIER_INSTR_OFFSETS
	.align		4
.L_293:
        /*0348*/ 	.byte	0x04, 0x39
        /*034a*/ 	.short	(.L_295 - .L_294)


	//   ....[0]....
.L_294:
        /*034c*/ 	.word	0x000002a0
        /*0350*/ 	.word	0x000000ff
        /*0354*/ 	.word	0x00019c00
        /*0358*/ 	.short	0x0100
        /*035a*/ 	.byte	0x08
	.zero		1


	//   ....[1]....
        /*035c*/ 	.word	0x000002b0
        /*0360*/ 	.word	0x000000ff
        /*0364*/ 	.word	0x00019c20
        /*0368*/ 	.short	0x0100
        /*036a*/ 	.byte	0x08
	.zero		1


	//   ....[2]....
        /*036c*/ 	.word	0x000003a0
        /*0370*/ 	.word	0x000000ff
        /*0374*/ 	.word	0x00019c30
        /*0378*/ 	.short	0x0100
        /*037a*/ 	.byte	0x08
	.zero		1


	//   ....[3]....
        /*037c*/ 	.word	0x000003b0
        /*0380*/ 	.word	0x000000ff
        /*0384*/ 	.word	0x00019c40
        /*0388*/ 	.short	0x0100
        /*038a*/ 	.byte	0x08
	.zero		1


	//   ....[4]....
        /*038c*/ 	.word	0x000003c0
        /*0390*/ 	.word	0x000000ff
        /*0394*/ 	.word	0x00019c38
        /*0398*/ 	.short	0x0100
        /*039a*/ 	.byte	0x08
	.zero		1


	//   ....[5]....
        /*039c*/ 	.word	0x000003d0
        /*03a0*/ 	.word	0x000000ff
        /*03a4*/ 	.word	0x00019c48
        /*03a8*/ 	.short	0x0100
        /*03aa*/ 	.byte	0x08
	.zero		1


	//   ....[6]....
        /*03ac*/ 	.word	0x00000500
        /*03b0*/ 	.word	0x000000ff
        /*03b4*/ 	.word	0x00019c50
        /*03b8*/ 	.short	0x0100
        /*03ba*/ 	.byte	0x08
	.zero		1


	//   ....[7]....
        /*03bc*/ 	.word	0x00000510
        /*03c0*/ 	.word	0x000000ff
        /*03c4*/ 	.word	0x00019c60
        /*03c8*/ 	.short	0x0100
        /*03ca*/ 	.byte	0x08
	.zero		1


	//   ....[8]....
        /*03cc*/ 	.word	0x00000520
        /*03d0*/ 	.word	0x000000ff
        /*03d4*/ 	.word	0x00019c58
        /*03d8*/ 	.short	0x0100
        /*03da*/ 	.byte	0x08
	.zero		1


	//   ....[9]....
        /*03dc*/ 	.word	0x00000530
        /*03e0*/ 	.word	0x000000ff
        /*03e4*/ 	.word	0x00019c68
        /*03e8*/ 	.short	0x0100
        /*03ea*/ 	.byte	0x08
	.zero		1


	//   ....[10]....
        /*03ec*/ 	.word	0x00000620
        /*03f0*/ 	.word	0x000000ff
        /*03f4*/ 	.word	0x00019c70
        /*03f8*/ 	.short	0x0100
        /*03fa*/ 	.byte	0x06
	.zero		1


	//   ....[11]....
        /*03fc*/ 	.word	0x00000630
        /*0400*/ 	.word	0x000000ff
        /*0404*/ 	.word	0x00019c80
        /*0408*/ 	.short	0x0100
        /*040a*/ 	.byte	0x06
	.zero		1


	//   ....[12]....
        /*040c*/ 	.word	0x00000640
        /*0410*/ 	.word	0x000000ff
        /*0414*/ 	.word	0x00019c78
        /*0418*/ 	.short	0x0100
        /*041a*/ 	.byte	0x06
	.zero		1


	//   ....[13]....
        /*041c*/ 	.word	0x00000650
        /*0420*/ 	.word	0x000000ff
        /*0424*/ 	.word	0x00019c88
        /*0428*/ 	.short	0x0100
        /*042a*/ 	.byte	0x06
	.zero		1


	//   ....[14]....
        /*042c*/ 	.word	0x00000780
        /*0430*/ 	.word	0x000000ff
        /*0434*/ 	.word	0x00019c90
        /*0438*/ 	.short	0x0100
        /*043a*/ 	.byte	0x08
	.zero		1


	//   ....[15]....
        /*043c*/ 	.word	0x00000790
        /*0440*/ 	.word	0x000000ff
        /*0444*/ 	.word	0x00019ca0
        /*0448*/ 	.short	0x0100
        /*044a*/ 	.byte	0x08
	.zero		1


	//   ....[16]....
        /*044c*/ 	.word	0x000007a0
        /*0450*/ 	.word	0x000000ff
        /*0454*/ 	.word	0x00019c98
        /*0458*/ 	.short	0x0100
        /*045a*/ 	.byte	0x08
	.zero		1


	//   ....[17]....
        /*045c*/ 	.word	0x000007b0
        /*0460*/ 	.word	0x000000ff
        /*0464*/ 	.word	0x00019ca8
        /*0468*/ 	.short	0x0100
        /*046a*/ 	.byte	0x08
	.zero		1


	//   ....[18]....
        /*046c*/ 	.word	0x000008e0
        /*0470*/ 	.word	0x000000ff
        /*0474*/ 	.word	0x00019cb0
        /*0478*/ 	.short	0x0100
        /*047a*/ 	.byte	0x08
	.zero		1


	//   ....[19]....
        /*047c*/ 	.word	0x000008f0
        /*0480*/ 	.word	0x000000ff
        /*0484*/ 	.word	0x00019cc0
        /*0488*/ 	.short	0x0100
        /*048a*/ 	.byte	0x08
	.zero		1


	//   ....[20]....
        /*048c*/ 	.word	0x00000900
        /*0490*/ 	.word	0x000000ff
        /*0494*/ 	.word	0x00019cb8
        /*0498*/ 	.short	0x0100
        /*049a*/ 	.byte	0x08
	.zero		1


	//   ....[21]....
        /*049c*/ 	.word	0x00000910
        /*04a0*/ 	.word	0x000000ff
        /*04a4*/ 	.word	0x00019cc8
        /*04a8*/ 	.short	0x0100
        /*04aa*/ 	.byte	0x08
	.zero		1


	//   ....[22]....
        /*04ac*/ 	.word	0x00001aa0
        /*04b0*/ 	.word	0x000000ff
        /*04b4*/ 	.word	0x00019c00
        /*04b8*/ 	.short	0x010a
        /*04ba*/ 	.byte	0x2c
	.zero		1


	//   ....[23]....
        /*04bc*/ 	.word	0x00001b20
        /*04c0*/ 	.word	0x00000003
        /*04c4*/ 	.word	0x00019c30
        /*04c8*/ 	.short	0x010a
        /*04ca*/ 	.byte	0x3f
	.zero		1


	//   ....[24]....
        /*04cc*/ 	.word	0x00001b90
        /*04d0*/ 	.word	0x00000003
        /*04d4*/ 	.word	0x00019c30
        /*04d8*/ 	.short	0x010a
        /*04da*/ 	.byte	0x3f
	.zero		1


	//   ....[25]....
        /*04dc*/ 	.word	0x00003410
        /*04e0*/ 	.word	0x00000029
        /*04e4*/ 	.word	0x00000000
        /*04e8*/ 	.short	0x0101
        /*04ea*/ 	.byte	0x3f
	.zero		1


	//   ....[26]....
        /*04ec*/ 	.word	0x00003f20
        /*04f0*/ 	.word	0x000000ff
        /*04f4*/ 	.word	0x00019c30
        /*04f8*/ 	.short	0x010a
        /*04fa*/ 	.byte	0x15
	.zero		1


	//   ....[27]....
        /*04fc*/ 	.word	0x00003f60
        /*0500*/ 	.word	0x000000ff
        /*0504*/ 	.word	0x00019c30
        /*0508*/ 	.short	0x010a
        /*050a*/ 	.byte	0x15
	.zero		1


	//   ....[28]....
        /*050c*/ 	.word	0x000040c0
        /*0510*/ 	.word	0x000000ff
        /*0514*/ 	.word	0x00019c50
        /*0518*/ 	.short	0x010a
        /*051a*/ 	.byte	0x0b
	.zero		1


	//   ....[29]....
        /*051c*/ 	.word	0x00004100
        /*0520*/ 	.word	0x000000ff
        /*0524*/ 	.word	0x00019c50
        /*0528*/ 	.short	0x010a
        /*052a*/ 	.byte	0x0b
	.zero		1


	//   ....[30]....
        /*052c*/ 	.word	0x00005b50
        /*0530*/ 	.word	0x00000003
        /*0534*/ 	.word	0x00000000
        /*0538*/ 	.short	0x0101
        /*053a*/ 	.byte	0x3f
	.zero		1


	//   ....[31]....
        /*053c*/ 	.word	0x00005e10
        /*0540*/ 	.word	0x000000ff
        /*0544*/ 	.word	0x00000000
        /*0548*/ 	.short	0x0101
        /*054a*/ 	.byte	0x06
	.zero		1


	//   ....[32]....
        /*054c*/ 	.word	0x000063c0
        /*0550*/ 	.word	0x000000ff
        /*0554*/ 	.word	0x00019c30
        /*0558*/ 	.short	0x010a
        /*055a*/ 	.byte	0x06
	.zero		1


	//   ....[33]....
        /*055c*/ 	.word	0x00006400
        /*0560*/ 	.word	0x000000ff
        /*0564*/ 	.word	0x00019c30
        /*0568*/ 	.short	0x010a
        /*056a*/ 	.byte	0x06
	.zero		1


	//   ....[34]....
        /*056c*/ 	.word	0x00006560
        /*0570*/ 	.word	0x000000ff
        /*0574*/ 	.word	0x00019c50
        /*0578*/ 	.short	0x010a
        /*057a*/ 	.byte	0x0b
	.zero		1


	//   ....[35]....
        /*057c*/ 	.word	0x00006990
        /*0580*/ 	.word	0x000000ff
        /*0584*/ 	.word	0x00019c50
        /*0588*/ 	.short	0x010a
        /*058a*/ 	.byte	0x0b
	.zero		1


	//   ....[36]....
        /*058c*/ 	.word	0x00007710
        /*0590*/ 	.word	0x00000003
        /*0594*/ 	.word	0x00000000
        /*0598*/ 	.short	0x0101
        /*059a*/ 	.byte	0x3f
	.zero		1


	//   ....[37]....
        /*059c*/ 	.word	0x000079c0
        /*05a0*/ 	.word	0x000000ff
        /*05a4*/ 	.word	0x00000000
        /*05a8*/ 	.short	0x0101
        /*05aa*/ 	.byte	0x06
	.zero		1


	//   ....[38]....
        /*05ac*/ 	.word	0x00007ef0
        /*05b0*/ 	.word	0x000000ff
        /*05b4*/ 	.word	0x00019c50
        /*05b8*/ 	.short	0x010a
        /*05ba*/ 	.byte	0x0e
	.zero		1


	//   ....[39]....
        /*05bc*/ 	.word	0x00007f30
        /*05c0*/ 	.word	0x000000ff
        /*05c4*/ 	.word	0x00019c50
        /*05c8*/ 	.short	0x010a
        /*05ca*/ 	.byte	0x0e
	.zero		1


	//   ....[40]....
        /*05cc*/ 	.word	0x00008530
        /*05d0*/ 	.word	0x000000ff
        /*05d4*/ 	.word	0x00000000
        /*05d8*/ 	.short	0x0101
        /*05da*/ 	.byte	0x04
	.zero		1


	//   ....[41]....
        /*05dc*/ 	.word	0x00009a20
        /*05e0*/ 	.word	0x00000000
        /*05e4*/ 	.word	0x00000000
        /*05e8*/ 	.short	0x0101
        /*05ea*/ 	.byte	0x3f
	.zero		1


	//   ....[42]....
        /*05ec*/ 	.word	0x0000c560
        /*05f0*/ 	.word	0x00000005
        /*05f4*/ 	.word	0x00019c80
        /*05f8*/ 	.short	0x010a
        /*05fa*/ 	.byte	0x3f
	.zero		1


	//   ....[43]....
        /*05fc*/ 	.word	0x0000c7a0
        /*0600*/ 	.word	0x00000005
        /*0604*/ 	.word	0x00019c40
        /*0608*/ 	.short	0x010a
        /*060a*/ 	.byte	0x3f
	.zero		1


	//   ....[44]....
        /*060c*/ 	.word	0x0000cc20
        /*0610*/ 	.word	0x000000ff
        /*0614*/ 	.word	0x00019c20
        /*0618*/ 	.short	0x010a
        /*061a*/ 	.byte	0x28
	.zero		1


	//   ....[45]....
        /*061c*/ 	.word	0x0000cea0
        /*0620*/ 	.word	0x00000009
        /*0624*/ 	.word	0x00019c80
        /*0628*/ 	.short	0x010a
        /*062a*/ 	.byte	0x3f
	.zero		1


	//   ....[46]....
        /*062c*/ 	.word	0x0000d310
        /*0630*/ 	.word	0x00000009
        /*0634*/ 	.word	0x00019c40
        /*0638*/ 	.short	0x010a
        /*063a*/ 	.byte	0x3f
	.zero		1


	//   ....[47]....
        /*063c*/ 	.word	0x0000d7c0
        /*0640*/ 	.word	0x0000000c
        /*0644*/ 	.word	0x00019c70
        /*0648*/ 	.short	0x010a
        /*064a*/ 	.byte	0x3f
	.zero		1


	//   ....[48]....
        /*064c*/ 	.word	0x0000d830
        /*0650*/ 	.word	0x0000000c
        /*0654*/ 	.word	0x00019c60
        /*0658*/ 	.short	0x010a
        /*065a*/ 	.byte	0x3f
	.zero		1


	//   ....[49]....
        /*065c*/ 	.word	0x0000db60
        /*0660*/ 	.word	0x0000000c
        /*0664*/ 	.word	0x00019c50
        /*0668*/ 	.short	0x0101
        /*066a*/ 	.byte	0x3f
	.zero		1


	//   ....[50]....
        /*066c*/ 	.word	0x0000dbd0
        /*0670*/ 	.word	0x00000003
        /*0674*/ 	.word	0x00000000
        /*0678*/ 	.short	0x0101
        /*067a*/ 	.byte	0x3f
	.zero		1


	//   ....[51]....
        /*067c*/ 	.word	0x0000dd90
        /*0680*/ 	.word	0x00000002
        /*0684*/ 	.word	0x00019c70
        /*0688*/ 	.short	0x010a
        /*068a*/ 	.byte	0x3f
	.zero		1


	//   ....[52]....
        /*068c*/ 	.word	0x0000de00
        /*0690*/ 	.word	0x00000002
        /*0694*/ 	.word	0x00019c60
        /*0698*/ 	.short	0x010a
        /*069a*/ 	.byte	0x3f
	.zero		1


	//   ....[53]....
        /*069c*/ 	.word	0x0000e130
        /*06a0*/ 	.word	0x00000002
        /*06a4*/ 	.word	0x00019c50
        /*06a8*/ 	.short	0x0101
        /*06aa*/ 	.byte	0x3f
	.zero		1


	//   ....[54]....
        /*06ac*/ 	.word	0x0000e1c0
        /*06b0*/ 	.word	0x00000000
        /*06b4*/ 	.word	0x00000000
        /*06b8*/ 	.short	0x0101
        /*06ba*/ 	.byte	0x3f
	.zero		1


	//   ....[55]....
        /*06bc*/ 	.word	0x0000ee80
        /*06c0*/ 	.word	0x00000006
        /*06c4*/ 	.word	0x00019c20
        /*06c8*/ 	.short	0x010a
        /*06ca*/ 	.byte	0x3f
	.zero		1


	//   ....[56]....
        /*06cc*/ 	.word	0x0000f020
        /*06d0*/ 	.word	0x00000005
        /*06d4*/ 	.word	0x00000000
        /*06d8*/ 	.short	0x010a
        /*06da*/ 	.byte	0x3f
	.zero		1


	//   ....[57]....
        /*06dc*/ 	.word	0x0000f090
        /*06e0*/ 	.word	0x00000009
        /*06e4*/ 	.word	0x00000000
        /*06e8*/ 	.short	0x010a
        /*06ea*/ 	.byte	0x3f
	.zero		1


	//   ....[58]....
        /*06ec*/ 	.word	0x0000f0e0
        /*06f0*/ 	.word	0x00000011
        /*06f4*/ 	.word	0x00019c60
        /*06f8*/ 	.short	0x010a
        /*06fa*/ 	.byte	0x3f
	.zero		1


	//   ....[59]....
        /*06fc*/ 	.word	0x0000f130
        /*0700*/ 	.word	0x00000007
        /*0704*/ 	.word	0x00019c60
        /*0708*/ 	.short	0x010a
        /*070a*/ 	.byte	0x3f
	.zero		1


	//   ....[60]....
        /*070c*/ 	.word	0x0000f170
        /*0710*/ 	.word	0x00000011
        /*0714*/ 	.word	0x00019c80
        /*0718*/ 	.short	0x010a
        /*071a*/ 	.byte	0x3f
	.zero		1


	//   ....[61]....
        /*071c*/ 	.word	0x0000f190
        /*0720*/ 	.word	0x00000007
        /*0724*/ 	.word	0x00019c80
        /*0728*/ 	.short	0x010a
        /*072a*/ 	.byte	0x3f
	.zero		1


	//   ....[62]....
        /*072c*/ 	.word	0x0000f200
        /*0730*/ 	.word	0x00000003
        /*0734*/ 	.word	0x00019c00
        /*0738*/ 	.short	0x010a
        /*073a*/ 	.byte	0x3f
	.zero		1


	//   ....[63]....
        /*073c*/ 	.word	0x0000f250
        /*0740*/ 	.word	0x00000003
        /*0744*/ 	.word	0x00019c30
        /*0748*/ 	.short	0x010a
        /*074a*/ 	.byte	0x3f
	.zero		1


	//   ....[64]....
        /*074c*/ 	.word	0x0000f2b0
        /*0750*/ 	.word	0x00000007
        /*0754*/ 	.word	0x00019c30
        /*0758*/ 	.short	0x010a
        /*075a*/ 	.byte	0x3f
	.zero		1


	//   ....[65]....
        /*075c*/ 	.word	0x0000f310
        /*0760*/ 	.word	0x00000007
        /*0764*/ 	.word	0x00019c50
        /*0768*/ 	.short	0x010a
        /*076a*/ 	.byte	0x3f
	.zero		1


	//   ....[66]....
        /*076c*/ 	.word	0x0000f370
        /*0770*/ 	.word	0x00000009
        /*0774*/ 	.word	0x00019c30
        /*0778*/ 	.short	0x010a
        /*077a*/ 	.byte	0x3f
	.zero		1


	//   ....[67]....
        /*077c*/ 	.word	0x0000f3d0
        /*0780*/ 	.word	0x00000009
        /*0784*/ 	.word	0x00019c50
        /*0788*/ 	.short	0x010a
        /*078a*/ 	.byte	0x3f
	.zero		1


	//   ....[68]....
        /*078c*/ 	.word	0x0000f430
        /*0790*/ 	.word	0x00000006
        /*0794*/ 	.word	0x00019c50
        /*0798*/ 	.short	0x010a
        /*079a*/ 	.byte	0x3f
	.zero		1


	//   ....[69]....
        /*079c*/ 	.word	0x0000f580
        /*07a0*/ 	.word	0x00000005
        /*07a4*/ 	.word	0x00019c80
        /*07a8*/ 	.short	0x010a
        /*07aa*/ 	.byte	0x3f
	.zero		1


	//   ....[70]....
        /*07ac*/ 	.word	0x0000f5d0
        /*07b0*/ 	.word	0x00000005
        /*07b4*/ 	.word	0x00019c40
        /*07b8*/ 	.short	0x010a
        /*07ba*/ 	.byte	0x3f
	.zero		1


	//   ....[71]....
        /*07bc*/ 	.word	0x0000f630
        /*07c0*/ 	.word	0x00000003
        /*07c4*/ 	.word	0x00019c20
        /*07c8*/ 	.short	0x010a
        /*07ca*/ 	.byte	0x3f
	.zero		1


	//   ....[72]....
        /*07cc*/ 	.word	0x0000f680
        /*07d0*/ 	.word	0x00000009
        /*07d4*/ 	.word	0x00019c80
        /*07d8*/ 	.short	0x010a
        /*07da*/ 	.byte	0x3f
	.zero		1


	//   ....[73]....
        /*07dc*/ 	.word	0x0000f6d0
        /*07e0*/ 	.word	0x00000009
        /*07e4*/ 	.word	0x00019c40
        /*07e8*/ 	.short	0x010a
        /*07ea*/ 	.byte	0x3f
	.zero		1


	//   ....[74]....
        /*07ec*/ 	.word	0x0000f720
        /*07f0*/ 	.word	0x0000000c
        /*07f4*/ 	.word	0x00019c70
        /*07f8*/ 	.short	0x010a
        /*07fa*/ 	.byte	0x3f
	.zero		1


	//   ....[75]....
        /*07fc*/ 	.word	0x0000f770
        /*0800*/ 	.word	0x0000000c
        /*0804*/ 	.word	0x00019c60
        /*0808*/ 	.short	0x010a
        /*080a*/ 	.byte	0x3f
	.zero		1


	//   ....[76]....
        /*080c*/ 	.word	0x0000f7c0
        /*0810*/ 	.word	0x00000002
        /*0814*/ 	.word	0x00019c70
        /*0818*/ 	.short	0x010a
        /*081a*/ 	.byte	0x3f
	.zero		1


	//   ....[77]....
        /*081c*/ 	.word	0x0000f810
        /*0820*/ 	.word	0x00000002
        /*0824*/ 	.word	0x00019c60
        /*0828*/ 	.short	0x010a
        /*082a*/ 	.byte	0x3f
	.zero		1


	//   ....[78]....
        /*082c*/ 	.word	0x0000f860
        /*0830*/ 	.word	0x00000006
        /*0834*/ 	.word	0x00019c20
        /*0838*/ 	.short	0x010a
        /*083a*/ 	.byte	0x3f
	.zero		1


	//   ....[79]....
        /*083c*/ 	.word	0x0000fa00
        /*0840*/ 	.word	0x00000005
        /*0844*/ 	.word	0x00000000
        /*0848*/ 	.short	0x010a
        /*084a*/ 	.byte	0x3f
	.zero		1


	//   ....[80]....
        /*084c*/ 	.word	0x0000fa50
        /*0850*/ 	.word	0x00000009
        /*0854*/ 	.word	0x00000000
        /*0858*/ 	.short	0x010a
        /*085a*/ 	.byte	0x3f
	.zero		1


	//   ....[81]....
        /*085c*/ 	.word	0x0000faa0
        /*0860*/ 	.word	0x00000011
        /*0864*/ 	.word	0x00019c60
        /*0868*/ 	.short	0x010a
        /*086a*/ 	.byte	0x3f
	.zero		1


	//   ....[82]....
        /*086c*/ 	.word	0x0000faf0
        /*0870*/ 	.word	0x00000007
        /*0874*/ 	.word	0x00019c60
        /*0878*/ 	.short	0x010a
        /*087a*/ 	.byte	0x3f
	.zero		1


	//   ....[83]....
        /*087c*/ 	.word	0x0000fb40
        /*0880*/ 	.word	0x00000011
        /*0884*/ 	.word	0x00019c80
        /*0888*/ 	.short	0x010a
        /*088a*/ 	.byte	0x3f
	.zero		1


	//----- nvinfo : EIATTR_NUM_MBARRIERS
	.align		4
.L_295:
        /*088c*/ 	.byte	0x03, 0x38
        /*088e*/ 	.short	0x0016


	//----- nvinfo : EIATTR_EXIT_INSTR_OFFSETS
	.align		4
        /*0890*/ 	.byte	0x04, 0x1c
        /*0892*/ 	.short	(.L_297 - .L_296)


	//   ....[0]....
.L_296:
        /*0894*/ 	.word	0x00000a70


	//   ....[1]....
        /*0898*/ 	.word	0x0000a5c0


	//   ....[2]....
        /*089c*/ 	.word	0x0000f1e0


	//----- nvinfo : EIATTR_MAX_THREADS
	.align		4
.L_297:
        /*08a0*/ 	.byte	0x04, 0x05
        /*08a2*/ 	.short	(.L_299 - .L_298)
.L_298:
        /*08a4*/ 	.word	0x00000200
        /*08a8*/ 	.word	0x00000001
        /*08ac*/ 	.word	0x00000001


	//----- nvinfo : EIATTR_CRS_STACK_SIZE
	.align		4
.L_299:
        /*08b0*/ 	.byte	0x04, 0x1e
        /*08b2*/ 	.short	(.L_301 - .L_300)
.L_300:
        /*08b4*/ 	.word	0x00000000


	//----- nvinfo : EIATTR_CBANK_PARAM_SIZE
	.align		4
.L_301:
        /*08b8*/ 	.byte	0x03, 0x19
        /*08ba*/ 	.short	0x0a70


	//----- nvinfo : EIATTR_PARAM_CBANK
	.align		4
        /*08bc*/ 	.byte	0x04, 0x0a
        /*08be*/ 	.short	(.L_303 - .L_302)
	.align		4
.L_302:
        /*08c0*/ 	.word	index@(.nv.constant0._ZN7cutlass13device_kernelIN5flash11enable_sm90INS1_16FlashAttnFwdSm90INS1_25CollectiveMainloopFwdSm90ILi2EN4cute5tupleIJNS5_1CILi1EEES8_S8_EEENS6_IJNS7_ILi192EEENS7_ILi128EEENS7_ILi96EEEEEELi96ENS_12float_e4m3_tEfNS_4arch4Sm90ELb1ELb0ELb0ELb1ELb0ELb0ELb0ELb1ELb1ELb0ELb0ELb0EEENS1_21CollectiveEpilogueFwdINS6_IJSA_SC_SB_EEES9_NS_10bfloat16_tESG_Li384ELb1ELb0ELb0ELb1EEENS1_36VarlenDynamicPersistentTileSchedulerILi192ELi128ELi384ELi128ELb0ELb0ELb1ELb1ELb1ELb1EEEEEEEEEvNT_6ParamsE)
        /*08c4*/ 	.short	0x0210
        /*08c6*/ 	.short	0x0a70


	//----- nvinfo : EIATTR_SW_WAR
	.align		4
.L_303:
        /*08c8*/ 	.byte	0x04, 0x36
        /*08ca*/ 	.short	(.L_305 - .L_304)
.L_304:
        /*08cc*/ 	.word	0x00000008
.L_305:


//--------------------- .nv.info._ZN7cutlass13device_kernelIN5flash11enable_sm90INS1_16FlashAttnFwdSm90INS1_25CollectiveMainloopFwdSm90ILi2EN4cute5tupleIJNS5_1CILi1EEES8_S8_EEENS6_IJNS7_ILi192EEENS7_ILi128EEENS7_ILi96EEEEEELi96ENS_12float_e4m3_tEfNS_4arch4Sm90ELb1ELb0ELb0ELb1ELb0ELb1ELb0ELb1ELb1ELb0ELb0ELb0EEENS1_21CollectiveEpilogueFwdINS6_IJSA_SC_SB_EEES9_NS_10bfloat16_tESG_Li384ELb1ELb0ELb0ELb1EEENS1_36VarlenDynamicPersistentTileSchedulerILi192ELi128ELi384ELi128ELb0ELb0ELb1ELb1ELb1ELb1EEEEEEEEEvNT_6ParamsE --------------------------
	.section	.nv.info._ZN7cutlass13device_kernelIN5flash11enable_sm90INS1_16FlashAttnFwdSm90INS1_25CollectiveMainloopFwdSm90ILi2EN4cute5tupleIJNS5_1CILi1EEES8_S8_EEENS6_IJNS7_ILi192EEENS7_ILi128EEENS7_ILi96EEEEEELi96ENS_12float_e4m3_tEfNS_4arch4Sm90ELb1ELb0ELb0ELb1ELb0ELb1ELb0ELb1ELb1ELb0ELb0ELb0EEENS1_21CollectiveEpilogueFwdINS6_IJSA_SC_SB_EEES9_NS_10bfloat16_tESG_Li384ELb1ELb0ELb0ELb1EEENS1_36VarlenDynamicPersistentTileSchedulerILi192ELi128ELi384ELi128ELb0ELb0ELb1ELb1ELb1ELb1EEEEEEEEEvNT_6ParamsE,"",@"SHT_CUDA_INFO"
	.sectionflags	@""
	.align	4


	//----- nvinfo : EIATTR_CUDA_API_VERSION
	.align		4
        /*0000*/ 	.byte	0x04, 0x37
        /*0002*/ 	.short	(.L_307 - .L_306)
.L_306:
        /*0004*/ 	.word	0x00000082


	//----- nvinfo : EIATTR_KPARAM_INFO
	.align		4
.L_307:
        /*0008*/ 	.byte	0x04, 0x17
        /*000a*/ 	.short	(.L_309 - .L_308)
.L_308:
        /*000c*/ 	.word	0x00000000
        /*0010*/ 	.short	0x0000
        /*0012*/ 	.short	0x0070
        /*0014*/ 	.byte	0x00, 0xf0, 0x01, 0x28


	//----- nvinfo : EIATTR_SPARSE_MMA_MASK
	.align		4
.L_309:
        /*0018*/ 	.byte	0x03, 0x50
        /*001a*/ 	.short	0x0000


	//----- nvinfo : EIATTR_MAXREG_COUNT
	.align		4
        /*001c*/ 	.byte	0x03, 0x1b
        /*001e*/ 	.short	0x0080


	//----- nvinfo : EIATTR_NUM_BARRIERS
	.align		4
        /*0020*/ 	.byte	0x02, 0x4c
        /*0022*/ 	.byte	0x10
	.zero		1


	//----- nvinfo : EIATTR_EXTERNS
	.align		4
        /*0024*/ 	.byte	0x04, 0x0f
        /*0026*/ 	.short	(.L_311 - .L_310)


	//   ....[0]....
	.align		4
.L_310:
        /*0028*/ 	.word	index@(__assertfail)


	//----- nvinfo : EIATTR_ANNOTATIONS
	.align		4
.L_311:
        /*002c*/ 	.byte	0x04, 0x55
        /*002e*/ 	.short	(.L_313 - .L_312)


	//   ....[0]....
.L_312:
        /* <DEDUP_REMOVED lines=60> */
        /*03e4*/ 	.byte	0x30, 0xab, 0x01, 0x00


	//----- nvinfo : EIATTR_MERCURY_ISA_VERSION
	.align		4
.L_313:
        /*03e8*/ 	.byte	0x03, 0x5f
        /*03ea*/ 	.short	0x0101


	//----- nvinfo : EIATTR_UNUSED_LOAD_BYTE_OFFSET
	.align		4
        /*03ec*/ 	.byte	0x04, 0x44
        /*03ee*/ 	.short	(.L_315 - .L_314)


	//   ....[0]....
.L_314:
        /*03f0*/ 	.word	0x00000ac0
        /*03f4*/ 	.word	0x0000fff0


	//   ....[1]....
        /*03f8*/ 	.word	0x00012a40
        /*03fc*/ 	.word	0x0000fff0


	//----- nvinfo : EIATTR_INT_WARP_WIDE_INSTR_OFFSETS
	.align		4
.L_315:
        /*0400*/ 	.byte	0x04, 0x31
        /*0402*/ 	.short	(.L_317 - .L_316)


	//   ....[0]....
.L_316:
        /*0404*/ 	.word	0x000001b0


	//   ....[1]....
        /*0408*/ 	.word	0x00000250


	//   ....[2]....
        /*040c*/ 	.word	0x000002c0


	//   ....[3]....
        /*0410*/ 	.word	0x00017180


	//   ....[4]....
        /*0414*/ 	.word	0x00017210


	//   ....[5]....
        /*0418*/ 	.word	0x00017910


	//   ....[6]....
        /*041c*/ 	.word	0x00017950


	//   ....[7]....
        /*0420*/ 	.word	0x00017a60


	//   ....[8]....
        /*0424*/ 	.word	0x00017b20


	//   ....[9]....
        /*0428*/ 	.word	0x00019780


	//   ....[10]....
        /*042c*/ 	.word	0x00019810


	//----- nvinfo : EIATTR_COOP_GROUP_MASK_REGIDS
	.align		4
.L_317:
        /*0430*/ 	.byte	0x04, 0x29
        /*0432*/ 	.short	(.L_319 - .L_318)


	//   ....[0]....
.L_318:
        /*0434*/ 	.word	0xffffffff


	//   ....[1]....
        /*0438*/ 	.word	0xffffffff


	//   ....[2]....
        /*043c*/ 	.word	0xffffffff


	//   ....[3]....
        /*0440*/ 	.word	0xffffffff


	//   ....[4]....
        /*0444*/ 	.word	0xffffffff


	//   ....[5]....
        /*0448*/ 	.word	0xffffffff


	//   ....[6]....
        /*044c*/ 	.word	0xffffffff


	//   ....[7]....
        /*0450*/ 	.word	0xffffffff


	//   ....[8]....
        /*0454*/ 	.word	0xffffffff


	//   ....[9]....
        /*0458*/ 	.word	0xffffffff


	//   ....[10]....
        /*045c*/ 	.word	0xffffffff


	//   ....[11]....
        /*0460*/ 	.word	0xffffffff


	//   ....[12]....
        /*0464*/ 	.word	0xffffffff


	//   ....[13]....
        /*0468*/ 	.word	0xffffffff


	//   ....[14]....
        /*046c*/ 	.word	0xffffffff


	//   ....[15]....
        /*0470*/ 	.word	0xffffffff


	//   ....[16]....
        /*0474*/ 	.word	0xffffffff


	//   ....[17]....
        /*0478*/ 	.word	0xffffffff


	//   ....[18]....
        /*047c*/ 	.word	0xffffffff


	//   ....[19]....
        /*0480*/ 	.word	0xffffffff


	//   ....[20]....
        /*0484*/ 	.word	0xffffffff


	//   ....[21]....
        /*0488*/ 	.word	0xffffffff


	//   ....[22]....
        /*048c*/ 	.word	0xffffffff


	//   ....[23]....
        /*0490*/ 	.word	0xffffffff


	//   ....[24]....
        /*0494*/ 	.word	0xffffffff


	//   ....[25]....
        /*0498*/ 	.word	0xffffffff


	//   ....[26]....
        /*049c*/ 	.word	0xffffffff


	//   ....[27]....
        /*04a0*/ 	.word	0xffffffff


	//   ....[28]....
        /*04a4*/ 	.word	0xffffffff


	//   ....[29]....
        /*04a8*/ 	.word	0xffffffff


	//   ....[30]....
        /*04ac*/ 	.word	0xffffffff


	//   ....[31]....
        /*04b0*/ 	.word	0xffffffff


	//   ....[32]....
        /*04b4*/ 	.word	0xffffffff


	//   ....[33]....
        /*04b8*/ 	.word	0xffffffff


	//   ....[34]....
        /*04bc*/ 	.word	0xffffffff


	//   ....[35]....
        /*04c0*/ 	.word	0xffffffff


	//   ....[36]....
        /*04c4*/ 	.word	0xffffffff


	//   ....[37]....
        /*04c8*/ 	.word	0xffffffff


	//   ....[38]....
        /*04cc*/ 	.word	0xffffffff


	//   ....[39]....
        /*04d0*/ 	.word	0xffffffff


	//   ....[40]....
        /*04d4*/ 	.word	0xffffffff


	//   ....[41]....
        /*04d8*/ 	.word	0xffffffff


	//   ....[42]....
        /*04dc*/ 	.word	0xffffffff


	//   ....[43]....
        /*04e0*/ 	.word	0xffffffff


	//   ....[44]....
        /*04e4*/ 	.word	0xffffffff


	//   ....[45]....
        /*04e8*/ 	.word	0xffffffff


	//   ....[46]....
        /*04ec*/ 	.word	0xffffffff


	//   ....[47]....
        /*04f0*/ 	.word	0xffffffff


	//   ....[48]....
        /*04f4*/ 	.word	0xffffffff


	//   ....[49]....
        /*04f8*/ 	.word	0xffffffff


	//   ....[50]....
        /*04fc*/ 	.word	0xffffffff


	//   ....[51]....
        /*0500*/ 	.word	0xffffffff


	//   ....[52]....
        /*0504*/ 	.word	0xffffffff


	//   ....[53]....
        /*0508*/ 	.word	0xffffffff


	//   ....[54]....
        /*050c*/ 	.word	0xffffffff


	//   ....[55]....
        /*0510*/ 	.word	0xffffffff


	//   ....[56]....
        /*0514*/ 	.word	0xffffffff


	//   ....[57]....
        /*0518*/ 	.word	0xffffffff


	//   ....[58]....
        /*051c*/ 	.word	0xffffffff


	//   ....[59]....
        /*0520*/ 	.word	0xffffffff


	//   ....[60]....
        /*0524*/ 	.word	0xffffffff


	//   ....[61]....
        /*0528*/ 	.word	0xffffffff


	//   ....[62]....
        /*052c*/ 	.word	0xffffffff


	//   ....[63]....
        /*0530*/ 	.word	0xffffffff


	//   ....[64]....
        /*0534*/ 	.word	0xffffffff


	//   ....[65]....
        /*0538*/ 	.word	0xffffffff


	//   ....[66]....
        /*053c*/ 	.word	0xffffffff


	//   ....[67]....
        /*0540*/ 	.word	0xffffffff


	//   ....[68]....
        /*0544*/ 	.word	0xffffffff


	//   ....[69]....
        /*0548*/ 	.word	0xffffffff


	//   ....[70]....
        /*054c*/ 	.word	0xffffffff


	//   ....[71]....
        /*0550*/ 	.word	0xffffffff


	//   ....[72]....
        /*0554*/ 	.word	0xffffffff


	//   ....[73]....
        /*0558*/ 	.word	0xffffffff


	//   ....[74]....
        /*055c*/ 	.word	0xffffffff


	//   ....[75]....
        /*0560*/ 	.word	0xffffffff


	//   ....[76]....
        /*0564*/ 	.word	0xffffffff


	//   ....[77]....
        /*0568*/ 	.word	0xffffffff


	//   ....[78]....
        /*056c*/ 	.word	0xffffffff


	//   ....[79]....
        /*0570*/ 	.word	0xffffffff


	//   ....[80]....
        /*0574*/ 	.word	0xffffffff


	//   ....[81]....
        /*0578*/ 	.word	0xffffffff


	//   ....[82]....
        /*057c*/ 	.word	0xffffffff


	//   ....[83]....
        /*0580*/ 	.word	0xffffffff


	//   ....[84]....
        /*0584*/ 	.word	0x0500000f


	//   ....[85]....
        /*0588*/ 	.word	0x0500000f


	//   ....[86]....
        /*058c*/ 	.word	0x0500000f


	//   ....[87]....
        /*0590*/ 	.word	0x0500000f


	//   ....[88]....
        /*0594*/ 	.word	0x0500000f


	//   ....[89]....
        /*0598*/ 	.word	0x0500000f


	//   ....[90]....
        /*059c*/ 	.word	0x0500000f


	//   ....[91]....
        /*05a0*/ 	.word	0x0500000f


	//   ....[92]....
        /*05a4*/ 	.word	0x0500000f


	//   ....[93]....
        /*05a8*/ 	.word	0x0500000f


	//   ....[94]....
        /*05ac*/ 	.word	0x0500000f


	//   ....[95]....
        /*05b0*/ 	.word	0x0500000f


	//   ....[96]....
        /*05b4*/ 	.word	0x0500000f


	//   ....[97]....
        /*05b8*/ 	.word	0x0500000f


	//   ....[98]....
        /*05bc*/ 	.word	0x0500000f


	//   ....[99]....
        /*05c0*/ 	.word	0x0500000f


	//   ....[100]....
        /*05c4*/ 	.word	0x0500000f


	//   ....[101]....
        /*05c8*/ 	.word	0x0500000f


	//   ....[102]....
        /*05cc*/ 	.word	0x0500000f


	//   ....[103]....
        /*05d0*/ 	.word	0x0500000f


	//   ....[104]....
        /*05d4*/ 	.word	0x0500000f


	//   ....[105]....
        /*05d8*/ 	.word	0x0500000f


	//   ....[106]....
        /*05dc*/ 	.word	0x0500000f


	//   ....[107]....
        /*05e0*/ 	.word	0x0500000f


	//   ....[108]....
        /*05e4*/ 	.word	0x0500000f


	//   ....[109]....
        /*05e8*/ 	.word	0x0500000f


	//   ....[110]....
        /*05ec*/ 	.word	0x0500000f


	//   ....[111]....
        /*05f0*/ 	.word	0x0500000f


	//----- nvinfo : EIATTR_COOP_GROUP_INSTR_OFFSETS
	.align		4
.L_319:
        /*05f4*/ 	.byte	0x04, 0x28
        /*05f6*/ 	.short	(.L_321 - .L_320)


	//   ....[0]....
.L_320:
        /*05f8*/ 	.word	0x00000060


	//   ....[1]....
        /*05fc*/ 	.word	0x000001c0


	//   ....[2]....
        /*0600*/ 	.word	0x00000270


	//   ....[3]....
        /*0604*/ 	.word	0x00000430


	//   ....[4]....
        /*0608*/ 	.word	0x00000590


	//   ....[5]....
        /*060c*/ 	.word	0x000006b0


	//   ....[6]....
        /*0610*/ 	.word	0x00000810


	//   ....[7]....
        /*0614*/ 	.word	0x00006d50


	//   ....[8]....
        /*0618*/ 	.word	0x0000c1e0


	//   ....[9]....
        /*061c*/ 	.word	0x0000c200


	//   ....[10]....
        /*0620*/ 	.word	0x0000c920


	//   ....[11]....
        /*0624*/ 	.word	0x0000c960


	//   ....[12]....
        /*0628*/ 	.word	0x0000e8d0


	//   ....[13]....
        /*062c*/ 	.word	0x0000e9e0


	//   ....[14]....
        /*0630*/ 	.word	0x0000f1b0


	//   ....[15]....
        /*0634*/ 	.word	0x0000f260


	//   ....[16]....
        /*0638*/ 	.word	0x00010be0


	//   ....[17]....
        /*063c*/ 	.word	0x00010c20


	//   ....[18]....
        /*0640*/ 	.word	0x00010c70


	//   ....[19]....
        /*0644*/ 	.word	0x00010ce0


	//   ....[20]....
        /*0648*/ 	.word	0x00012390


	//   ....[21]....
        /*064c*/ 	.word	0x000123a0


	//   ....[22]....
        /*0650*/ 	.word	0x00012430


	//   ....[23]....
        /*0654*/ 	.word	0x00012440


	//   ....[24]....
        /*0658*/ 	.word	0x00012f90


	//   ....[25]....
        /*065c*/ 	.word	0x00012fa0


	//   ....[26]....
        /*0660*/ 	.word	0x00012fb0


	//   ....[27]....
        /*0664*/ 	.word	0x00012fc0


	//   ....[28]....
        /*0668*/ 	.word	0x00012fd0


	//   ....[29]....
        /*066c*/ 	.word	0x00012fe0


	//   ....[30]....
        /*0670*/ 	.word	0x00012ff0


	//   ....[31]....
        /*0674*/ 	.word	0x00013000


	//   ....[32]....
        /*0678*/ 	.word	0x00013010


	//   ....[33]....
        /*067c*/ 	.word	0x00013020


	//   ....[34]....
        /*0680*/ 	.word	0x00013030


	//   ....[35]....
        /*0684*/ 	.word	0x00013040


	//   ....[36]....
        /*0688*/ 	.word	0x00013060


	//   ....[37]....
        /*068c*/ 	.word	0x00013080


	//   ....[38]....
        /*0690*/ 	.word	0x000130a0


	//   ....[39]....
        /*0694*/ 	.word	0x000130c0


	//   ....[40]....
        /*0698*/ 	.word	0x000130d0


	//   ....[41]....
        /*069c*/ 	.word	0x000130e0


	//   ....[42]....
        /*06a0*/ 	.word	0x000130f0


	//   ....[43]....
        /*06a4*/ 	.word	0x00013100


	//   ....[44]....
        /*06a8*/ 	.word	0x00013110


	//   ....[45]....
        /*06ac*/ 	.word	0x00013120


	//   ....[46]....
        /*06b0*/ 	.word	0x00013140


	//   ....[47]....
        /*06b4*/ 	.word	0x00013150


	//   ....[48]....
        /*06b8*/ 	.word	0x000147f0


	//   ....[49]....
        /*06bc*/ 	.word	0x000149c0


	//   ....[50]....
        /*06c0*/ 	.word	0x000149f0


	//   ....[51]....
        /*06c4*/ 	.word	0x00014a20


	//   ....[52]....
        /*06c8*/ 	.word	0x00014a50


	//   ....[53]....
        /*06cc*/ 	.word	0x00014a80


	//   ....[54]....
        /*06d0*/ 	.word	0x00014ab0


	//   ....[55]....
        /*06d4*/ 	.word	0x00014c20


	//   ....[56]....
        /*06d8*/ 	.word	0x00014c50


	//   ....[57]....
        /*06dc*/ 	.word	0x00014c80


	//   ....[58]....
        /*06e0*/ 	.word	0x00014cb0


	//   ....[59]....
        /*06e4*/ 	.word	0x00014ce0


	//   ....[60]....
        /*06e8*/ 	.word	0x00014d10


	//   ....[61]....
        /*06ec*/ 	.word	0x00014db0


	//   ....[62]....
        /*06f0*/ 	.word	0x00014e10


	//   ....[63]....
        /*06f4*/ 	.word	0x00014eb0


	//   ....[64]....
        /*06f8*/ 	.word	0x00015cf0


	//   ....[65]....
        /*06fc*/ 	.word	0x00017c80


	//   ....[66]....
        /*0700*/ 	.word	0x00019f10


	//   ....[67]....
        /*0704*/ 	.word	0x00019f60


	//   ....[68]....
        /*0708*/ 	.word	0x00019f90


	//   ....[69]....
        /*070c*/ 	.word	0x00019fc0


	//   ....[70]....
        /*0710*/ 	.word	0x00019fd0


	//   ....[71]....
        /*0714*/ 	.word	0x0001a000


	//   ....[72]....
        /*0718*/ 	.word	0x0001a030


	//   ....[73]....
        /*071c*/ 	.word	0x0001a060


	//   ....[74]....
        /*0720*/ 	.word	0x0001a1e0


	//   ....[75]....
        /*0724*/ 	.word	0x0001a210


	//   ....[76]....
        /*0728*/ 	.word	0x0001a240


	//   ....[77]....
        /*072c*/ 	.word	0x0001a270


	//   ....[78]....
        /*0730*/ 	.word	0x0001a2a0


	//   ....[79]....
        /*0734*/ 	.word	0x0001a2d0


	//   ....[80]....
        /*0738*/ 	.word	0x0001a390


	//   ....[81]....
        /*073c*/ 	.word	0x0001a3b0


	//   ....[82]....
        /*0740*/ 	.word	0x0001a420


	//   ....[83]....
        /*0744*/ 	.word	0x0001aac0


	//   ....[84]....
        /*0748*/ 	.word	0x0001af30


	//   ....[85]....
        /*074c*/ 	.word	0x0001afd0


	//   ....[86]....
        /*0750*/ 	.word	0x0001b070


	//   ....[87]....
        /*0754*/ 	.word	0x0001b110


	//   ....[88]....
        /*0758*/ 	.word	0x0001b1f0


	//   ....[89]....
        /*075c*/ 	.word	0x0001b290


	//   ....[90]....
        /*0760*/ 	.word	0x0001b330


	//   ....[91]....
        /*0764*/ 	.word	0x0001b3d0


	//   ....[92]....
        /*0768*/ 	.word	0x0001b6d0


	//   ....[93]....
        /*076c*/ 	.word	0x0001b9b0


	//   ....[94]....
        /*0770*/ 	.word	0x0001bdd0


	//   ....[95]....
        /*0774*/ 	.word	0x0001be70


	//   ....[96]....
        /*0778*/ 	.word	0x0001bf90


	//   ....[97]....
        /*077c*/ 	.word	0x0001c000


	//   ....[98]....
        /*0780*/ 	.word	0x0001c070


	//   ....[99]....
        /*0784*/ 	.word	0x0001c0e0


	//   ....[100]....
        /*0788*/ 	.word	0x0001c150


	//   ....[101]....
        /*078c*/ 	.word	0x0001c1d0


	//   ....[102]....
        /*0790*/ 	.word	0x0001c260


	//   ....[103]....
        /*0794*/ 	.word	0x0001c2f0


	//   ....[104]....
        /*0798*/ 	.word	0x0001c360


	//   ....[105]....
        /*079c*/ 	.word	0x0001c3d0


	//   ....[106]....
        /*07a0*/ 	.word	0x0001c440


	//   ....[107]....
        /*07a4*/ 	.word	0x0001c4c0


	//   ....[108]....
        /*07a8*/ 	.word	0x0001c530


	//   ....[109]....
        /*07ac*/ 	.word	0x0001c5d0


	//   ....[110]....
        /*07b0*/ 	.word	0x0001c660


	//   ....[111]....
        /*07b4*/ 	.word	0x0001c780


	//----- nvinfo : EIATTR_REG_RECONFIG
	.align		4
.L_321:
        /*07b8*/ 	.byte	0x01, 0x54
	.zero		2


	//----- nvinfo : EIATTR_SYSCALL_OFFSETS
	.align		4
        /*07bc*/ 	.byte	0x04, 0x46
        /*07be*/ 	.short	(.L_323 - .L_322)


	//   ....[0]....
.L_322:
        /*07c0*/ 	.word	0x000018c0


	//   ....[1]....
        /*07c4*/ 	.word	0x00001a10


	//   ....[2]....
        /*07c8*/ 	.word	0x00006ec0


	//   ....[3]....
        /*07cc*/ 	.word	0x00007260


	//   ....[4]....
        /*07d0*/ 	.word	0x00017390


	//   ....[5]....
        /*07d4*/ 	.word	0x000174f0


	//   ....[6]....
        /*07d8*/ 	.word	0x00017650


	//   ....[7]....
        /*07dc*/ 	.word	0x000177b0


	//----- nvinfo : EIATTR_MBARRIER_INSTR_OFFSETS
	.align		4
.L_323:
        /*07e0*/ 	.byte	0x04, 0x39
        /*07e2*/ 	.short	(.L_325 - .L_324)


	//   ....[0]....
.L_324:
        /*07e4*/ 	.word	0x000002e0
        /*07e8*/ 	.word	0x000000ff
        /*07ec*/ 	.word	0x00019c00
        /*07f0*/ 	.short	0x0100
        /*07f2*/ 	.byte	0x08
	.zero		1


	//   ....[1]....
        /*07f4*/ 	.word	0x000002f0
        /*07f8*/ 	.word	0x000000ff
        /*07fc*/ 	.word	0x00019c20
        /*0800*/ 	.short	0x0100
        /*0802*/ 	.byte	0x08
	.zero		1


	//   ....[2]....
        /*0804*/ 	.word	0x000003e0
        /*0808*/ 	.word	0x000000ff
        /*080c*/ 	.word	0x00019c30
        /*0810*/ 	.short	0x0100
        /*0812*/ 	.byte	0x08
	.zero		1


	//   ....[3]....
        /*0814*/ 	.word	0x000003f0
        /*0818*/ 	.word	0x000000ff
        /*081c*/ 	.word	0x00019c40
        /*0820*/ 	.short	0x0100
        /*0822*/ 	.byte	0x08
	.zero		1


	//   ....[4]....
        /*0824*/ 	.word	0x00000400
        /*0828*/ 	.word	0x000000ff
        /*082c*/ 	.word	0x00019c38
        /*0830*/ 	.short	0x0100
        /*0832*/ 	.byte	0x08
	.zero		1


	//   ....[5]....
        /*0834*/ 	.word	0x00000410
        /*0838*/ 	.word	0x000000ff
        /*083c*/ 	.word	0x00019c48
        /*0840*/ 	.short	0x0100
        /*0842*/ 	.byte	0x08
	.zero		1


	//   ....[6]....
        /*0844*/ 	.word	0x00000540
        /*0848*/ 	.word	0x000000ff
        /*084c*/ 	.word	0x00019c50
        /*0850*/ 	.short	0x0100
        /*0852*/ 	.byte	0x08
	.zero		1


	//   ....[7]....
        /*0854*/ 	.word	0x00000550
        /*0858*/ 	.word	0x000000ff
        /*085c*/ 	.word	0x00019c60
        /*0860*/ 	.short	0x0100
        /*0862*/ 	.byte	0x08
	.zero		1


	//   ....[8]....
        /*0864*/ 	.word	0x00000560
        /*0868*/ 	.word	0x000000ff
        /*086c*/ 	.word	0x00019c58
        /*0870*/ 	.short	0x0100
        /*0872*/ 	.byte	0x08
	.zero		1


	//   ....[9]....
        /*0874*/ 	.word	0x00000570
        /*0878*/ 	.word	0x000000ff
        /*087c*/ 	.word	0x00019c68
        /*0880*/ 	.short	0x0100
        /*0882*/ 	.byte	0x08
	.zero		1


	//   ....[10]....
        /*0884*/ 	.word	0x00000660
        /*0888*/ 	.word	0x000000ff
        /*088c*/ 	.word	0x00019c70
        /*0890*/ 	.short	0x0100
        /*0892*/ 	.byte	0x06
	.zero		1


	//   ....[11]....
        /*0894*/ 	.word	0x00000670
        /*0898*/ 	.word	0x000000ff
        /*089c*/ 	.word	0x00019c80
        /*08a0*/ 	.short	0x0100
        /*08a2*/ 	.byte	0x06
	.zero		1


	//   ....[12]....
        /*08a4*/ 	.word	0x00000680
        /*08a8*/ 	.word	0x000000ff
        /*08ac*/ 	.word	0x00019c78
        /*08b0*/ 	.short	0x0100
        /*08b2*/ 	.byte	0x06
	.zero		1


	//   ....[13]....
        /*08b4*/ 	.word	0x00000690
        /*08b8*/ 	.word	0x000000ff
        /*08bc*/ 	.word	0x00019c88
        /*08c0*/ 	.short	0x0100
        /*08c2*/ 	.byte	0x06
	.zero		1


	//   ....[14]....
        /*08c4*/ 	.word	0x000007c0
        /*08c8*/ 	.word	0x000000ff
        /*08cc*/ 	.word	0x00019c90
        /*08d0*/ 	.short	0x0100
        /*08d2*/ 	.byte	0x08
	.zero		1


	//   ....[15]....
        /*08d4*/ 	.word	0x000007d0
        /*08d8*/ 	.word	0x000000ff
        /*08dc*/ 	.word	0x00019ca0
        /*08e0*/ 	.short	0x0100
        /*08e2*/ 	.byte	0x08
	.zero		1


	//   ....[16]....
        /*08e4*/ 	.word	0x000007e0
        /*08e8*/ 	.word	0x000000ff
        /*08ec*/ 	.word	0x00019c98
        /*08f0*/ 	.short	0x0100
        /*08f2*/ 	.byte	0x08
	.zero		1


	//   ....[17]....
        /*08f4*/ 	.word	0x000007f0
        /*08f8*/ 	.word	0x000000ff
        /*08fc*/ 	.word	0x00019ca8
        /*0900*/ 	.short	0x0100
        /*0902*/ 	.byte	0x08
	.zero		1


	//   ....[18]....
        /*0904*/ 	.word	0x00000920
        /*0908*/ 	.word	0x000000ff
        /*090c*/ 	.word	0x00019cb0
        /*0910*/ 	.short	0x0100
        /*0912*/ 	.byte	0x08
	.zero		1


	//   ....[19]....
        /*0914*/ 	.word	0x00000930
        /*0918*/ 	.word	0x000000ff
        /*091c*/ 	.word	0x00019cc0
        /*0920*/ 	.short	0x0100
        /*0922*/ 	.byte	0x08
	.zero		1


	//   ....[20]....
        /*0924*/ 	.word	0x00000940
        /*0928*/ 	.word	0x000000ff
        /*092c*/ 	.word	0x00019cb8
        /*0930*/ 	.short	0x0100
        /*0932*/ 	.byte	0x08
	.zero		1


	//   ....[21]....
        /*0934*/ 	.word	0x00000950
        /*0938*/ 	.word	0x000000ff
        /*093c*/ 	.word	0x00019cc8
        /*0940*/ 	.short	0x0100
        /*0942*/ 	.byte	0x08
	.zero		1


	//   ....[22]....
        /*0944*/ 	.word	0x00002870
        /*0948*/ 	.word	0x00000055
        /*094c*/ 	.word	0x00019c90
        /*0950*/ 	.short	0x010a
        /*0952*/ 	.byte	0x3f
	.zero		1


	//   ....[23]....
        /*0954*/ 	.word	0x000041c0
        /*0958*/ 	.word	0x00000055
        /*095c*/ 	.word	0x00019c90
        /*0960*/ 	.short	0x010a
        /*0962*/ 	.byte	0x3f
	.zero		1


	//   ....[24]....
        /*0964*/ 	.word	0x000061d0
        /*0968*/ 	.word	0x00000055
        /*096c*/ 	.word	0x00019c90
        /*0970*/ 	.short	0x010a
        /*0972*/ 	.byte	0x3f
	.zero		1


	//   ....[25]....
        /*0974*/ 	.word	0x000063a0
        /*0978*/ 	.word	0x00000008
        /*097c*/ 	.word	0x00000000
        /*0980*/ 	.short	0x0101
        /*0982*/ 	.byte	0x3f
	.zero		1


	//   ....[26]....
        /*0984*/ 	.word	0x000063e0
        /*0988*/ 	.word	0x00000055
        /*098c*/ 	.word	0x00019cb0
        /*0990*/ 	.short	0x010a
        /*0992*/ 	.byte	0x3f
	.zero		1


	//   ....[27]....
        /*0994*/ 	.word	0x00006660
        /*0998*/ 	.word	0x00000055
        /*099c*/ 	.word	0x00000000
        /*09a0*/ 	.short	0x0101
        /*09a2*/ 	.byte	0x3f
	.zero		1


	//   ....[28]....
        /*09a4*/ 	.word	0x00006f60
        /*09a8*/ 	.word	0x00000010
        /*09ac*/ 	.word	0x00019c00
        /*09b0*/ 	.short	0x010a
        /*09b2*/ 	.byte	0x3f
	.zero		1


	//   ....[29]....
        /*09b4*/ 	.word	0x00006fb0
        /*09b8*/ 	.word	0x00000010
        /*09bc*/ 	.word	0x00019c00
        /*09c0*/ 	.short	0x010a
        /*09c2*/ 	.byte	0x3f
	.zero		1


	//   ....[30]....
        /*09c4*/ 	.word	0x00007940
        /*09c8*/ 	.word	0x00000010
        /*09cc*/ 	.word	0x00019c00
        /*09d0*/ 	.short	0x010a
        /*09d2*/ 	.byte	0x3f
	.zero		1


	//   ....[31]....
        /*09d4*/ 	.word	0x000096b0
        /*09d8*/ 	.word	0x00000010
        /*09dc*/ 	.word	0x00019c00
        /*09e0*/ 	.short	0x010a
        /*09e2*/ 	.byte	0x3f
	.zero		1


	//   ....[32]....
        /*09e4*/ 	.word	0x0000b840
        /*09e8*/ 	.word	0x0000000a
        /*09ec*/ 	.word	0x00019c30
        /*09f0*/ 	.short	0x010a
        /*09f2*/ 	.byte	0x3f
	.zero		1


	//   ....[33]....
        /*09f4*/ 	.word	0x0000b8f0
        /*09f8*/ 	.word	0x0000000a
        /*09fc*/ 	.word	0x00019c30
        /*0a00*/ 	.short	0x010a
        /*0a02*/ 	.byte	0x3f
	.zero		1


	//   ....[34]....
        /*0a04*/ 	.word	0x0000cdc0
        /*0a08*/ 	.word	0x0000003d
        /*0a0c*/ 	.word	0x00000000
        /*0a10*/ 	.short	0x0101
        /*0a12*/ 	.byte	0x3f
	.zero		1


	//   ....[35]....
        /*0a14*/ 	.word	0x0000dd20
        /*0a18*/ 	.word	0x00000015
        /*0a1c*/ 	.word	0x00019c30
        /*0a20*/ 	.short	0x010a
        /*0a22*/ 	.byte	0x3f
	.zero		1


	//   ....[36]....
        /*0a24*/ 	.word	0x0000dda0
        /*0a28*/ 	.word	0x00000015
        /*0a2c*/ 	.word	0x00019c30
        /*0a30*/ 	.short	0x010a
        /*0a32*/ 	.byte	0x3f
	.zero		1


	//   ....[37]....
        /*0a34*/ 	.word	0x0000dfa0
        /*0a38*/ 	.word	0x00000098
        /*0a3c*/ 	.word	0x00019c50
        /*0a40*/ 	.short	0x010a
        /*0a42*/ 	.byte	0x3f
	.zero		1


	//   ....[38]....
        /*0a44*/ 	.word	0x0000dff0
        /*0a48*/ 	.word	0x00000098
        /*0a4c*/ 	.word	0x00019c50
        /*0a50*/ 	.short	0x010a
        /*0a52*/ 	.byte	0x3f
	.zero		1


	//   ....[39]....
        /*0a54*/ 	.word	0x0000f700
        /*0a58*/ 	.word	0x00000015
        /*0a5c*/ 	.word	0x00000000
        /*0a60*/ 	.short	0x0101
        /*0a62*/ 	.byte	0x3f
	.zero		1


	//   ....[40]....
        /*0a64*/ 	.word	0x0000fd00
        /*0a68*/ 	.word	0x00000098
        /*0a6c*/ 	.word	0x00000000
        /*0a70*/ 	.short	0x0101
        /*0a72*/ 	.byte	0x3f
	.zero		1


	//   ....[41]....
        /*0a74*/ 	.word	0x00010390
        /*0a78*/ 	.word	0x00000000
        /*0a7c*/ 	.word	0x00019c30
        /*0a80*/ 	.short	0x010a
        /*0a82*/ 	.byte	0x3f
	.zero		1


	//   ....[42]....
        /*0a84*/ 	.word	0x00010410
        /*0a88*/ 	.word	0x00000000
        /*0a8c*/ 	.word	0x00019c30
        /*0a90*/ 	.short	0x010a
        /*0a92*/ 	.byte	0x3f
	.zero		1


	//   ....[43]....
        /*0a94*/ 	.word	0x00010610
        /*0a98*/ 	.word	0x00000015
        /*0a9c*/ 	.word	0x00019c50
        /*0aa0*/ 	.short	0x010a
        /*0aa2*/ 	.byte	0x3f
	.zero		1


	//   ....[44]....
        /*0aa4*/ 	.word	0x00010660
        /*0aa8*/ 	.word	0x00000015
        /*0aac*/ 	.word	0x00019c50
        /*0ab0*/ 	.short	0x010a
        /*0ab2*/ 	.byte	0x3f
	.zero		1


	//   ....[45]....
        /*0ab4*/ 	.word	0x000114f0
        /*0ab8*/ 	.word	0x00000053
        /*0abc*/ 	.word	0x00000000
        /*0ac0*/ 	.short	0x0101
        /*0ac2*/ 	.byte	0x3f
	.zero		1


	//   ....[46]....
        /*0ac4*/ 	.word	0x00011fb0
        /*0ac8*/ 	.word	0x00000015
        /*0acc*/ 	.word	0x00000000
        /*0ad0*/ 	.short	0x0101
        /*0ad2*/ 	.byte	0x3f
	.zero		1


	//   ....[47]....
        /*0ad4*/ 	.word	0x00012030
        /*0ad8*/ 	.word	0x0000000c
        /*0adc*/ 	.word	0x00019c50
        /*0ae0*/ 	.short	0x010a
        /*0ae2*/ 	.byte	0x3f
	.zero		1


	//   ....[48]....
        /*0ae4*/ 	.word	0x00012080
        /*0ae8*/ 	.word	0x0000000c
        /*0aec*/ 	.word	0x00019c50
        /*0af0*/ 	.short	0x010a
        /*0af2*/ 	.byte	0x3f
	.zero		1


	//   ....[49]....
        /*0af4*/ 	.word	0x00012990
        /*0af8*/ 	.word	0x00000000
        /*0afc*/ 	.word	0x00000000
        /*0b00*/ 	.short	0x0101
        /*0b02*/ 	.byte	0x3f
	.zero		1


	//   ....[50]....
        /*0b04*/ 	.word	0x00013c40
        /*0b08*/ 	.word	0x00000014
        /*0b0c*/ 	.word	0x00000000
        /*0b10*/ 	.short	0x0101
        /*0b12*/ 	.byte	0x3f
	.zero		1


	//   ....[51]....
        /*0b14*/ 	.word	0x00015e00
        /*0b18*/ 	.word	0x0000000b
        /*0b1c*/ 	.word	0x00019c20
        /*0b20*/ 	.short	0x010a
        /*0b22*/ 	.byte	0x3f
	.zero		1


	//   ....[52]....
        /*0b24*/ 	.word	0x00015e90
        /*0b28*/ 	.word	0x0000000a
        /*0b2c*/ 	.word	0x00019ca0
        /*0b30*/ 	.short	0x010a
        /*0b32*/ 	.byte	0x3f
	.zero		1


	//   ....[53]....
        /*0b34*/ 	.word	0x000162e0
        /*0b38*/ 	.word	0x0000000a
        /*0b3c*/ 	.word	0x00019cc0
        /*0b40*/ 	.short	0x010a
        /*0b42*/ 	.byte	0x3f
	.zero		1


	//   ....[54]....
        /*0b44*/ 	.word	0x000167f0
        /*0b48*/ 	.word	0x00000009
        /*0b4c*/ 	.word	0x00019ca0
        /*0b50*/ 	.short	0x010a
        /*0b52*/ 	.byte	0x3f
	.zero		1


	//   ....[55]....
        /*0b54*/ 	.word	0x00016c30
        /*0b58*/ 	.word	0x00000009
        /*0b5c*/ 	.word	0x00019cc0
        /*0b60*/ 	.short	0x010a
        /*0b62*/ 	.byte	0x3f
	.zero		1


	//   ....[56]....
        /*0b64*/ 	.word	0x00017ee0
        /*0b68*/ 	.word	0x00000005
        /*0b6c*/ 	.word	0x00019c80
        /*0b70*/ 	.short	0x010a
        /*0b72*/ 	.byte	0x3f
	.zero		1


	//   ....[57]....
        /*0b74*/ 	.word	0x00018140
        /*0b78*/ 	.word	0x00000005
        /*0b7c*/ 	.word	0x00019c40
        /*0b80*/ 	.short	0x010a
        /*0b82*/ 	.byte	0x3f
	.zero		1


	//   ....[58]....
        /*0b84*/ 	.word	0x00018690
        /*0b88*/ 	.word	0x00000005
        /*0b8c*/ 	.word	0x00019c20
        /*0b90*/ 	.short	0x010a
        /*0b92*/ 	.byte	0x3f
	.zero		1


	//   ....[59]....
        /*0b94*/ 	.word	0x00018980
        /*0b98*/ 	.word	0x00000003
        /*0b9c*/ 	.word	0x00019c80
        /*0ba0*/ 	.short	0x010a
        /*0ba2*/ 	.byte	0x3f
	.zero		1


	//   ....[60]....
        /*0ba4*/ 	.word	0x00018dd0
        /*0ba8*/ 	.word	0x00000003
        /*0bac*/ 	.word	0x00019c40
        /*0bb0*/ 	.short	0x010a
        /*0bb2*/ 	.byte	0x3f
	.zero		1


	//   ....[61]....
        /*0bb4*/ 	.word	0x00019290
        /*0bb8*/ 	.word	0x0000000d
        /*0bbc*/ 	.word	0x00019c70
        /*0bc0*/ 	.short	0x010a
        /*0bc2*/ 	.byte	0x3f
	.zero		1


	//   ....[62]....
        /*0bc4*/ 	.word	0x00019320
        /*0bc8*/ 	.word	0x0000000d
        /*0bcc*/ 	.word	0x00019c60
        /*0bd0*/ 	.short	0x010a
        /*0bd2*/ 	.byte	0x3f
	.zero		1


	//   ....[63]....
        /*0bd4*/ 	.word	0x00019690
        /*0bd8*/ 	.word	0x0000000d
        /*0bdc*/ 	.word	0x00019c50
        /*0be0*/ 	.short	0x0101
        /*0be2*/ 	.byte	0x3f
	.zero		1


	//   ....[64]....
        /*0be4*/ 	.word	0x00019710
        /*0be8*/ 	.word	0x00000003
        /*0bec*/ 	.word	0x00000000
        /*0bf0*/ 	.short	0x0101
        /*0bf2*/ 	.byte	0x3f
	.zero		1


	//   ....[65]....
        /*0bf4*/ 	.word	0x000198d0
        /*0bf8*/ 	.word	0x00000003
        /*0bfc*/ 	.word	0x00019c70
        /*0c00*/ 	.short	0x010a
        /*0c02*/ 	.byte	0x3f
	.zero		1


	//   ....[66]....
        /*0c04*/ 	.word	0x00019950
        /*0c08*/ 	.word	0x00000003
        /*0c0c*/ 	.word	0x00019c60
        /*0c10*/ 	.short	0x010a
        /*0c12*/ 	.byte	0x3f
	.zero		1


	//   ....[67]....
        /*0c14*/ 	.word	0x00019cd0
        /*0c18*/ 	.word	0x00000003
        /*0c1c*/ 	.word	0x00019c50
        /*0c20*/ 	.short	0x0101
        /*0c22*/ 	.byte	0x3f
	.zero		1


	//   ....[68]....
        /*0c24*/ 	.word	0x00019d60
        /*0c28*/ 	.word	0x00000000
        /*0c2c*/ 	.word	0x00000000
        /*0c30*/ 	.short	0x0101
        /*0c32*/ 	.byte	0x3f
	.zero		1


	//   ....[69]....
        /*0c34*/ 	.word	0x0001aa40
        /*0c38*/ 	.word	0x00000009
        /*0c3c*/ 	.word	0x00019c20
        /*0c40*/ 	.short	0x010a
        /*0c42*/ 	.byte	0x3f
	.zero		1


	//   ....[70]....
        /*0c44*/ 	.word	0x0001abd0
        /*0c48*/ 	.word	0x00000007
        /*0c4c*/ 	.word	0x00000000
        /*0c50*/ 	.short	0x010a
        /*0c52*/ 	.byte	0x3f
	.zero		1


	//   ....[71]....
        /*0c54*/ 	.word	0x0001ac40
        /*0c58*/ 	.word	0x00000003
        /*0c5c*/ 	.word	0x00000000
        /*0c60*/ 	.short	0x010a
        /*0c62*/ 	.byte	0x3f
	.zero		1


	//   ....[72]....
        /*0c64*/ 	.word	0x0001ac90
        /*0c68*/ 	.word	0x00000003
        /*0c6c*/ 	.word	0x00019c60
        /*0c70*/ 	.short	0x010a
        /*0c72*/ 	.byte	0x3f
	.zero		1


	//   ....[73]....
        /*0c74*/ 	.word	0x0001ace0
        /*0c78*/ 	.word	0x00000005
        /*0c7c*/ 	.word	0x00019c60
        /*0c80*/ 	.short	0x010a
        /*0c82*/ 	.byte	0x3f
	.zero		1


	//   ....[74]....
        /*0c84*/ 	.word	0x0001ad20
        /*0c88*/ 	.word	0x00000003
        /*0c8c*/ 	.word	0x00019c80
        /*0c90*/ 	.short	0x010a
        /*0c92*/ 	.byte	0x3f
	.zero		1


	//   ....[75]....
        /*0c94*/ 	.word	0x0001ad40
        /*0c98*/ 	.word	0x00000005
        /*0c9c*/ 	.word	0x00019c80
        /*0ca0*/ 	.short	0x010a
        /*0ca2*/ 	.byte	0x3f
	.zero		1


	//   ....[76]....
        /*0ca4*/ 	.word	0x0001ada0
        /*0ca8*/ 	.word	0x00000055
        /*0cac*/ 	.word	0x00019c90
        /*0cb0*/ 	.short	0x010a
        /*0cb2*/ 	.byte	0x3f
	.zero		1


	//   ....[77]....
        /*0cb4*/ 	.word	0x0001adf0
        /*0cb8*/ 	.word	0x00000055
        /*0cbc*/ 	.word	0x00019c90
        /*0cc0*/ 	.short	0x010a
        /*0cc2*/ 	.byte	0x3f
	.zero		1


	//   ....[78]....
        /*0cc4*/ 	.word	0x0001ae40
        /*0cc8*/ 	.word	0x00000055
        /*0ccc*/ 	.word	0x00019c90
        /*0cd0*/ 	.short	0x010a
        /*0cd2*/ 	.byte	0x3f
	.zero		1


	//   ....[79]....
        /*0cd4*/ 	.word	0x0001ae90
        /*0cd8*/ 	.word	0x00000055
        /*0cdc*/ 	.word	0x00019cb0
        /*0ce0*/ 	.short	0x010a
        /*0ce2*/ 	.byte	0x3f
	.zero		1


	//   ....[80]....
        /*0ce4*/ 	.word	0x0001b150
        /*0ce8*/ 	.word	0x00000010
        /*0cec*/ 	.word	0x00019c00
        /*0cf0*/ 	.short	0x010a
        /*0cf2*/ 	.byte	0x3f
	.zero		1


	//   ....[81]....
        /*0cf4*/ 	.word	0x0001b410
        /*0cf8*/ 	.word	0x00000010
        /*0cfc*/ 	.word	0x00019c00
        /*0d00*/ 	.short	0x010a
        /*0d02*/ 	.byte	0x3f
	.zero		1


	//   ....[82]....
        /*0d04*/ 	.word	0x0001b460
        /*0d08*/ 	.word	0x0000000a
        /*0d0c*/ 	.word	0x00019c30
        /*0d10*/ 	.short	0x010a
        /*0d12*/ 	.byte	0x3f
	.zero		1


	//   ....[83]....
        /*0d14*/ 	.word	0x0001b4b0
        /*0d18*/ 	.word	0x00000015
        /*0d1c*/ 	.word	0x00019c30
        /*0d20*/ 	.short	0x010a
        /*0d22*/ 	.byte	0x3f
	.zero		1


	//   ....[84]....
        /*0d24*/ 	.word	0x0001b500
        /*0d28*/ 	.word	0x00000098
        /*0d2c*/ 	.word	0x00019c50
        /*0d30*/ 	.short	0x010a
        /*0d32*/ 	.byte	0x3f
	.zero		1


	//   ....[85]....
        /*0d34*/ 	.word	0x0001b550
        /*0d38*/ 	.word	0x00000000
        /*0d3c*/ 	.word	0x00019c30
        /*0d40*/ 	.short	0x010a
        /*0d42*/ 	.byte	0x3f
	.zero		1


	//   ....[86]....
        /*0d44*/ 	.word	0x0001b5a0
        /*0d48*/ 	.word	0x00000015
        /*0d4c*/ 	.word	0x00019c50
        /*0d50*/ 	.short	0x010a
        /*0d52*/ 	.byte	0x3f
	.zero		1


	//   ....[87]....
        /*0d54*/ 	.word	0x0001b5f0
        /*0d58*/ 	.word	0x0000000c
        /*0d5c*/ 	.word	0x00019c50
        /*0d60*/ 	.short	0x010a
        /*0d62*/ 	.byte	0x3f
	.zero		1


	//   ....[88]....
        /*0d64*/ 	.word	0x0001b790
        /*0d68*/ 	.word	0x0000000b
        /*0d6c*/ 	.word	0x00019c20
        /*0d70*/ 	.short	0x010a
        /*0d72*/ 	.byte	0x3f
	.zero		1


	//   ....[89]....
        /*0d74*/ 	.word	0x0001b7e0
        /*0d78*/ 	.word	0x0000000a
        /*0d7c*/ 	.word	0x00019ca0
        /*0d80*/ 	.short	0x010a
        /*0d82*/ 	.byte	0x3f
	.zero		1


	//   ....[90]....
        /*0d84*/ 	.word	0x0001b830
        /*0d88*/ 	.word	0x0000000a
        /*0d8c*/ 	.word	0x00019cc0
        /*0d90*/ 	.short	0x010a
        /*0d92*/ 	.byte	0x3f
	.zero		1


	//   ....[91]....
        /*0d94*/ 	.word	0x0001b880
        /*0d98*/ 	.word	0x00000009
        /*0d9c*/ 	.word	0x00019ca0
        /*0da0*/ 	.short	0x010a
        /*0da2*/ 	.byte	0x3f
	.zero		1


	//   ....[92]....
        /*0da4*/ 	.word	0x0001b8d0
        /*0da8*/ 	.word	0x00000009
        /*0dac*/ 	.word	0x00019cc0
        /*0db0*/ 	.short	0x010a
        /*0db2*/ 	.byte	0x3f
	.zero		1


	//   ....[93]....
        /*0db4*/ 	.word	0x0001ba70
        /*0db8*/ 	.word	0x00000005
        /*0dbc*/ 	.word	0x00019c80
        /*0dc0*/ 	.short	0x010a
        /*0dc2*/ 	.byte	0x3f
	.zero		1


	//   ....[94]....
        /*0dc4*/ 	.word	0x0001bac0
        /*0dc8*/ 	.word	0x00000005
        /*0dcc*/ 	.word	0x00019c40
        /*0dd0*/ 	.short	0x010a
        /*0dd2*/ 	.byte	0x3f
	.zero		1


	//   ....[95]....
        /*0dd4*/ 	.word	0x0001bb40
        /*0dd8*/ 	.word	0x00000004
        /*0ddc*/ 	.word	0x00019c20
        /*0de0*/ 	.short	0x010a
        /*0de2*/ 	.byte	0x3f
	.zero		1


	//   ....[96]....
        /*0de4*/ 	.word	0x0001bb90
        /*0de8*/ 	.word	0x00000003
        /*0dec*/ 	.word	0x00019c80
        /*0df0*/ 	.short	0x010a
        /*0df2*/ 	.byte	0x3f
	.zero		1


	//   ....[97]....
        /*0df4*/ 	.word	0x0001bbe0
        /*0df8*/ 	.word	0x00000003
        /*0dfc*/ 	.word	0x00019c40
        /*0e00*/ 	.short	0x010a
        /*0e02*/ 	.byte	0x3f
	.zero		1


	//   ....[98]....
        /*0e04*/ 	.word	0x0001bc30
        /*0e08*/ 	.word	0x0000000d
        /*0e0c*/ 	.word	0x00019c70
        /*0e10*/ 	.short	0x010a
        /*0e12*/ 	.byte	0x3f
	.zero		1


	//   ....[99]....
        /*0e14*/ 	.word	0x0001bc80
        /*0e18*/ 	.word	0x0000000d
        /*0e1c*/ 	.word	0x00019c60
        /*0e20*/ 	.short	0x010a
        /*0e22*/ 	.byte	0x3f
	.zero		1


	//   ....[100]....
        /*0e24*/ 	.word	0x0001bcd0
        /*0e28*/ 	.word	0x00000003
        /*0e2c*/ 	.word	0x00019c70
        /*0e30*/ 	.short	0x010a
        /*0e32*/ 	.byte	0x3f
	.zero		1


	//   ....[101]....
        /*0e34*/ 	.word	0x0001bd20
        /*0e38*/ 	.word	0x00000003
        /*0e3c*/ 	.word	0x00019c60
        /*0e40*/ 	.short	0x010a
        /*0e42*/ 	.byte	0x3f
	.zero		1


	//   ....[102]....
        /*0e44*/ 	.word	0x0001c6a0
        /*0e48*/ 	.word	0x00000009
        /*0e4c*/ 	.word	0x00019c20
        /*0e50*/ 	.short	0x010a
        /*0e52*/ 	.byte	0x3f
	.zero		1


	//   ....[103]....
        /*0e54*/ 	.word	0x0001c840
        /*0e58*/ 	.word	0x00000007
        /*0e5c*/ 	.word	0x00000000
        /*0e60*/ 	.short	0x010a
        /*0e62*/ 	.byte	0x3f
	.zero		1


	//   ....[104]....
        /*0e64*/ 	.word	0x0001c890
        /*0e68*/ 	.word	0x00000003
        /*0e6c*/ 	.word	0x00000000
        /*0e70*/ 	.short	0x010a
        /*0e72*/ 	.byte	0x3f
	.zero		1


	//   ....[105]....
        /*0e74*/ 	.word	0x0001c8e0
        /*0e78*/ 	.word	0x00000003
        /*0e7c*/ 	.word	0x00019c60
        /*0e80*/ 	.short	0x010a
        /*0e82*/ 	.byte	0x3f
	.zero		1


	//   ....[106]....
        /*0e84*/ 	.word	0x0001c930
        /*0e88*/ 	.word	0x00000005
        /*0e8c*/ 	.word	0x00019c60
        /*0e90*/ 	.short	0x010a
        /*0e92*/ 	.byte	0x3f
	.zero		1


	//   ....[107]....
        /*0e94*/ 	.word	0x0001c980
        /*0e98*/ 	.word	0x00000003
        /*0e9c*/ 	.word	0x00019c80
        /*0ea0*/ 	.short	0x010a
        /*0ea2*/ 	.byte	0x3f
	.zero		1


	//----- nvinfo : EIATTR_NUM_MBARRIERS
	.align		4
.L_325:
        /*0ea4*/ 	.byte	0x03, 0x38
        /*0ea6*/ 	.short	0x0016


	//----- nvinfo : EIATTR_EXIT_INSTR_OFFSETS
	.align		4
        /*0ea8*/ 	.byte	0x04, 0x1c
        /*0eaa*/ 	.short	(.L_327 - .L_326)


	//   ....[0]....
.L_326:
        /*0eac*/ 	.word	0x0001ad90


	//----- nvinfo : EIATTR_MAX_THREADS
	.align		4
.L_327:
        /*0eb0*/ 	.byte	0x04, 0x05
        /*0eb2*/ 	.short	(.L_329 - .L_328)
.L_328:
        /*0eb4*/ 	.word	0x00000200
        /*0eb8*/ 	.word	0x00000001
        /*0ebc*/ 	.word	0x00000001


	//----- nvinfo : EIATTR_CRS_STACK_SIZE
	.align		4
.L_329:
        /*0ec0*/ 	.byte	0x04, 0x1e
        /*0ec2*/ 	.short	(.L_331 - .L_330)
.L_330:
        /*0ec4*/ 	.word	0x00000000


	//----- nvinfo : EIATTR_CBANK_PARAM_SIZE
	.align		4
.L_331:
        /*0ec8*/ 	.byte	0x03, 0x19
        /*0eca*/ 	.short	0x0a70


	//----- nvinfo : EIATTR_PARAM_CBANK
	.align		4
        /*0ecc*/ 	.byte	0x04, 0x0a
        /*0ece*/ 	.short	(.L_333 - .L_332)
	.align		4
.L_332:
        /*0ed0*/ 	.word	index@(.nv.constant0._ZN7cutlass13device_kernelIN5flash11enable_sm90INS1_16FlashAttnFwdSm90INS1_25CollectiveMainloopFwdSm90ILi2EN4cute5tupleIJNS5_1CILi1EEES8_S8_EEENS6_IJNS7_ILi192EEENS7_ILi128EEENS7_ILi96EEEEEELi96ENS_12float_e4m3_tEfNS_4arch4Sm90ELb1ELb0ELb0ELb1ELb0ELb1ELb0ELb1ELb1ELb0ELb0ELb0EEENS1_21CollectiveEpilogueFwdINS6_IJSA_SC_SB_EEES9_NS_10bfloat16_tESG_Li384ELb1ELb0ELb0ELb1EEENS1_36VarlenDynamicPersistentTileSchedulerILi192ELi128ELi384ELi128ELb0ELb0ELb1ELb1ELb1ELb1EEEEEEEEEvNT_6ParamsE)
        /*0ed4*/ 	.short	0x0210
        /*0ed6*/ 	.short	0x0a70


	//----- nvinfo : EIATTR_SW_WAR
	.align		4
.L_333:
        /*0ed8*/ 	.byte	0x04, 0x36
        /*0eda*/ 	.short	(.L_335 - .L_334)
.L_334:
        /*0edc*/ 	.word	0x00000008
.L_335:


//--------------------- .nv.callgraph             --------------------------
	.section	.nv.callgraph,"",@"SHT_CUDA_CALLGRAPH"
	.align	4
	.sectionentsize	8
	.align		4
        /*0000*/ 	.word	0x00000000
	.align		4
        /*0004*/ 	.word	0xffffffff
	.align		4
        /*0008*/ 	.word	index@(_ZN7cutlass13device_kernelIN5flash11enable_sm90INS1_16FlashAttnFwdSm90INS1_25CollectiveMainloopFwdSm90ILi2EN4cute5tupleIJNS5_1CILi1EEES8_S8_EEENS6_IJNS7_ILi192EEENS7_ILi128EEENS7_ILi96EEEEEELi96ENS_12float_e4m3_tEfNS_4arch4Sm90ELb0ELb0ELb0ELb0ELb0ELb0ELb0ELb1ELb1ELb0ELb0ELb0EEENS1_21CollectiveEpilogueFwdINS6_IJSA_SC_SB_EEES9_NS_10bfloat16_tESG_Li384ELb0ELb0ELb0ELb1EEENS1_29StaticPersistentTileSchedulerILb0EEEEEEEEEvNT_6ParamsE)
	.align		4
        /*000c*/ 	.word	index@(__assertfail)
	.align		4
        /*0010*/ 	.word	index@(_ZN7cutlass13device_kernelIN5flash11enable_sm90INS1_16FlashAttnFwdSm90INS1_25CollectiveMainloopFwdSm90ILi2EN4cute5tupleIJNS5_1CILi1EEES8_S8_EEENS6_IJNS7_ILi192EEENS7_ILi128EEENS7_ILi96EEEEEELi96ENS_12float_e4m3_tEfNS_4arch4Sm90ELb0ELb0ELb0ELb1ELb0ELb0ELb0ELb1ELb1ELb0ELb0ELb0EEENS1_21CollectiveEpilogueFwdINS6_IJSA_SC_SB_EEES9_NS_10bfloat16_tESG_Li384ELb1ELb0ELb0ELb1EEENS1_36VarlenDynamicPersistentTileSchedulerILi192ELi128ELi384ELi128ELb0ELb0ELb1ELb0ELb1ELb1EEEEEEEEEvNT_6ParamsE)
	.align		4
        /*0014*/ 	.word	index@(__assertfail)
	.align		4
        /*0018*/ 	.word	index@(_ZN7cutlass13device_kernelIN5flash11enable_sm90INS1_16FlashAttnFwdSm90INS1_25CollectiveMainloopFwdSm90ILi2EN4cute5tupleIJNS5_1CILi1EEES8_S8_EEENS6_IJNS7_ILi192EEENS7_ILi128EEENS7_ILi96EEEEEELi96ENS_12float_e4m3_tEfNS_4arch4Sm90ELb0ELb0ELb0ELb1ELb0ELb1ELb0ELb1ELb1ELb0ELb0ELb0EEENS1_21CollectiveEpilogueFwdINS6_IJSA_SC_SB_EEES9_NS_10bfloat16_tESG_Li384ELb1ELb0ELb0ELb1EEENS1_36VarlenDynamicPersistentTileSchedulerILi192ELi128ELi384ELi128ELb0ELb0ELb1ELb0ELb1ELb1EEEEEEEEEvNT_6ParamsE)
	.align		4
        /*001c*/ 	.word	index@(__assertfail)
	.align		4
        /*0020*/ 	.word	index@(_ZN7cutlass13device_kernelIN5flash11enable_sm90INS1_16FlashAttnFwdSm90INS1_25CollectiveMainloopFwdSm90ILi2EN4cute5tupleIJNS5_1CILi1EEES8_S8_EEENS6_IJNS7_ILi192EEENS7_ILi128EEENS7_ILi96EEEEEELi96ENS_12float_e4m3_tEfNS_4arch4Sm90ELb0ELb1ELb0ELb0ELb0ELb0ELb0ELb1ELb1ELb0ELb0ELb0EEENS1_21CollectiveEpilogueFwdINS6_IJSA_SC_SB_EEES9_NS_10bfloat16_tESG_Li384ELb0ELb0ELb0ELb1EEENS1_30DynamicPersistentTileSchedulerILi384ELi128ELb0ELb0ELb1EEEEEEEEEvNT_6ParamsE)
	.align		4
        /*0024*/ 	.word	index@(__assertfail)
	.align		4
        /*0028*/ 	.word	index@(_ZN7cutlass13device_kernelIN5flash11enable_sm90INS1_16FlashAttnFwdSm90INS1_25CollectiveMainloopFwdSm90ILi2EN4cute5tupleIJNS5_1CILi1EEES8_S8_EEENS6_IJNS7_ILi192EEENS7_ILi128EEENS7_ILi96EEEEEELi96ENS_12float_e4m3_tEfNS_4arch4Sm90ELb0ELb1ELb0ELb1ELb0ELb0ELb0ELb1ELb1ELb0ELb0ELb0EEENS1_21CollectiveEpilogueFwdINS6_IJSA_SC_SB_EEES9_NS_10bfloat16_tESG_Li384ELb1ELb0ELb0ELb1EEENS1_36VarlenDynamicPersistentTileSchedulerILi192ELi128ELi384ELi128ELb0ELb0ELb1ELb1ELb0ELb1EEEEEEEEEvNT_6ParamsE)
	.align		4
        /*002c*/ 	.word	index@(__assertfail)
	.align		4
        /*0030*/ 	.word	index@(_ZN7cutlass13device_kernelIN5flash11enable_sm90INS1_16FlashAttnFwdSm90INS1_25CollectiveMainloopFwdSm90ILi2EN4cute5tupleIJNS5_1CILi1EEES8_S8_EEENS6_IJNS7_ILi192EEENS7_ILi128EEENS7_ILi96EEEEEELi96ENS_12float_e4m3_tEfNS_4arch4Sm90ELb0ELb1ELb0ELb1ELb0ELb1ELb0ELb1ELb1ELb0ELb0ELb0EEENS1_21CollectiveEpilogueFwdINS6_IJSA_SC_SB_EEES9_NS_10bfloat16_tESG_Li384ELb1ELb0ELb0ELb1EEENS1_36VarlenDynamicPersistentTileSchedulerILi192ELi128ELi384ELi128ELb0ELb0ELb1ELb1ELb0ELb1EEEEEEEEEvNT_6ParamsE)
	.align		4
        /*0034*/ 	.word	index@(__assertfail)
	.align		4
        /*0038*/ 	.word	index@(_ZN7cutlass13device_kernelIN5flash11enable_sm90INS1_16FlashAttnFwdSm90INS1_25CollectiveMainloopFwdSm90ILi2EN4cute5tupleIJNS5_1CILi1EEES8_S8_EEENS6_IJNS7_ILi192EEENS7_ILi128EEENS7_ILi96EEEEEELi96ENS_12float_e4m3_tEfNS_4arch4Sm90ELb1ELb0ELb0ELb0ELb0ELb0ELb0ELb1ELb1ELb0ELb0ELb0EEENS1_21CollectiveEpilogueFwdINS6_IJSA_SC_SB_EEES9_NS_10bfloat16_tESG_Li384ELb0ELb0ELb0ELb1EEENS1_30DynamicPersistentTileSchedulerILi384ELi128ELb0ELb0ELb1EEEEEEEEEvNT_6ParamsE)
	.align		4
        /*003c*/ 	.word	index@(__assertfail)
	.align		4
        /*0040*/ 	.word	index@(_ZN7cutlass13device_kernelIN5flash11enable_sm90INS1_16FlashAttnFwdSm90INS1_25CollectiveMainloopFwdSm90ILi2EN4cute5tupleIJNS5_1CILi1EEES8_S8_EEENS6_IJNS7_ILi192EEENS7_ILi128EEENS7_ILi96EEEEEELi96ENS_12float_e4m3_tEfNS_4arch4Sm90ELb1ELb0ELb0ELb1ELb0ELb0ELb0ELb1ELb1ELb0ELb0ELb0EEENS1_21CollectiveEpilogueFwdINS6_IJSA_SC_SB_EEES9_NS_10bfloat16_tESG_Li384ELb1ELb0ELb0ELb1EEENS1_36VarlenDynamicPersistentTileSchedulerILi192ELi128ELi384ELi128ELb0ELb0ELb1ELb1ELb1ELb1EEEEEEEEEvNT_6ParamsE)
	.align		4
        /*0044*/ 	.word	index@(__assertfail)
	.align		4
        /*0048*/ 	.word	index@(_ZN7cutlass13device_kernelIN5flash11enable_sm90INS1_16FlashAttnFwdSm90INS1_25CollectiveMainloopFwdSm90ILi2EN4cute5tupleIJNS5_1CILi1EEES8_S8_EEENS6_IJNS7_ILi192EEENS7_ILi128EEENS7_ILi96EEEEEELi96ENS_12float_e4m3_tEfNS_4arch4Sm90ELb1ELb0ELb0ELb1ELb0ELb1ELb0ELb1ELb1ELb0ELb0ELb0EEENS1_21CollectiveEpilogueFwdINS6_IJSA_SC_SB_EEES9_NS_10bfloat16_tESG_Li384ELb1ELb0ELb0ELb1EEENS1_36VarlenDynamicPersistentTileSchedulerILi192ELi128ELi384ELi128ELb0ELb0ELb1ELb1ELb1ELb1EEEEEEEEEvNT_6ParamsE)
	.align		4
        /*004c*/ 	.word	index@(__assertfail)
	.align		4
        /*0050*/ 	.word	0x00000000
	.align		4
        /*0054*/ 	.word	0xfffffffe
	.align		4
        /*0058*/ 	.word	0x00000000
	.align		4
        /*005c*/ 	.word	0xfffffffd
	.align		4
        /*0060*/ 	.word	0x00000000
	.align		4
        /*0064*/ 	.word	0xfffffffc


//--------------------- .nv.constant4             --------------------------
	.section	.nv.constant4,"a",@progbits
	.align	8
	.align		8
.nv.constant4:
        /*0000*/ 	.dword	__assertfail
	.align		8
        /*0008*/ 	.dword	__unnamed_1
	.align		8
        /*0010*/ 	.dword	__unnamed_2
	.align		8
        /*0018*/ 	.dword	__unnamed_3
	.align		8
        /*0020*/ 	.dword	__unnamed_4
	.align		8
        /*0028*/ 	.dword	__unnamed_5
	.align		8
        /*0030*/ 	.dword	__unnamed_6
	.align		8
        /*0038*/ 	.dword	_ZZN5flash28permute_output_fp8_VcolmajorIN4cute6TensorINS1_11ArrayEngineIN7cutlass10bfloat16_tELm48EEENS1_6LayoutINS1_5tupleIJNS8_IJNS1_1CILi2EEESA_NS9_ILi12EEEEEENS9_ILi1EEESD_EEENS8_IJNS8_IJSD_SA_NS9_ILi4EEEEEENS9_ILi0EEESH_EEEEEEEEEvRT_E9upper_map
	.align		8
        /*0040*/ 	.dword	_ZN65_INTERNAL_de9175c6_29_flash_fwd_hdim96_e4m3_sm90_cu_c784774a_37314cuda3std3__45__cpo5beginE
	.align		8
        /*0048*/ 	.dword	_ZN65_INTERNAL_de9175c6_29_flash_fwd_hdim96_e4m3_sm90_cu_c784774a_37314cuda3std3__45__cpo3endE
	.align		8
        /*0050*/ 	.dword	_ZN65_INTERNAL_de9175c6_29_flash_fwd_hdim96_e4m3_sm90_cu_c784774a_37314cuda3std3__45__cpo6cbeginE
	.align		8
        /*0058*/ 	.dword	_ZN65_INTERNAL_de9175c6_29_flash_fwd_hdim96_e4m3_sm90_cu_c784774a_37314cuda3std3__45__cpo4cendE
	.align		8
        /*0060*/ 	.dword	_ZN65_INTERNAL_de9175c6_29_flash_fwd_hdim96_e4m3_sm90_cu_c784774a_37314cuda3std3__467_GLOBAL__N__de9175c6_29_flash_fwd_hdim96_e4m3_sm90_cu_c784774a_37316ignoreE
	.align		8
        /*0068*/ 	.dword	_ZN65_INTERNAL_de9175c6_29_flash_fwd_hdim96_e4m3_sm90_cu_c784774a_37314cuda3std3__419piecewise_constructE
	.align		8
        /*0070*/ 	.dword	_ZN65_INTERNAL_de9175c6_29_flash_fwd_hdim96_e4m3_sm90_cu_c784774a_37314cuda3std3__48in_placeE
	.align		8
        /*0078*/ 	.dword	_ZN65_INTERNAL_de9175c6_29_flash_fwd_hdim96_e4m3_sm90_cu_c784774a_37314cuda3std6ranges3__45__cpo4swapE
	.align		8
        /*0080*/ 	.dword	_ZN65_INTERNAL_de9175c6_29_flash_fwd_hdim96_e4m3_sm90_cu_c784774a_37314cuda3std6ranges3__45__cpo9iter_moveE
	.align		8
        /*0088*/ 	.dword	_ZN65_INTERNAL_de9175c6_29_flash_fwd_hdim96_e4m3_sm90_cu_c784774a_37314cute7productE
	.align		8
        /*0090*/ 	.dword	_ZN65_INTERNAL_de9175c6_29_flash_fwd_hdim96_e4m3_sm90_cu_c784774a_37314cute1_E
	.align		8
        /*0098*/ 	.dword	$str$23
	.align		8
        /*00a0*/ 	.dword	$str$24


//--------------------- .text._ZN7cutlass13device_kernelIN5flash11enable_sm90INS1_16FlashAttnFwdSm90INS1_25CollectiveMainloopFwdSm90ILi2EN4cute5tupleIJNS5_1CILi1EEES8_S8_EEENS6_IJNS7_ILi192EEENS7_ILi128EEENS7_ILi96EEEEEELi96ENS_12float_e4m3_tEfNS_4arch4Sm90ELb0ELb0ELb0ELb0ELb0ELb0ELb0ELb1ELb1ELb0ELb0ELb0EEENS1_21CollectiveEpilogueFwdINS6_IJSA_SC_SB_EEES9_NS_10bfloat16_tESG_Li384ELb0ELb0ELb0ELb1EEENS1_29StaticPersistentTileSchedulerILb0EEEEEEEEEvNT_6ParamsE --------------------------
	.section	.text._ZN7cutlass13device_kernelIN5flash11enable_sm90INS1_16FlashAttnFwdSm90INS1_25CollectiveMainloopFwdSm90ILi2EN4cute5tupleIJNS5_1CILi1EEES8_S8_EEENS6_IJNS7_ILi192EEENS7_ILi128EEENS7_ILi96EEEEEELi96ENS_12float_e4m3_tEfNS_4arch4Sm90ELb0ELb0ELb0ELb0ELb0ELb0ELb0ELb1ELb1ELb0ELb0ELb0EEENS1_21CollectiveEpilogueFwdINS6_IJSA_SC_SB_EEES9_NS_10bfloat16_tESG_Li384ELb0ELb0ELb0ELb1EEENS1_29StaticPersistentTileSchedulerILb0EEEEEEEEEvNT_6ParamsE,"ax",@progbits
	.align	128
.text._ZN7cutlass13device_kernelIN5flash11enable_sm90INS1_16FlashAttnFwdSm90INS1_25CollectiveMainloopFwdSm90ILi2EN4cute5tupleIJNS5_1CILi1EEES8_S8_EEENS6_IJNS7_ILi192EEENS7_ILi128EEENS7_ILi96EEEEEELi96ENS_12float_e4m3_tEfNS_4arch4Sm90ELb0ELb0ELb0ELb0ELb0ELb0ELb0ELb1ELb1ELb0ELb0ELb0EEENS1_21CollectiveEpilogueFwdINS6_IJSA_SC_SB_EEES9_NS_10bfloat16_tESG_Li384ELb0ELb0ELb0ELb1EEENS1_29StaticPersistentTileSchedulerILb0EEEEEEEEEvNT_6ParamsE:
        .type           _ZN7cutlass13device_kernelIN5flash11enable_sm90INS1_16FlashAttnFwdSm90INS1_25CollectiveMainloopFwdSm90ILi2EN4cute5tupleIJNS5_1CILi1EEES8_S8_EEENS6_IJNS7_ILi192EEENS7_ILi128EEENS7_ILi96EEEEEELi96ENS_12float_e4m3_tEfNS_4arch4Sm90ELb0ELb0ELb0ELb0ELb0ELb0ELb0ELb1ELb1ELb0ELb0ELb0EEENS1_21CollectiveEpilogueFwdINS6_IJSA_SC_SB_EEES9_NS_10bfloat16_tESG_Li384ELb0ELb0ELb0ELb1EEENS1_29StaticPersistentTileSchedulerILb0EEEEEEEEEvNT_6ParamsE,@function
        .size           _ZN7cutlass13device_kernelIN5flash11enable_sm90INS1_16FlashAttnFwdSm90INS1_25CollectiveMainloopFwdSm90ILi2EN4cute5tupleIJNS5_1CILi1EEES8_S8_EEENS6_IJNS7_ILi192EEENS7_ILi128EEENS7_ILi96EEEEEELi96ENS_12float_e4m3_tEfNS_4arch4Sm90ELb0ELb0ELb0ELb0ELb0ELb0ELb0ELb1ELb1ELb0ELb0ELb0EEENS1_21CollectiveEpilogueFwdINS6_IJSA_SC_SB_EEES9_NS_10bfloat16_tESG_Li384ELb0ELb0ELb0ELb1EEENS1_29StaticPersistentTileSchedulerILb0EEEEEEEEEvNT_6ParamsE,(.L_x_2220 - _ZN7cutlass13device_kernelIN5flash11enable_sm90INS1_16FlashAttnFwdSm90INS1_25CollectiveMainloopFwdSm90ILi2EN4cute5tupleIJNS5_1CILi1EEES8_S8_EEENS6_IJNS7_ILi192EEENS7_ILi128EEENS7_ILi96EEEEEELi96ENS_12float_e4m3_tEfNS_4arch4Sm90ELb0ELb0ELb0ELb0ELb0ELb0ELb0ELb1ELb1ELb0ELb0ELb0EEENS1_21CollectiveEpilogueFwdINS6_IJSA_SC_SB_EEES9_NS_10bfloat16_tESG_Li384ELb0ELb0ELb0ELb1EEENS1_29StaticPersistentTileSchedulerILb0EEEEEEEEEvNT_6ParamsE)
        .other          _ZN7cutlass13device_kernelIN5flash11enable_sm90INS1_16FlashAttnFwdSm90INS1_25CollectiveMainloopFwdSm90ILi2EN4cute5tupleIJNS5_1CILi1EEES8_S8_EEENS6_IJNS7_ILi192EEENS7_ILi128EEENS7_ILi96EEEEEELi96ENS_12float_e4m3_tEfNS_4arch4Sm90ELb0ELb0ELb0ELb0ELb0ELb0ELb0ELb1ELb1ELb0ELb0ELb0EEENS1_21CollectiveEpilogueFwdINS6_IJSA_SC_SB_EEES9_NS_10bfloat16_tESG_Li384ELb0ELb0ELb0ELb1EEENS1_29StaticPersistentTileSchedulerILb0EEEEEEEEEvNT_6ParamsE,@"STO_CUDA_ENTRY STV_DEFAULT"
_ZN7cutlass13device_kernelIN5flash11enable_sm90INS1_16FlashAttnFwdSm90INS1_25CollectiveMainloopFwdSm90ILi2EN4cute5tupleIJNS5_1CILi1EEES8_S8_EEENS6_IJNS7_ILi192EEENS7_ILi128EEENS7_ILi96EEEEEELi96ENS_12float_e4m3_tEfNS_4arch4Sm90ELb0ELb0ELb0ELb0ELb0ELb0ELb0ELb1ELb1ELb0ELb0ELb0EEENS1_21CollectiveEpilogueFwdINS6_IJSA_SC_SB_EEES9_NS_10bfloat16_tESG_Li384ELb0ELb0ELb0ELb1EEENS1_29StaticPersistentTileSchedulerILb0EEEEEEEEEvNT_6ParamsE:
[----:B------:R-:W1:Y:S01]  /*0000*/  LDC R1, c[0x0][0x28] ;  /* 0x00000a00ff017b82 */ /* 0x000e620000000800 */
[----:B------:R-:W2:Y:S01]  /*0010*/  S2R R2, SR_TID.X ;  /* 0x0000000000027919 */ /* 0x000ea20000002100 */
[----:B------:R-:W-:Y:S01]  /*0020*/  ELECT P0, URZ, PT ;  /* 0x00000000003f782f */ /* 0x000fe20003800000 */
[----:B------:R-:W-:Y:S01]  /*0030*/  BSSY B0, `(.L_x_0) ;  /* 0x0000014000007945 */ /* 0x000fe20003800000 */
[----:B--2---:R-:W-:-:S05]  /*0040*/  SHF.R.U32.HI R0, RZ, 0x5, R2 ;  /* 0x00000005ff007819 */ /* 0x004fca0000011602 */
[----:B------:R-:W2:Y:S02]  /*0050*/  SHFL.IDX PT, R3, R0, RZ, 0x1f ;  /* 0x00001fff00037589 */ /* 0x000ea400000e0000 */
[----:B--2---:R-:W-:Y:S02]  /*0060*/  ISETP.EQ.AND P0, PT, R3, RZ, P0 ;  /* 0x000000ff0300720c */ /* 0x004fe40000702270 */
[----:B------:R-:W-:-:S11]  /*0070*/  SHF.R.U32.HI R3, RZ, 0x7, R2 ;  /* 0x00000007ff037819 */ /* 0x000fd60000011602 */
[----:B-1----:R-:W-:Y:S05]  /*0080*/  @!P0 BRA `(.L_x_1) ;  /* 0x0000000000388947 */ /* 0x002fea0003800000 */
[----:B------:R-:W-:Y:S02]  /*0090*/  ULDC.64 UR4, c[0x0][0x198] ;  /* 0x0000660000047ab9 */ /* 0x000fe40000000a00 */
[----:B------:R-:W-:Y:S02]  /*00a0*/  UIADD3 UR6, UP0, UR4, 0x270, URZ ;  /* 0x0000027004067890 */ /* 0x000fe4000ff1e03f */
[----:B------:R-:W-:Y:S02]  /*00b0*/  UIADD3 UR8, UP1, UR4, 0x370, URZ ;  /* 0x0000037004087890 */ /* 0x000fe4000ff3e03f */
[----:B------:R-:W-:Y:S02]  /*00c0*/  UIADD3 UR10, UP2, UR4, 0x470, URZ ;  /* 0x00000470040a7890 */ /* 0x000fe4000ff5e03f */
[----:B------:R-:W-:Y:S02]  /*00d0*/  UIADD3 UR4, UP3, UR4, 0x9f0, URZ ;  /* 0x000009f004047890 */ /* 0x000fe4000ff7e03f */
[----:B------:R-:W-:-:S02]  /*00e0*/  UIADD3.X UR7, URZ, UR5, URZ, UP0, !UPT ;  /* 0x000000053f077290 */ /* 0x000fc400087fe43f */
[----:B------:R-:W-:Y:S02]  /*00f0*/  UIADD3.X UR9, URZ, UR5, URZ, UP1, !UPT ;  /* 0x000000053f097290 */ /* 0x000fe40008ffe43f */
[----:B------:R-:W-:Y:S02]  /*0100*/  UIADD3.X UR11, URZ, UR5, URZ, UP2, !UPT ;  /* 0x000000053f0b7290 */ /* 0x000fe400097fe43f */
[----:B------:R-:W-:-:S03]  /*0110*/  UIADD3.X UR5, URZ, UR5, URZ, UP3, !UPT ;  /* 0x000000053f057290 */ /* 0x000fc60009ffe43f */
[----:B------:R1:W-:Y:S02]  /*0120*/  UTMACCTL.PF [UR6] ;  /* 0x00000000060079b9 */ /* 0x0003e40008040000 */
[----:B------:R1:W-:Y:S02]  /*0130*/  UTMACCTL.PF [UR8] ;  /* 0x00000000080079b9 */ /* 0x0003e40008040000 */
[----:B------:R1:W-:Y:S02]  /*0140*/  UTMACCTL.PF [UR10] ;  /* 0x000000000a0079b9 */ /* 0x0003e40008040000 */
[----:B------:R1:W-:Y:S02]  /*0150*/  UTMACCTL.PF [UR4] ;  /* 0x00000000040079b9 */ /* 0x0003e40008040000 */
[----:B-1----:R-:W-:Y:S01]  /*0160*/  NOP ;  /* 0x0000000000007918 */ /* 0x002fe20000000000 */
.L_x_1:
[----:B------:R-:W-:Y:S05]  /*0170*/  BSYNC B0 ;  /* 0x0000000000007941 */ /* 0x000fea0003800000 */
.L_x_0:
[----:B------:R-:W-:Y:S01]  /*0180*/  VOTEU.ANY UP0, P0 ;  /* 0x00000000003f7886 */ /* 0x000fe20000000100 */
[----:B------:R-:W1:Y:S01]  /*0190*/  SHFL.IDX PT, R3, R3, RZ, 0x1f ;  /* 0x00001fff03037589 */ /* 0x000e6200000e0000 */
[----:B------:R-:W-:Y:S01]  /*01a0*/  UMOV UR4, 0x1 ;  /* 0x0000000100047882 */ /* 0x000fe20000000000 */
[----:B------:R-:W-:Y:S01]  /*01b0*/  VOTEU.ANY UP1, P0 ;  /* 0x00000000003f7886 */ /* 0x000fe20000020100 */
[----:B------:R-:W-:Y:S01]  /*01c0*/  VOTEU.ANY UP2, P0 ;  /* 0x00000000003f7886 */ /* 0x000fe20000040100 */
[----:B------:R-:W2:Y:S01]  /*01d0*/  @UP0 S2UR UR7, SR_CgaCtaId ;  /* 0x00000000000709c3 */ /* 0x000ea20000008800 */
[----:B------:R-:W3:Y:S01]  /*01e0*/  SHFL.IDX PT, R4, R0, RZ, 0x1f ;  /* 0x00001fff00047589 */ /* 0x000ee200000e0000 */
[----:B------:R-:W-:Y:S01]  /*01f0*/  @UP0 UMOV UR6, 0x400 ;  /* 0x0000040000060882 */ /* 0x000fe20000000000 */
[----:B------:R-:W-:-:S04]  /*0200*/  @UP0 UIADD3 UR4, -UR4, 0x100000, URZ ;  /* 0x0010000004040890 */ /* 0x000fc8000fffe13f */
[----:B------:R-:W-:Y:S02]  /*0210*/  @UP0 USHF.L.U32 UR5, UR4, 0xb, URZ ;  /* 0x0000000b04050899 */ /* 0x000fe4000800063f */
[----:B------:R-:W-:Y:S01]  /*0220*/  @UP0 USHF.L.U32 UR4, UR4, 0x1, URZ ;  /* 0x0000000104040899 */ /* 0x000fe2000800063f */
[----:B-1----:R-:W-:Y:S01]  /*0230*/  R2UR UR8, R3 ;  /* 0x00000000030872ca */ /* 0x002fe200000e0000 */
[----:B--2---:R-:W-:Y:S01]  /*0240*/  @UP0 ULEA UR6, UR7, UR6, 0x18 ;  /* 0x0000000607060291 */ /* 0x004fe2000f8ec03f */
[----:B---3--:R-:W-:-:S11]  /*0250*/  ISETP.NE.AND P1, PT, R4, RZ, PT ;  /* 0x000000ff0400720c */ /* 0x008fd60003f25270 */
[----:B------:R-:W-:Y:S01]  /*0260*/  UISETP.NE.AND UP0, UPT, UR8, URZ, UPT ;  /* 0x0000003f0800728c */ /* 0x000fe2000bf05270 */
[----:B------:R-:W1:Y:S02]  /*0270*/  FENCE.VIEW.ASYNC.S ;  /* 0x00000000000073c6 */ /* 0x000e640000000000 */
[----:B-1----:R1:W2:Y:S01]  /*0280*/  @UP1 SYNCS.EXCH.64 URZ, [UR6+0x19c00], UR4 ;  /* 0x019c0004063f15b2 */ /* 0x0022a20008000100 */
[----:B------:R1:W3:Y:S01]  /*0290*/  @UP2 SYNCS.EXCH.64 URZ, [UR6+0x19c20], UR4 ;  /* 0x019c2004063f25b2 */ /* 0x0002e20008000100 */
[----:B------:R-:W-:Y:S06]  /*02a0*/  @P1 BRA `(.L_x_2) ;  /* 0x0000000000481947 */ /* 0x000fec0003800000 */
[----:B-1----:R-:W1:Y:S01]  /*02b0*/  S2UR UR5, SR_CgaCtaId ;  /* 0x00000000000579c3 */ /* 0x002e620000008800 */
[----:B------:R-:W-:Y:S01]  /*02c0*/  UMOV UR4, 0x400 ;  /* 0x0000040000047882 */ /* 0x000fe20000000000 */
[----:B------:R-:W-:Y:S01]  /*02d0*/  UMOV UR6, 0x1 ;  /* 0x0000000100067882 */ /* 0x000fe20000000000 */
[----:B------:R-:W-:Y:S01]  /*02e0*/  UMOV UR9, 0x3 ;  /* 0x0000000300097882 */ /* 0x000fe20000000000 */
[----:B------:R-:W-:-:S04]  /*02f0*/  UIADD3 UR6, -UR6, 0x100000, URZ ;  /* 0x0010000006067890 */ /* 0x000fc8000fffe13f */
[----:B------:R-:W-:Y:S02]  /*0300*/  USHF.L.U32 UR7, UR6, 0xb, URZ ;  /* 0x0000000b06077899 */ /* 0x000fe4000800063f */
[----:B------:R-:W-:Y:S01]  /*0310*/  USHF.L.U32 UR6, UR6, 0x1, URZ ;  /* 0x0000000106067899 */ /* 0x000fe2000800063f */
[----:B------:R-:W-:Y:S01]  /*0320*/  ELECT P0, URZ, PT ;  /* 0x00000000003f782f */ /* 0x000fe20003800000 */
[----:B-1----:R-:W-:Y:S02]  /*0330*/  ULEA UR8, UR5, UR4, 0x18 ;  /* 0x0000000405087291 */ /* 0x002fe4000f8ec03f */
[----:B------:R-:W-:-:S04]  /*0340*/  UIADD3 UR4, -UR9, 0x100000, URZ ;  /* 0x0010000009047890 */ /* 0x000fc8000fffe13f */
[----:B------:R-:W-:Y:S02]  /*0350*/  USHF.L.U32 UR5, UR4, 0xb, URZ ;  /* 0x0000000b04057899 */ /* 0x000fe4000800063f */
[----:B------:R-:W-:Y:S01]  /*0360*/  USHF.L.U32 UR4, UR4, 0x1, URZ ;  /* 0x0000000104047899 */ /* 0x000fe2000800063f */
[----:B------:R-:W1:Y:S03]  /*0370*/  FENCE.VIEW.ASYNC.S ;  /* 0x00000000000073c6 */ /* 0x000e660000000000 */
[----:B-1----:R4:W1:Y:S08]  /*0380*/  SYNCS.EXCH.64 URZ, [UR8+0x19c30], UR6 ;  /* 0x019c3006083f75b2 */ /* 0x0028700008000100 */
[----:B------:R4:W1:Y:S01]  /*0390*/  SYNCS.EXCH.64 URZ, [UR8+0x19c40], UR4 ;  /* 0x019c4004083f75b2 */ /* 0x0008620008000100 */
[----:B------:R4:W1:Y:S01]  /*03a0*/  SYNCS.EXCH.64 URZ, [UR8+0x19c38], UR6 ;  /* 0x019c3806083f75b2 */ /* 0x0008620008000100 */
[----:B------:R4:W1:Y:S02]  /*03b0*/  SYNCS.EXCH.64 URZ, [UR8+0x19c48], UR4 ;  /* 0x019c4804083f75b2 */ /* 0x0008640008000100 */
[----:B----4-:R-:W-:Y:S01]  /*03c0*/  NOP ;  /* 0x0000000000007918 */ /* 0x010fe20000000000 */
.L_x_2:
[----:B------:R-:W4:Y:S01]  /*03d0*/  SHFL.IDX PT, R3, R0, RZ, 0x1f ;  /* 0x00001fff00037589 */ /* 0x000f2200000e0000 */
[----:B------:R-:W-:Y:S01]  /*03e0*/  NOP ;  /* 0x0000000000007918 */ /* 0x000fe20000000000 */
[----:B----4-:R-:W-:-:S13]  /*03f0*/  ISETP.NE.AND P0, PT, R3, RZ, PT ;  /* 0x000000ff0300720c */ /* 0x010fda0003f05270 */
[----:B------:R-:W-:Y:S05]  /*0400*/  @P0 BRA `(.L_x_3) ;  /* 0x0000000000480947 */ /* 0x000fea0003800000 */
[----:B-1----:R-:W1:Y:S01]  /*0410*/  S2UR UR5, SR_CgaCtaId ;  /* 0x00000000000579c3 */ /* 0x002e620000008800 */
[----:B------:R-:W-:Y:S01]  /*0420*/  UMOV UR4, 0x400 ;  /* 0x0000040000047882 */ /* 0x000fe20000000000 */
[----:B------:R-:W-:Y:S01]  /*0430*/  UMOV UR6, 0x80 ;  /* 0x0000008000067882 */ /* 0x000fe20000000000 */
[----:B------:R-:W-:Y:S01]  /*0440*/  UMOV UR7, 0x180 ;  /* 0x0000018000077882 */ /* 0x000fe20000000000 */
[----:B------:R-:W-:Y:S01]  /*0450*/  ELECT P0, URZ, PT ;  /* 0x00000000003f782f */ /* 0x000fe20003800000 */
[----:B-1----:R-:W-:Y:S02]  /*0460*/  ULEA UR8, UR5, UR4, 0x18 ;  /* 0x0000000405087291 */ /* 0x002fe4000f8ec03f */
[----:B------:R-:W-:-:S04]  /*0470*/  UIADD3 UR4, -UR6, 0x100000, URZ ;  /* 0x0010000006047890 */ /* 0x000fc8000fffe13f */
[----:B------:R-:W-:Y:S02]  /*0480*/  USHF.L.U32 UR5, UR4, 0xb, URZ ;  /* 0x0000000b04057899 */ /* 0x000fe4000800063f */
[----:B------:R-:W-:Y:S02]  /*0490*/  USHF.L.U32 UR4, UR4, 0x1, URZ ;  /* 0x0000000104047899 */ /* 0x000fe4000800063f */
        /* <DEDUP_REMOVED lines=9> */
.L_x_3:
[----:B------:R-:W4:Y:S01]  /*0530*/  SHFL.IDX PT, R3, R0, RZ, 0x1f ;  /* 0x00001fff00037589 */ /* 0x000f2200000e0000 */
[----:B------:R-:W-:Y:S01]  /*0540*/  NOP ;  /* 0x0000000000007918 */ /* 0x000fe20000000000 */
[----:B----4-:R-:W-:-:S13]  /*0550*/  ISETP.NE.AND P0, PT, R3, RZ, PT ;  /* 0x000000ff0300720c */ /* 0x010fda0003f05270 */
[----:B------:R-:W-:Y:S05]  /*0560*/  @P0 BRA `(.L_x_4) ;  /* 0x0000000000380947 */ /* 0x000fea0003800000 */
[----:B-1----:R-:W1:Y:S01]  /*0570*/  S2UR UR5, SR_CgaCtaId ;  /* 0x00000000000579c3 */ /* 0x002e620000008800 */
[----:B------:R-:W-:Y:S01]  /*0580*/  UMOV UR4, 0x400 ;  /* 0x0000040000047882 */ /* 0x000fe20000000000 */
[----:B------:R-:W-:Y:S01]  /*0590*/  UMOV UR7, 0x1 ;  /* 0x0000000100077882 */ /* 0x000fe20000000000 */
[----:B------:R-:W-:Y:S01]  /*05a0*/  ELECT P0, URZ, PT ;  /* 0x00000000003f782f */ /* 0x000fe20003800000 */
[----:B-1----:R-:W-:Y:S02]  /*05b0*/  ULEA UR6, UR5, UR4, 0x18 ;  /* 0x0000000405067291 */ /* 0x002fe4000f8ec03f */
[----:B------:R-:W-:-:S04]  /*05c0*/  UIADD3 UR4, -UR7, 0x100000, URZ ;  /* 0x0010000007047890 */ /* 0x000fc8000fffe13f */
[----:B------:R-:W-:Y:S02]  /*05d0*/  USHF.L.U32 UR5, UR4, 0xb, URZ ;  /* 0x0000000b04057899 */ /* 0x000fe4000800063f */
[----:B------:R-:W-:Y:S01]  /*05e0*/  USHF.L.U32 UR4, UR4, 0x1, URZ ;  /* 0x0000000104047899 */ /* 0x000fe2000800063f */
[----:B------:R-:W1:Y:S11]  /*05f0*/  FENCE.VIEW.ASYNC.S ;  /* 0x00000000000073c6 */ /* 0x000e760000000000 */
[----:B-1----:R4:W1:Y:S01]  /*0600*/  SYNCS.EXCH.64 URZ, [UR6+0x19c70], UR4 ;  /* 0x019c7004063f75b2 */ /* 0x0028620008000100 */
[----:B------:R4:W1:Y:S01]  /*0610*/  SYNCS.EXCH.64 URZ, [UR6+0x19c80], UR4 ;  /* 0x019c8004063f75b2 */ /* 0x0008620008000100 */
[----:B------:R4:W1:Y:S01]  /*0620*/  SYNCS.EXCH.64 URZ, [UR6+0x19c78], UR4 ;  /* 0x019c7804063f75b2 */ /* 0x0008620008000100 */
[----:B------:R4:W1:Y:S02]  /*0630*/  SYNCS.EXCH.64 URZ, [UR6+0x19c88], UR4 ;  /* 0x019c8804063f75b2 */ /* 0x0008640008000100 */
[----:B----4-:R-:W-:Y:S01]  /*0640*/  NOP ;  /* 0x0000000000007918 */ /* 0x010fe20000000000 */
.L_x_4:
        /* <DEDUP_REMOVED lines=22> */
.L_x_5:
        /* <DEDUP_REMOVED lines=22> */
.L_x_6:
[----:B------:R-:W-:Y:S01]  /*0910*/  PLOP3.LUT P0, PT, PT, PT, UP0, 0x80, 0x0 ;  /* 0x000000000000781c */ /* 0x000fe20003f0f008 */
[----:B------:R-:W-:Y:S01]  /*0920*/  UMOV UR46, 0x1 ;  /* 0x00000001002e7882 */ /* 0x000fe20000000000 */
[----:B------:R-:W-:Y:S01]  /*0930*/  NOP ;  /* 0x0000000000007918 */ /* 0x000fe20000000000 */
[----:B------:R-:W-:Y:S01]  /*0940*/  USEL UR46, UR46, 0x2, !UP0 ;  /* 0x000000022e2e7887 */ /* 0x000fe2000c000000 */
[----:B------:R-:W-:Y:S01]  /*0950*/  LOP3.LUT R23, R2, 0x7f, RZ, 0xc0, !PT ;  /* 0x0000007f02177812 */ /* 0x000fe200078ec0ff */
[----:B------:R-:W-:Y:S01]  /*0960*/  ULDC.64 UR50, c[0x0][0x208] ;  /* 0x0000820000327ab9 */ /* 0x000fe20000000a00 */
[----:B-123--:R-:W-:Y:S07]  /*0970*/  BAR.SYNC.DEFER_BLOCKING 0x0 ;  /* 0x0000000000007b1d */ /* 0x00efee0000010000 */
[----:B------:R-:W-:Y:S05]  /*0980*/  @!P0 BRA `(.L_x_7) ;  /* 0x0000005c00d08947 */ /* 0x000fea0003800000 */
.L_x_8:
[----:B------:R-:W-:-:S08]  /*0990*/  NOP ;  /* 0x0000000000007918 */ /* 0x000fd00000000000 */
[----:B------:R-:W1:Y:S02]  /*09a0*/  USETMAXREG.TRY_ALLOC.CTAPOOL UP0, 0xa0 ;  /* 0x000000a0000079c8 */ /* 0x000e640008000600 */
[----:B-1----:R-:W-:-:S13]  /*09b0*/  PLOP3.LUT P0, PT, PT, PT, UP0, 0x80, 0x0 ;  /* 0x000000000000781c */ /* 0x002fda0003f0f008 */
[----:B------:R-:W-:Y:S05]  /*09c0*/  @!P0 BRA `(.L_x_8) ;  /* 0xfffffffc00f08947 */ /* 0x000fea000383ffff */
[----:B------:R-:W1:Y:S08]  /*09d0*/  S2UR UR39, SR_CTAID.X ;  /* 0x00000000002779c3 */ /* 0x000e700000002500 */
[----:B------:R-:W-:Y:S08]  /*09e0*/  BAR.ARV 0x8, 0x1a0 ;  /* 0x0206800000007b1d */ /* 0x000ff00000002000 */
[----:B------:R-:W1:Y:S02]  /*09f0*/  LDC R0, c[0x0][0xda4] ;  /* 0x00036900ff007b82 */ /* 0x000e640000000800 */
[----:B-1----:R-:W-:-:S13]  /*0a00*/  ISETP.LE.AND P0, PT, R0, UR39, PT ;  /* 0x0000002700007c0c */ /* 0x002fda000bf03270 */
[----:B------:R-:W-:Y:S05]  /*0a10*/  @P0 EXIT ;  /* 0x000000000000094d */ /* 0x000fea0003800000 */
[----:B------:R-:W-:Y:S01]  /*0a20*/  VIADD R0, R2, 0xffffff80 ;  /* 0xffffff8002007836 */ /* 0x000fe20000000000 */
[----:B------:R-:W1:Y:S01]  /*0a30*/  S2UR UR49, SR_CgaCtaId ;  /* 0x00000000003179c3 */ /* 0x000e620000008800 */
[----:B------:R-:W-:Y:S01]  /*0a40*/  UMOV UR48, 0x400 ;  /* 0x0000040000307882 */ /* 0x000fe20000000000 */
[----:B------:R-:W-:Y:S02]  /*0a50*/  ULOP3.LUT UR47, UR46, 0x1, URZ, 0xfc, !UPT ;  /* 0x000000012e2f7892 */ /* 0x000fe4000f8efc3f */
[----:B------:R-:W-:Y:S01]  /*0a60*/  SHF.R.S32.HI R3, RZ, 0x1f, R0 ;  /* 0x0000001fff037819 */ /* 0x000fe20000011400 */
[----:B------:R-:W-:Y:S01]  /*0a70*/  ULDC.64 UR52, c[0x0][0x198] ;  /* 0x0000660000347ab9 */ /* 0x000fe20000000a00 */
[----:B------:R-:W-:Y:S01]  /*0a80*/  UMOV UR38, URZ ;  /* 0x0000003f00267c82 */ /* 0x000fe20008000000 */
[----:B------:R-:W-:Y:S01]  /*0a90*/  UMOV UR37, URZ ;  /* 0x0000003f00257c82 */ /* 0x000fe20008000000 */
[CC--:B------:R-:W-:Y:S01]  /*0aa0*/  LEA.HI R22, R3.reuse, R0.reuse, RZ, 0x7 ;  /* 0x0000000003167211 */ /* 0x0c0fe200078f38ff */
[----:B------:R-:W2:Y:S01]  /*0ab0*/  S2UR UR6, SR_SWINHI ;  /* 0x00000000000679c3 */ /* 0x000ea20000002f00 */
[----:B------:R-:W-:Y:S01]  /*0ac0*/  LEA.HI R6, R3, R0, RZ, 0x4 ;  /* 0x0000000003067211 */ /* 0x000fe200078f20ff */
[----:B------:R-:W-:Y:S01]  /*0ad0*/  UMOV UR36, URZ ;  /* 0x0000003f00247c82 */ /* 0x000fe20008000000 */
[----:B------:R-:W-:-:S02]  /*0ae0*/  LOP3.LUT R19, R22, 0xffffff80, RZ, 0xc0, !PT ;  /* 0xffffff8016137812 */ /* 0x000fc400078ec0ff */
[----:B------:R-:W-:Y:S02]  /*0af0*/  SHF.R.S32.HI R7, RZ, 0x4, R6 ;  /* 0x00000004ff077819 */ /* 0x000fe40000011406 */
[----:B------:R-:W-:Y:S01]  /*0b00*/  LEA.HI R17, R3, R0, RZ, 0x5 ;  /* 0x0000000003117211 */ /* 0x000fe200078f28ff */
[----:B------:R-:W-:Y:S01]  /*0b10*/  IMAD.IADD R19, R0, 0x1, -R19 ;  /* 0x0000000100137824 */ /* 0x000fe200078e0a13 */
[C---:B------:R-:W-:Y:S02]  /*0b20*/  LEA.HI R8, R6.reuse, R7, RZ, 0x1 ;  /* 0x0000000706087211 */ /* 0x040fe400078f08ff */
[----:B------:R-:W-:Y:S02]  /*0b30*/  LOP3.LUT R3, R6, 0x7fffff0, RZ, 0xc0, !PT ;  /* 0x07fffff006037812 */ /* 0x000fe400078ec0ff */
[----:B------:R-:W-:Y:S02]  /*0b40*/  SHF.R.S32.HI R4, RZ, 0x1f, R19 ;  /* 0x0000001fff047819 */ /* 0x000fe40000011413 */
[----:B------:R-:W-:Y:S01]  /*0b50*/  SHF.R.S32.HI R17, RZ, 0x5, R17 ;  /* 0x00000005ff117819 */ /* 0x000fe20000011411 */
[----:B------:R-:W-:Y:S01]  /*0b60*/  IMAD.IADD R0, R0, 0x1, -R3 ;  /* 0x0000000100007824 */ /* 0x000fe200078e0a03 */
[----:B------:R-:W-:Y:S01]  /*0b70*/  LEA.HI R5, R4, R19, RZ, 0x2 ;  /* 0x0000001304057211 */ /* 0x000fe200078f10ff */
[----:B-1----:R-:W-:Y:S01]  /*0b80*/  ULEA UR48, UR49, UR48, 0x18 ;  /* 0x0000003031307291 */ /* 0x002fe2000f8ec03f */
[----:B------:R-:W-:Y:S01]  /*0b90*/  LOP3.LUT R8, R8, 0x1ffffffe, RZ, 0xc0, !PT ;  /* 0x1ffffffe08087812 */ /* 0x000fe200078ec0ff */
[----:B------:R-:W-:Y:S01]  /*0ba0*/  IMAD R3, R17, 0x10, R0 ;  /* 0x0000001011037824 */ /* 0x000fe200078e0200 */
[----:B------:R-:W-:-:S02]  /*0bb0*/  SHF.R.S32.HI R6, RZ, 0x2, R5 ;  /* 0x00000002ff067819 */ /* 0x000fc40000011405 */
[----:B------:R-:W-:Y:S01]  /*0bc0*/  SHF.R.S32.HI R9, RZ, 0x1f, R5 ;  /* 0x0000001fff097819 */ /* 0x000fe20000011405 */
[----:B------:R-:W-:Y:S01]  /*0bd0*/  IMAD.IADD R8, R7, 0x1, -R8 ;  /* 0x0000000107087824 */ /* 0x000fe200078e0a08 */
[----:B------:R-:W-:Y:S01]  /*0be0*/  SHF.R.S32.HI R22, RZ, 0x7, R22 ;  /* 0x00000007ff167819 */ /* 0x000fe20000011416 */
[----:B------:R-:W-:Y:S01]  /*0bf0*/  UMOV UR4, UR48 ;  /* 0x0000003000047c82 */ /* 0x000fe20008000000 */
[----:B--2---:R-:W-:Y:S01]  /*0c00*/  UMOV UR5, UR6 ;  /* 0x0000000600057c82 */ /* 0x004fe20008000000 */
[----:B------:R-:W-:Y:S01]  /*0c10*/  LEA.HI R9, R9, R6, RZ, 0x3 ;  /* 0x0000000609097211 */ /* 0x000fe200078f18ff */
[----:B------:R-:W-:Y:S02]  /*0c20*/  IMAD R8, R3, 0x4, R8 ;  /* 0x0000000403087824 */ /* 0x000fe400078e0208 */
[----:B------:R-:W-:Y:S01]  /*0c30*/  IMAD.HI R0, R22, 0x55555556, RZ ;  /* 0x5555555616007827 */ /* 0x000fe200078e02ff */
[----:B------:R-:W-:-:S03]  /*0c40*/  LOP3.LUT R9, R9, 0xfffffff8, RZ, 0xc0, !PT ;  /* 0xfffffff809097812 */ /* 0x000fc600078ec0ff */
[----:B------:R-:W-:Y:S01]  /*0c50*/  IMAD.MOV.U32 R7, RZ, RZ, -0x2 ;  /* 0xfffffffeff077424 */ /* 0x000fe200078e00ff */
[----:B------:R-:W-:Y:S01]  /*0c60*/  LEA.HI R3, R0, R0, RZ, 0x1 ;  /* 0x0000000000037211 */ /* 0x000fe200078f08ff */
[----:B------:R-:W-:Y:S01]  /*0c70*/  IMAD.IADD R9, R6, 0x1, -R9 ;  /* 0x0000000106097824 */ /* 0x000fe200078e0a09 */
[----:B------:R-:W-:Y:S01]  /*0c80*/  LEA.HI R6, R4, R19, RZ, 0x5 ;  /* 0x0000001304067211 */ /* 0x000fe200078f28ff */
[----:B------:R-:W-:Y:S01]  /*0c90*/  IMAD.U32 R152, RZ, RZ, UR4 ;  /* 0x00000004ff987e24 */ /* 0x000fe2000f8e00ff */
[----:B------:R-:W-:Y:S01]  /*0ca0*/  LOP3.LUT R4, R5, 0x7ffffffc, RZ, 0xc0, !PT ;  /* 0x7ffffffc05047812 */ /* 0x000fe200078ec0ff */
[----:B------:R-:W-:Y:S01]  /*0cb0*/  IMAD.U32 R153, RZ, RZ, UR5 ;  /* 0x00000005ff997e24 */ /* 0x000fe2000f8e00ff */
[----:B------:R-:W-:Y:S01]  /*0cc0*/  SHF.R.S32.HI R6, RZ, 0x5, R6 ;  /* 0x00000005ff067819 */ /* 0x000fe20000011406 */
[----:B------:R-:W-:Y:S02]  /*0cd0*/  IMAD.SHL.U32 R5, R8, 0x8, RZ ;  /* 0x0000000808057824 */ /* 0x000fe400078e00ff */
[----:B------:R-:W-:-:S02]  /*0ce0*/  IMAD.IADD R4, R19, 0x1, -R4 ;  /* 0x0000000113047824 */ /* 0x000fc400078e0a04 */
[----:B------:R-:W-:Y:S02]  /*0cf0*/  IMAD R3, R3, -0x3, R22 ;  /* 0xfffffffd03037824 */ /* 0x000fe400078e0216 */
[----:B------:R-:W-:Y:S02]  /*0d00*/  IMAD R6, R6, 0x10, R9 ;  /* 0x0000001006067824 */ /* 0x000fe400078e0209 */
[----:B------:R-:W-:Y:S02]  /*0d10*/  IMAD R18, R4, R7, 0x80 ;  /* 0x0000008004127424 */ /* 0x000fe400078e0207 */
[----:B------:R-:W-:-:S04]  /*0d20*/  IMAD.WIDE R152, R5, 0x2, R152 ;  /* 0x0000000205987825 */ /* 0x000fc800078e0298 */
[----:B------:R-:W-:-:S07]  /*0d30*/  IMAD R16, R3, 0x40, R6 ;  /* 0x0000004003107824 */ /* 0x000fce00078e0206 */
.L_x_33:
[----:B------:R-:W-:Y:S01]  /*0d40*/  ULDC UR4, c[0x0][0xda8] ;  /* 0x00036a0000047ab9 */ /* 0x000fe20000000800 */
[----:B------:R-:W-:Y:S01]  /*0d50*/  ULDC UR43, c[0x0][0xdb4] ;  /* 0x00036d00002b7ab9 */ /* 0x000fe20000000800 */
[----:B------:R-:W-:Y:S01]  /*0d60*/  UISETP.NE.AND UP1, UPT, UR4, 0x1, UPT ;  /* 0x000000010400788c */ /* 0x000fe2000bf25270 */
[----:B-1----:R-:W-:Y:S01]  /*0d70*/  IMAD.MOV.U32 R3, RZ, RZ, 0x3f800000 ;  /* 0x3f800000ff037424 */ /* 0x002fe200078e00ff */
[----:B------:R-:W-:Y:S01]  /*0d80*/  UISETP.NE.AND UP2, UPT, UR43, 0x1, UPT ;  /* 0x000000012b00788c */ /* 0x000fe2000bf45270 */
[----:B------:R-:W-:Y:S01]  /*0d90*/  IMAD.MOV.U32 R0, RZ, RZ, 0x3f800000 ;  /* 0x3f800000ff007424 */ /* 0x000fe200078e00ff */
[----:B------:R-:W-:Y:S01]  /*0da0*/  ULDC.64 UR4, c[0x0][0x990] ;  /* 0x0002640000047ab9 */ /* 0x000fe20000000a00 */
[----:B------:R-:W-:Y:S01]  /*0db0*/  UMOV UR42, UR39 ;  /* 0x00000027002a7c82 */ /* 0x000fe20008000000 */
[----:B------:R-:W-:Y:S01]  /*0dc0*/  UISETP.NE.U32.AND UP0, UPT, UR4, URZ, UPT ;  /* 0x0000003f0400728c */ /* 0x000fe2000bf05070 */
[----:B------:R-:W1:Y:S01]  /*0dd0*/  SHFL.IDX PT, R8, R22, RZ, 0x1f ;  /* 0x00001fff16087589 */ /* 0x000e6200000e0000 */
[----:B------:R-:W-:-:S02]  /*0de0*/  ULDC UR54, c[0x0][0x404] ;  /* 0x0001010000367ab9 */ /* 0x000fc40000000800 */
[----:B------:R-:W-:Y:S01]  /*0df0*/  UISETP.NE.AND.EX UP0, UPT, UR5, URZ, UPT, UP0 ;  /* 0x0000003f0500728c */ /* 0x000fe2000bf05300 */
[----:B------:R-:W-:Y:S01]  /*0e00*/  @UP1 ULDC UR6, c[0x0][0xdac] ;  /* 0x00036b0000061ab9 */ /* 0x000fe20000000800 */
[----:B------:R-:W-:Y:S01]  /*0e10*/  @UP1 ULDC UR8, c[0x0][0xdb0] ;  /* 0x00036c0000081ab9 */ /* 0x000fe20000000800 */
[----:B------:R-:W-:Y:S01]  /*0e20*/  UIMAD.WIDE.U32 UR6, UR39, UR6, URZ ;  /* 0x00000006270672a5 */ /* 0x000fe2000f8e003f */
[----:B------:R-:W-:Y:S02]  /*0e30*/  @UP2 ULDC.64 UR10, c[0x0][0xdb8] ;  /* 0x00036e00000a2ab9 */ /* 0x000fe40000000a00 */
[----:B------:R-:W-:Y:S01]  /*0e40*/  PLOP3.LUT P0, PT, PT, PT, UP0, 0x80, 0x0 ;  /* 0x000000000000781c */ /* 0x000fe20003f0f008 */
[----:B------:R-:W-:-:S03]  /*0e50*/  @UP1 USHF.R.U32.HI UR42, URZ, UR8, UR7 ;  /* 0x000000083f2a1299 */ /* 0x000fc60008011607 */
[----:B------:R-:W-:Y:S01]  /*0e60*/  ULDC.64 UR6, c[0x0][0x998] ;  /* 0x0002660000067ab9 */ /* 0x000fe20000000a00 */
[----:B------:R-:W-:Y:S02]  /*0e70*/  UIMAD.WIDE.U32 UR8, UR42, UR10, URZ ;  /* 0x0000000a2a0872a5 */ /* 0x000fe4000f8e003f */
[----:B------:R-:W-:Y:S01]  /*0e80*/  UISETP.NE.U32.AND UP1, UPT, UR6, URZ, UPT ;  /* 0x0000003f0600728c */ /* 0x000fe2000bf25070 */
[----:B------:R-:W-:Y:S01]  /*0e90*/  ULDC UR10, c[0x0][0x428] ;  /* 0x00010a00000a7ab9 */ /* 0x000fe20000000800 */
[----:B------:R-:W-:Y:S02]  /*0ea0*/  UMOV UR44, UR42 ;  /* 0x0000002a002c7c82 */ /* 0x000fe40008000000 */
[----:B------:R-:W-:Y:S02]  /*0eb0*/  UISETP.NE.AND.EX UP1, UPT, UR7, URZ, UPT, UP1 ;  /* 0x0000003f0700728c */ /* 0x000fe4000bf25310 */
[----:B------:R-:W-:Y:S02]  /*0ec0*/  @UP2 USHF.R.U32.HI UR44, URZ, UR11, UR9 ;  /* 0x0000000b3f2c2299 */ /* 0x000fe40008011609 */
[----:B------:R-:W-:-:S02]  /*0ed0*/  UISETP.NE.AND UP2, UPT, UR10, 0x1, UPT ;  /* 0x000000010a00788c */ /* 0x000fc4000bf45270 */
[----:B------:R-:W-:Y:S01]  /*0ee0*/  @UP0 USHF.R.S32.HI UR8, URZ, 0x1f, UR44 ;  /* 0x0000001f3f080899 */ /* 0x000fe2000801142c */
[----:B------:R-:W-:Y:S01]  /*0ef0*/  PLOP3.LUT P1, PT, PT, PT, UP1, 0x80, 0x0 ;  /* 0x000000000000781c */ /* 0x000fe20003f2f018 */
[----:B------:R-:W-:Y:S01]  /*0f00*/  @UP0 ULDC.64 UR14, c[0x0][0x9a8] ;  /* 0x00026a00000e0ab9 */ /* 0x000fe20000000a00 */
[----:B------:R-:W-:Y:S02]  /*0f10*/  UIADD3 UR11, -UR44, URZ, URZ ;  /* 0x0000003f2c0b7290 */ /* 0x000fe4000fffe13f */
[----:B------:R-:W-:Y:S02]  /*0f20*/  @UP0 UIMAD UR10, UR8, UR14, URZ ;  /* 0x0000000e080a02a4 */ /* 0x000fe4000f8e023f */
[----:B------:R-:W-:Y:S02]  /*0f30*/  @UP0 UIMAD.WIDE.U32 UR8, UR44, UR14, URZ ;  /* 0x0000000e2c0802a5 */ /* 0x000fe4000f8e003f */
[----:B------:R-:W-:Y:S02]  /*0f40*/  UIMAD UR43, UR43, UR11, UR42 ;  /* 0x0000000b2b2b72a4 */ /* 0x000fe4000f8e022a */
[----:B------:R-:W-:Y:S01]  /*0f50*/  @UP1 USHF.R.S32.HI UR14, URZ, 0x1f, UR44 ;  /* 0x0000001f3f0e1899 */ /* 0x000fe2000801142c */
[----:B------:R-:W-:Y:S01]  /*0f60*/  @UP1 ULDC.64 UR16, c[0x0][0x9b8] ;  /* 0x00026e0000101ab9 */ /* 0x000fe20000000a00 */
[----:B------:R-:W-:Y:S01]  /*0f70*/  @UP0 UIMAD UR15, UR44, UR15, UR10 ;  /* 0x0000000f2c0f02a4 */ /* 0x000fe2000f8e020a */
[----:B------:R-:W-:Y:S01]  /*0f80*/  @UP2 ULDC UR12, c[0x0][0x42c] ;  /* 0x00010b00000c2ab9 */ /* 0x000fe20000000800 */
[----:B------:R-:W-:-:S02]  /*0f90*/  @UP1 UIMAD.WIDE.U32 UR10, UR44, UR16, URZ ;  /* 0x000000102c0a12a5 */ /* 0x000fc4000f8e003f */
[----:B------:R-:W-:Y:S02]  /*0fa0*/  UIMAD.WIDE.U32 UR12, UR43, UR12, URZ ;  /* 0x0000000c2b0c72a5 */ /* 0x000fe4000f8e003f */
[----:B------:R-:W-:Y:S01]  /*0fb0*/  @UP1 UIMAD UR16, UR14, UR16, URZ ;  /* 0x000000100e1012a4 */ /* 0x000fe2000f8e023f */
[----:B------:R-:W-:Y:S02]  /*0fc0*/  @UP2 ULDC UR18, c[0x0][0x430] ;  /* 0x00010c0000122ab9 */ /* 0x000fe40000000800 */
[----:B------:R-:W-:Y:S01]  /*0fd0*/  UMOV UR14, UR43 ;  /* 0x0000002b000e7c82 */ /* 0x000fe20008000000 */
[----:B------:R-:W-:Y:S02]  /*0fe0*/  @UP2 USHF.R.U32.HI UR14, URZ, UR18, UR13 ;  /* 0x000000123f0e2299 */ /* 0x000fe4000801160d */
[----:B------:R-:W-:Y:S02]  /*0ff0*/  @UP1 UIMAD UR16, UR44, UR17, UR16 ;  /* 0x000000112c1012a4 */ /* 0x000fe4000f8e0210 */
[----:B------:R-:W-:-:S02]  /*1000*/  @UP0 USHF.R.S32.HI UR12, URZ, 0x1f, UR14 ;  /* 0x0000001f3f0c0899 */ /* 0x000fc4000801140e */
[----:B------:R-:W-:Y:S01]  /*1010*/  @UP1 USHF.R.S32.HI UR13, URZ, 0x1f, UR14 ;  /* 0x0000001f3f0d1899 */ /* 0x000fe2000801140e */
[----:B------:R-:W-:Y:S01]  /*1020*/  @UP0 ULDC.64 UR18, c[0x0][0x9b0] ;  /* 0x00026c0000120ab9 */ /* 0x000fe20000000a00 */
[----:B------:R-:W-:Y:S02]  /*1030*/  @UP1 UIADD3 UR11, UR11, UR16, URZ ;  /* 0x000000100b0b1290 */ /* 0x000fe4000fffe03f */
[----:B------:R-:W-:Y:S01]  /*1040*/  @UP0 UIADD3 UR9, UR9, UR15, URZ ;  /* 0x0000000f09090290 */ /* 0x000fe2000fffe03f */
[----:B------:R-:W-:Y:S01]  /*1050*/  @UP1 ULDC.64 UR16, c[0x0][0x9c0] ;  /* 0x0002700000101ab9 */ /* 0x000fe20000000a00 */
[----:B------:R-:W-:Y:S02]  /*1060*/  @UP0 UIMAD UR12, UR12, UR18, URZ ;  /* 0x000000120c0c02a4 */ /* 0x000fe4000f8e023f */
[----:B------:R-:W-:Y:S02]  /*1070*/  @UP1 UIMAD UR13, UR13, UR16, URZ ;  /* 0x000000100d0d12a4 */ /* 0x000fe4000f8e023f */
[----:B------:R-:W-:-:S02]  /*1080*/  @UP0 UIMAD.WIDE.U32 UR8, UR14, UR18, UR8 ;  /* 0x000000120e0802a5 */ /* 0x000fc4000f8e0008 */
[----:B------:R-:W-:Y:S02]  /*1090*/  @UP0 UIMAD UR12, UR14, UR19, UR12 ;  /* 0x000000130e0c02a4 */ /* 0x000fe4000f8e020c */
[----:B------:R-:W-:Y:S02]  /*10a0*/  @UP1 UIMAD.WIDE.U32 UR10, UR14, UR16, UR10 ;  /* 0x000000100e0a12a5 */ /* 0x000fe4000f8e000a */
[----:B------:R-:W-:Y:S02]  /*10b0*/  @UP1 UIMAD UR13, UR14, UR17, UR13 ;  /* 0x000000110e0d12a4 */ /* 0x000fe4000f8e020d */
[----:B------:R-:W-:Y:S02]  /*10c0*/  @UP0 UIADD3 UR12, UR9, UR12, URZ ;  /* 0x0000000c090c0290 */ /* 0x000fe4000fffe03f */
[----:B------:R-:W-:Y:S02]  /*10d0*/  @UP0 ULEA UR4, UP3, UR8, UR4, 0x2 ;  /* 0x0000000408040291 */ /* 0x000fe4000f86103f */
[----:B------:R-:W-:-:S02]  /*10e0*/  @UP1 ULEA UR6, UP4, UR10, UR6, 0x2 ;  /* 0x000000060a061291 */ /* 0x000fc4000f88103f */
[----:B------:R-:W-:Y:S02]  /*10f0*/  @UP1 UIADD3 UR9, UR11, UR13, URZ ;  /* 0x0000000d0b091290 */ /* 0x000fe4000fffe03f */
[----:B------:R-:W-:Y:S01]  /*1100*/  @UP0 ULEA.HI.X UR5, UR8, UR5, UR12, 0x2, UP3 ;  /* 0x0000000508050291 */ /* 0x000fe200098f140c */
[----:B------:R-:W-:Y:S01]  /*1110*/  IMAD.U32 R4, RZ, RZ, UR4 ;  /* 0x00000004ff047e24 */ /* 0x000fe2000f8e00ff */
[----:B------:R-:W-:Y:S01]  /*1120*/  @UP1 ULEA.HI.X UR7, UR10, UR7, UR9, 0x2, UP4 ;  /* 0x000000070a071291 */ /* 0x000fe2000a0f1409 */
[----:B------:R-:W-:Y:S01]  /*1130*/  IMAD.U32 R6, RZ, RZ, UR6 ;  /* 0x00000006ff067e24 */ /* 0x000fe2000f8e00ff */
[----:B------:R-:W-:Y:S01]  /*1140*/  ULDC UR8, c[0x0][0x2e0] ;  /* 0x0000b80000087ab9 */ /* 0x000fe20000000800 */
[----:B------:R-:W-:Y:S01]  /*1150*/  ULDC UR9, c[0x0][0x988] ;  /* 0x0002620000097ab9 */ /* 0x000fe20000000800 */
[----:B------:R-:W-:Y:S01]  /*1160*/  IMAD.U32 R5, RZ, RZ, UR5 ;  /* 0x00000005ff057e24 */ /* 0x000fe2000f8e00ff */
[----:B------:R-:W-:Y:S01]  /*1170*/  @UP2 ULDC UR10, c[0x0][0x430] ;  /* 0x00010c00000a2ab9 */ /* 0x000fe20000000800 */
[----:B------:R-:W-:Y:S01]  /*1180*/  IMAD.U32 R7, RZ, RZ, UR7 ;  /* 0x00000007ff077e24 */ /* 0x000fe2000f8e00ff */
[----:B-1----:R-:W-:Y:S01]  /*1190*/  R2UR UR6, R8 ;  /* 0x00000000080672ca */ /* 0x002fe200000e0000 */
[----:B------:R-:W-:Y:S01]  /*11a0*/  ULDC.64 UR4, c[0x0][0x3f8] ;  /* 0x0000fe0000047ab9 */ /* 0x000fe20000000a00 */
[----:B------:R-:W2:Y:S04]  /*11b0*/  @P0 LDG.E R3, desc[UR50][R4.64] ;  /* 0x0000003204030981 */ /* 0x000ea8000c1e1900 */
[----:B------:R-:W2:Y:S01]  /*11c0*/  @P1 LDG.E R0, desc[UR50][R6.64] ;  /* 0x0000003206001981 */ /* 0x000ea2000c1e1900 */
[----:B------:R-:W-:-:S02]  /*11d0*/  UISETP.NE.U32.AND UP0, UPT, UR4, URZ, UPT ;  /* 0x0000003f0400728c */ /* 0x000fc4000bf05070 */
[----:B------:R-:W-:Y:S02]  /*11e0*/  UIADD3 UR7, UR48, 0xf000, URZ ;  /* 0x0000f00030077890 */ /* 0x000fe4000fffe03f */
[----:B------:R-:W-:Y:S02]  /*11f0*/  UISETP.NE.AND.EX UP0, UPT, UR5, URZ, UPT, UP0 ;  /* 0x0000003f0500728c */ /* 0x000fe4000bf05300 */
[----:B------:R-:W-:Y:S02]  /*1200*/  UIMAD.WIDE UR4, UR6, 0x55555556, URZ ;  /* 0x55555556060478a5 */ /* 0x000fe4000f8e023f */
[----:B------:R-:W-:Y:S02]  /*1210*/  USEL UR54, UR54, 0x1, UP0 ;  /* 0x0000000136367887 */ /* 0x000fe40008000000 */
[----:B------:R-:W-:Y:S02]  /*1220*/  ULOP3.LUT UP1, URZ, UR7, 0x3ff, URZ, 0xc0, !UPT ;  /* 0x000003ff073f7892 */ /* 0x000fe4000f82c03f */
[----:B------:R-:W-:-:S02]  /*1230*/  ULEA.HI UR5, UR5, UR5, URZ, 0x1 ;  /* 0x0000000505057291 */ /* 0x000fc4000f8f083f */
[----:B------:R-:W-:Y:S02]  /*1240*/  UIMAD UR54, UR54, UR8, URZ ;  /* 0x00000008363672a4 */ /* 0x000fe4000f8e023f */
[----:B------:R-:W-:Y:S01]  /*1250*/  UIMAD UR5, UR5, -0x3, UR6 ;  /* 0xfffffffd050578a4 */ /* 0x000fe2000f8e0206 */
[----:B------:R-:W-:Y:S01]  /*1260*/  PLOP3.LUT P0, PT, PT, PT, UP1, 0x80, 0x0 ;  /* 0x000000000000781c */ /* 0x000fe20003f0f018 */
[----:B------:R-:W-:Y:S02]  /*1270*/  UIADD3 UR4, UR54, 0x7f, URZ ;  /* 0x0000007f36047890 */ /* 0x000fe4000fffe03f */
[----:B------:R-:W-:Y:S02]  /*1280*/  ULEA UR5, UR5, UR7, 0xb ;  /* 0x0000000705057291 */ /* 0x000fe4000f8e583f */
[----:B------:R-:W-:Y:S01]  /*1290*/  USHF.R.S32.HI UR6, URZ, 0x1f, UR4 ;  /* 0x0000001f3f067899 */ /* 0x000fe20008011404 */
[----:B------:R-:W-:Y:S01]  /*12a0*/  @UP2 ULDC UR8, c[0x0][0x42c] ;  /* 0x00010b0000082ab9 */ /* 0x000fe20000000800 */
[----:B------:R-:W-:-:S02]  /*12b0*/  USHF.R.U32.HI UR55, URZ, 0x4, UR5 ;  /* 0x000000043f377899 */ /* 0x000fc40008011605 */
[----:B------:R-:W-:Y:S02]  /*12c0*/  ULEA.HI UR6, UR6, UR4, URZ, 0x7 ;  /* 0x0000000406067291 */ /* 0x000fe4000f8f383f */
[----:B------:R-:W-:Y:S02]  /*12d0*/  UIMAD.WIDE.U32 UR4, UR43, UR8, URZ ;  /* 0x000000082b0472a5 */ /* 0x000fe4000f8e003f */
[----:B------:R-:W-:Y:S01]  /*12e0*/  UMOV UR41, UR43 ;  /* 0x0000002b00297c82 */ /* 0x000fe20008000000 */
[----:B------:R-:W-:Y:S02]  /*12f0*/  ULOP3.LUT UR55, UR55, 0x3fff, URZ, 0xc0, !UPT ;  /* 0x00003fff37377892 */ /* 0x000fe4000f8ec03f */
[----:B------:R-:W-:Y:S02]  /*1300*/  USHF.R.S32.HI UR45, URZ, 0x7, UR6 ;  /* 0x000000073f2d7899 */ /* 0x000fe40008011406 */
[----:B------:R-:W-:Y:S01]  /*1310*/  @UP2 USHF.R.U32.HI UR41, URZ, UR10, UR5 ;  /* 0x0000000a3f292299 */ /* 0x000fe20008011605 */
[----:B--2---:R-:W-:-:S04]  /*1320*/  FMUL.FTZ R0, R3, R0 ;  /* 0x0000000003007220 */ /* 0x004fc80000410000 */
[----:B------:R-:W-:-:S05]  /*1330*/  FMUL.FTZ R0, R0, UR9 ;  /* 0x0000000900007c20 */ /* 0x000fca0008410000 */
[----:B------:R-:W-:Y:S01]  /*1340*/  R2UR UR40, R0 ;  /* 0x00000000002872ca */ /* 0x000fe200000e0000 */
[----:B------:R-:W-:-:S14]  /*1350*/  @!P0 BRA `(.L_x_9) ;  /* 0x0000000000408947 */ /* 0x000fdc0003800000 */
[----:B------:R-:W-:Y:S01]  /*1360*/  MOV R0, 0x0 ;  /* 0x0000000000007802 */ /* 0x000fe20000000f00 */
[----:B------:R-:W-:Y:S01]  /*1370*/  ULDC.64 UR4, c[0x4][0x98] ;  /* 0x0100260000047ab9 */ /* 0x000fe20000000a00 */
[----:B------:R-:W-:Y:S01]  /*1380*/  ULDC.64 UR6, c[0x4][0x28] ;  /* 0x01000a0000067ab9 */ /* 0x000fe20000000a00 */
[----:B------:R-:W-:Y:S01]  /*1390*/  IMAD.U32 R4, RZ, RZ, UR4 ;  /* 0x00000004ff047e24 */ /* 0x000fe2000f8e00ff */
[----:B------:R1:W2:Y:S01]  /*13a0*/  LDC.64 R14, c[0x4][R0] ;  /* 0x01000000000e7b82 */ /* 0x0002a20000000a00 */
[----:B------:R-:W-:Y:S01]  /*13b0*/  IMAD.U32 R5, RZ, RZ, UR5 ;  /* 0x00000005ff057e24 */ /* 0x000fe2000f8e00ff */
[----:B------:R-:W-:Y:S01]  /*13c0*/  ULDC.64 UR4, c[0x4][0xa0] ;  /* 0x0100280000047ab9 */ /* 0x000fe20000000a00 */
[----:B------:R-:W-:Y:S02]  /*13d0*/  IMAD.U32 R10, RZ, RZ, UR6 ;  /* 0x00000006ff0a7e24 */ /* 0x000fe4000f8e00ff */
[----:B------:R-:W-:Y:S02]  /*13e0*/  IMAD.U32 R6, RZ, RZ, UR4 ;  /* 0x00000004ff067e24 */ /* 0x000fe4000f8e00ff */
[----:B------:R-:W-:-:S02]  /*13f0*/  IMAD.U32 R7, RZ, RZ, UR5 ;  /* 0x00000005ff077e24 */ /* 0x000fc4000f8e00ff */
[----:B------:R-:W-:Y:S02]  /*1400*/  IMAD.U32 R11, RZ, RZ, UR7 ;  /* 0x00000007ff0b7e24 */ /* 0x000fe4000f8e00ff */
[----:B------:R-:W-:Y:S02]  /*1410*/  IMAD.MOV.U32 R8, RZ, RZ, 0x70 ;  /* 0x00000070ff087424 */ /* 0x000fe400078e00ff */
[----:B------:R-:W-:Y:S02]  /*1420*/  IMAD.MOV.U32 R12, RZ, RZ, 0x1 ;  /* 0x00000001ff0c7424 */ /* 0x000fe400078e00ff */
[----:B-1----:R-:W-:-:S07]  /*1430*/  IMAD.MOV.U32 R13, RZ, RZ, RZ ;  /* 0x000000ffff0d7224 */ /* 0x002fce00078e00ff */
[----:B------:R-:W-:-:S07]  /*1440*/  LEPC R20, `(.L_x_9) ;  /* 0x000000001014794e */ /* 0x000fce0000000000 */
[----:B--2---:R-:W-:Y:S05]  /*1450*/  CALL.ABS.NOINC R14 ;  /* 0x000000000e007343 */ /* 0x004fea0003c00000 */
.L_x_9:
[----:B------:R-:W-:Y:S01]  /*1460*/  ULOP3.LUT UR4, UR38, 0x1, URZ, 0xc0, !UPT ;  /* 0x0000000126047892 */ /* 0x000fe2000f8ec03f */
[----:B------:R-:W-:-:S05]  /*1470*/  IMAD.U32 R3, RZ, RZ, UR47 ;  /* 0x0000002fff037e24 */ /* 0x000fca000f8e00ff */
[----:B------:R-:W-:Y:S01]  /*1480*/  IMAD.U32 R0, RZ, RZ, UR4 ;  /* 0x00000004ff007e24 */ /* 0x000fe2000f8e00ff */
[----:B------:R-:W-:-:S04]  /*1490*/  ISETP.NE.AND P0, PT, R3, 0x3, PT ;  /* 0x000000030300780c */ /* 0x000fc80003f05270 */
[----:B------:R-:W-:-:S04]  /*14a0*/  SHF.L.U32 R0, R0, 0x1f, RZ ;  /* 0x0000001f00007819 */ /* 0x000fc800000006ff */
[----:B------:R-:W1:Y:S02]  /*14b0*/  SYNCS.PHASECHK.TRANS64.TRYWAIT P1, [UR48+0x19c00], R0 ;  /* 0x019c0000ff0075a7 */ /* 0x000e640008020170 */
[----:B-1----:R-:W-:Y:S05]  /*14c0*/  @!P1 BRA `(.L_x_10) ;  /* 0x0000008000109947 */ /* 0x002fea0003800000 */
.L_x_94:
[----:B------:R-:W-:Y:S05]  /*14d0*/  @!P0 BRA `(.L_x_11) ;  /* 0x0000000000048947 */ /* 0x000fea0003800000 */
[----:B------:R-:W-:Y:S01]  /*14e0*/  BPT.TRAP 0x1 ;  /* 0x000000040000795c */ /* 0x000fe20000300000 */
.L_x_11:
[----:B-1----:R-:W-:Y:S02]  /*14f0*/  IMAD.U32 R3, RZ, RZ, UR36 ;  /* 0x00000024ff037e24 */ /* 0x002fe4000f8e00ff */
[----:B------:R-:W-:-:S03]  /*1500*/  IMAD.U32 R0, RZ, RZ, UR37 ;  /* 0x00000025ff007e24 */ /* 0x000fc6000f8e00ff */
[----:B------:R-:W-:Y:S02]  /*1510*/  LEA R3, R3, UR48, 0x3 ;  /* 0x0000003003037c11 */ /* 0x000fe4000f8e18ff */
[----:B------:R-:W-:-:S04]  /*1520*/  SHF.L.U32 R0, R0, 0x1f, RZ ;  /* 0x0000001f00007819 */ /* 0x000fc800000006ff */
[----:B------:R1:W2:Y:S01]  /*1530*/  SYNCS.PHASECHK.TRANS64.TRYWAIT P1, [R3+URZ+0x19c30], R0 ;  /* 0x019c3000030075a7 */ /* 0x0002a2000802017f */
[----:B------:R-:W-:Y:S05]  /*1540*/  @!P0 BRA `(.L_x_12) ;  /* 0x0000000000048947 */ /* 0x000fea0003800000 */
[----:B------:R-:W-:Y:S01]  /*1550*/  BPT.TRAP 0x1 ;  /* 0x000000040000795c */ /* 0x000fe20000300000 */
.L_x_12:
[----:B------:R-:W-:Y:S01]  /*1560*/  LOP3.LUT P2, RZ, R2, 0x7f, RZ, 0xc0, !PT ;  /* 0x0000007f02ff7812 */ /* 0x000fe2000784c0ff */
[----:B------:R-:W-:Y:S01]  /*1570*/  IMAD.MOV.U32 R135, RZ, RZ, RZ ;  /* 0x000000ffff877224 */ /* 0x000fe200078e00ff */
[----:B------:R-:W-:-:S11]  /*1580*/  LOP3.LUT R4, R4, 0xffffffef, RZ, 0xc0, !PT ;  /* 0xffffffef04047812 */ /* 0x000fd600078ec0ff */
[----:B------:R-:W-:Y:S01]  /*1590*/  @P2 LOP3.LUT R4, R4, 0x10, RZ, 0xfc, !PT ;  /* 0x0000001004042812 */ /* 0x000fe200078efcff */
[----:B--2---:R-:W-:Y:S06]  /*15a0*/  @P1 BRA `(.L_x_13) ;  /* 0x0000000000081947 */ /* 0x004fec0003800000 */
[----:B------:R-:W2:Y:S02]  /*15b0*/  SYNCS.PHASECHK.TRANS64.TRYWAIT P1, [R3+URZ+0x19c30], R0 ;  /* 0x019c3000030075a7 */ /* 0x000ea4000802017f */
[----:B--2---:R-:W-:Y:S05]  /*15c0*/  @!P1 BRA `(.L_x_14) ;  /* 0x0000007c00e89947 */ /* 0x004fea0003800000 */
.L_x_13:
[----:B------:R-:W-:Y:S05]  /*15d0*/  WARPSYNC.ALL ;  /* 0x0000000000007948 */ /* 0x000fea0003800000 */
[----:B------:R-:W-:Y:S01]  /*15e0*/  UIADD3 UR4, UR48, 0x13800, URZ ;  /* 0x0001380030047890 */ /* 0x000fe2000fffe03f */
[----:B------:R-:W-:Y:S01]  /*15f0*/  WARPGROUP.ARRIVE ;  /* 0x00000000000079c5 */ /* 0x000fe20000000000 */
[----:B------:R-:W-:Y:S01]  /*1600*/  ULOP3.LUT UR12, UR55, 0x10000, URZ, 0xfc, !UPT ;  /* 0x00010000370c7892 */ /* 0x000fe2000f8efc3f */
[----:B------:R-:W-:Y:S01]  /*1610*/  VIADD R4, R18, UR54 ;  /* 0x0000003612047c36 */ /* 0x000fe20008000000 */
[----:B------:R-:W-:Y:S01]  /*1620*/  USHF.R.U32.HI UR4, URZ, 0x4, UR4 ;  /* 0x000000043f047899 */ /* 0x000fe20008011604 */
[----:B------:R-:W-:Y:S01]  /*1630*/  IMAD.U32 R5, RZ, RZ, UR45 ;  /* 0x0000002dff057e24 */ /* 0x000fe2000f8e00ff */
[----:B------:R-:W-:Y:S01]  /*1640*/  UMOV UR13, 0xc0000010 ;  /* 0xc0000010000d7882 */ /* 0x000fe20000000000 */
[----:B------:R-:W-:Y:S01]  /*1650*/  UMOV UR15, 0xc0000010 ;  /* 0xc0000010000f7882 */ /* 0x000fe20000000000 */
[----:B------:R-:W-:Y:S01]  /*1660*/  ULOP3.LUT UR4, UR4, 0x3fff, URZ, 0xc0, !UPT ;  /* 0x00003fff04047892 */ /* 0x000fe2000f8ec03f */
[----:B------:R-:W-:Y:S01]  /*1670*/  IMAD R4, R5, -0x80, R4 ;  /* 0xffffff8005047824 */ /* 0x000fe200078e0204 */
[----:B------:R-:W-:Y:S01]  /*1680*/  UMOV UR5, 0xc0000010 ;  /* 0xc000001000057882 */ /* 0x000fe20000000000 */
[----:B------:R-:W-:Y:S01]  /*1690*/  UMOV UR7, 0xc0000010 ;  /* 0xc000001000077882 */ /* 0x000fe20000000000 */
[----:B------:R-:W-:Y:S01]  /*16a0*/  ULOP3.LUT UR16, UR4, 0x10000, URZ, 0xfc, !UPT ;  /* 0x0001000004107892 */ /* 0x000fe2000f8efc3f */
[----:B------:R-:W-:Y:S01]  /*16b0*/  P2R R6, PR, RZ, 0x1 ;  /* 0x00000001ff067803 */ /* 0x000fe20000000000 */
[----:B------:R-:W-:Y:S01]  /*16c0*/  UIADD3 UR4, UR12, 0x180, URZ ;  /* 0x000001800c047890 */ /* 0x000fe2000fffe03f */
[C---:B------:R-:W-:Y:S01]  /*16d0*/  ISETP.GT.AND P3, PT, R4.reuse, RZ, PT ;  /* 0x000000ff0400720c */ /* 0x040fe20003f64270 */
[----:B------:R-:W-:Y:S01]  /*16e0*/  UIMAD UR14, UR36, 0x300, UR16 ;  /* 0x00000300240e78a4 */ /* 0x000fe2000f8e0210 */
[C---:B------:R-:W-:Y:S01]  /*16f0*/  ISETP.GT.AND P1, PT, R4.reuse, 0x1, PT ;  /* 0x000000010400780c */ /* 0x040fe20003f24270 */
[----:B------:R-:W-:Y:S01]  /*1700*/  UIADD3 UR8, UR12, 0x300, URZ ;  /* 0x000003000c087890 */ /* 0x000fe2000fffe03f */
[C---:B------:R-:W-:Y:S01]  /*1710*/  ISETP.GT.AND P2, PT, R4.reuse, 0x8, PT ;  /* 0x000000080400780c */ /* 0x040fe20003f44270 */
[----:B------:R-:W-:Y:S01]  /*1720*/  UIADD3 UR6, UR14, 0x100, URZ ;  /* 0x000001000e067890 */ /* 0x000fe2000fffe03f */
[C---:B------:R-:W-:Y:S01]  /*1730*/  ISETP.GT.AND P5, PT, R4.reuse, 0x9, PT ;  /* 0x000000090400780c */ /* 0x040fe20003fa4270 */
[----:B------:R-:W-:Y:S01]  /*1740*/  UIADD3 UR10, UR14, 0x200, URZ ;  /* 0x000002000e0a7890 */ /* 0x000fe2000fffe03f */
[C---:B------:R-:W-:Y:S01]  /*1750*/  ISETP.GT.AND P4, PT, R4.reuse, 0x10, PT ;  /* 0x000000100400780c */ /* 0x040fe20003f84270 */
[----:B------:R-:W-:Y:S01]  /*1760*/  UMOV UR9, 0xc0000010 ;  /* 0xc000001000097882 */ /* 0x000fe20000000000 */
[----:B------:R-:W-:Y:S01]  /*1770*/  QGMMA.64x128x32.F32.E4M3.E4M3 R24, gdesc[UR12], RZ, !UPT, gsb0 ;  /* 0x01e000000c1879f3 */ /* 0x000fe2000c0008ff */
[----:B------:R-:W-:Y:S01]  /*1780*/  UMOV UR11, 0xc0000010 ;  /* 0xc0000010000b7882 */ /* 0x000fe20000000000 */
[C---:B------:R-:W-:Y:S01]  /*1790*/  ISETP.GT.AND P0, PT, R4.reuse, 0x59, PT ;  /* 0x000000590400780c */ /* 0x040fe20003f04270 */
[----:B------:R-:W-:Y:S01]  /*17a0*/  IMAD.U32 R9, RZ, RZ, UR40 ;  /* 0x00000028ff097e24 */ /* 0x000fe2000f8e00ff */
[----:B------:R-:W-:Y:S01]  /*17b0*/  ISETP.GT.AND P6, PT, R4, 0x60, PT ;  /* 0x000000600400780c */ /* 0x000fe20003fc4270 */
[----:B------:R-:W-:Y:S01]  /*17c0*/  UISETP.GE.AND UP0, UPT, UR54, 0x81, UPT ;  /* 0x000000813600788c */ /* 0x000fe2000bf06270 */
[----:B------:R-:W-:-:S02]  /*17d0*/  IMAD.MOV.U32 R134, RZ, RZ, R135 ;  /* 0x000000ffff867224 */ /* 0x000fc400078e0087 */
[--C-:B------:R-:W-:Y:S02]  /*17e0*/  IMAD.MOV.U32 R133, RZ, RZ, R135.reuse ;  /* 0x000000ffff857224 */ /* 0x100fe400078e0087 */
[--C-:B------:R-:W-:Y:S02]  /*17f0*/  IMAD.MOV.U32 R132, RZ, RZ, R135.reuse ;  /* 0x000000ffff847224 */ /* 0x100fe400078e0087 */
[--C-:B------:R-:W-:Y:S02]  /*1800*/  IMAD.MOV.U32 R131, RZ, RZ, R135.reuse ;  /* 0x000000ffff837224 */ /* 0x100fe400078e0087 */
[--C-:B------:R-:W-:Y:S02]  /*1810*/  IMAD.MOV.U32 R130, RZ, RZ, R135.reuse ;  /* 0x000000ffff827224 */ /* 0x100fe400078e0087 */
[--C-:B------:R-:W-:Y:S02]  /*1820*/  IMAD.MOV.U32 R129, RZ, RZ, R135.reuse ;  /* 0x000000ffff817224 */ /* 0x100fe400078e0087 */
        /* <DEDUP_REMOVED lines=39> */
[----:B------:R-:W-:Y:S01]  /*1aa0*/  IMAD.MOV.U32 R89, RZ, RZ, R135 ;  /* 0x000000ffff597224 */ /* 0x000fe200078e0087 */
[----:B------:R-:W-:Y:S02]  /*1ab0*/  WARPGROUP.DEPBAR.LE gsb0, 0x0 ;  /* 0x00008000000079c5 */ /* 0x000fe40000010000 */
[----:B------:R-:W-:-:S06]  /*1ac0*/  WARPGROUP.ARRIVE ;  /* 0x00000000000079c5 */ /* 0x000fcc0000000000 */
[----:B------:R-:W-:Y:S03]  /*1ad0*/  QGMMA.64x128x32.F32.E4M3.E4M3 R24, gdesc[UR4], R24, gsb0 ;  /* 0x01e00000041879f3 */ /* 0x000fe60008000818 */
[----:B------:R-:W-:Y:S02]  /*1ae0*/  WARPGROUP.DEPBAR.LE gsb0, 0x0 ;  /* 0x00008000000079c5 */ /* 0x000fe40000010000 */
[----:B------:R-:W-:-:S07]  /*1af0*/  WARPGROUP.ARRIVE ;  /* 0x00000000000079c5 */ /* 0x000fce0000000000 */
[----:B------:R-:W-:Y:S03]  /*1b00*/  QGMMA.64x128x32.F32.E4M3.E4M3 R24, gdesc[UR8], R24, gsb0 ;  /* 0x01e00000081879f3 */ /* 0x000fe60008000818 */
[----:B------:R-:W-:Y:S02]  /*1b10*/  WARPGROUP.DEPBAR.LE gsb0, 0x0 ;  /* 0x00008000000079c5 */ /* 0x000fe40000010000 */
[----:B------:R-:W-:Y:S02]  /*1b20*/  FSEL R26, R26, -INF , P3 ;  /* 0xff8000001a1a7808 */ /* 0x000fe40001800000 */
[----:B------:R-:W-:Y:S02]  /*1b30*/  FSEL R27, R27, -INF , P1 ;  /* 0xff8000001b1b7808 */ /* 0x000fe40000800000 */
[----:B------:R-:W-:Y:S02]  /*1b40*/  FSEL R30, R30, -INF , P2 ;  /* 0xff8000001e1e7808 */ /* 0x000fe40001000000 */
[----:B------:R-:W-:-:S02]  /*1b50*/  FMNMX.FTZ R5, R26, R27, !PT ;  /* 0x0000001b1a057209 */ /* 0x000fc40007810000 */
[----:B------:R-:W-:Y:S02]  /*1b60*/  FSEL R31, R31, -INF , P5 ;  /* 0xff8000001f1f7808 */ /* 0x000fe40002800000 */
[----:B-12---:R-:W-:Y:S02]  /*1b70*/  FMNMX.FTZ R0, R30, R5, !PT ;  /* 0x000000051e007209 */ /* 0x006fe40007810000 */
[----:B------:R-:W-:Y:S02]  /*1b80*/  FSEL R24, R24, -INF , P3 ;  /* 0xff80000018187808 */ /* 0x000fe40001800000 */
[----:B------:R-:W-:Y:S02]  /*1b90*/  ISETP.GT.AND P3, PT, R4, 0x11, PT ;  /* 0x000000110400780c */ /* 0x000fe40003f64270 */
[----:B------:R-:W-:Y:S02]  /*1ba0*/  FSEL R34, R34, -INF , P4 ;  /* 0xff80000022227808 */ /* 0x000fe40002000000 */
[----:B------:R-:W-:-:S02]  /*1bb0*/  FMNMX.FTZ R5, R31, R0, !PT ;  /* 0x000000001f057209 */ /* 0x000fc40007810000 */
[----:B------:R-:W-:Y:S02]  /*1bc0*/  FSEL R25, R25, -INF , P1 ;  /* 0xff80000019197808 */ /* 0x000fe40000800000 */
[----:B------:R-:W-:Y:S02]  /*1bd0*/  ISETP.GT.AND P1, PT, R4, 0x18, PT ;  /* 0x000000180400780c */ /* 0x000fe40003f24270 */
[----:B------:R-:W-:Y:S02]  /*1be0*/  FSEL R35, R35, -INF , P3 ;  /* 0xff80000023237808 */ /* 0x000fe40001800000 */
[----:B------:R-:W-:Y:S02]  /*1bf0*/  FMNMX.FTZ R0, R34, R5, !PT ;  /* 0x0000000522007209 */ /* 0x000fe40007810000 */
[----:B------:R-:W-:Y:S02]  /*1c00*/  FSEL R28, R28, -INF , P2 ;  /* 0xff8000001c1c7808 */ /* 0x000fe40001000000 */
[----:B------:R-:W-:-:S02]  /*1c10*/  ISETP.GT.AND P2, PT, R4, 0x19, PT ;  /* 0x000000190400780c */ /* 0x000fc40003f44270 */
[----:B------:R-:W-:Y:S02]  /*1c20*/  FSEL R38, R38, -INF , P1 ;  /* 0xff80000026267808 */ /* 0x000fe40000800000 */
[----:B------:R-:W-:Y:S02]  /*1c30*/  FMNMX.FTZ R5, R35, R0, !PT ;  /* 0x0000000023057209 */ /* 0x000fe40007810000 */
        /* <DEDUP_REMOVED lines=61> */
[----:B------:R-:W-:Y:S02]  /*2010*/  FMNMX.FTZ R5, R67, R0, !PT ;  /* 0x0000000043057209 */ /* 0x000fe40007810000 */
[----:B------:R-:W-:Y:S02]  /*2020*/  FSEL R71, R71, -INF , P0 ;  /* 0xff80000047477808 */ /* 0x000fe40000000000 */
[----:B------:R-:W-:-:S02]  /*2030*/  FMNMX.FTZ R0, R70, R5, !PT ;  /* 0x0000000546007209 */ /* 0x000fc40007810000 */
[----:B------:R-:W-:Y:S02]  /*2040*/  ISETP.GT.AND P0, PT, R4, 0x61, PT ;  /* 0x000000610400780c */ /* 0x000fe40003f04270 */
[----:B------:R-:W-:Y:S02]  /*2050*/  FSEL R74, R74, -INF , P6 ;  /* 0xff8000004a4a7808 */ /* 0x000fe40003000000 */
[----:B------:R-:W-:Y:S02]  /*2060*/  FMNMX.FTZ R5, R71, R0, !PT ;  /* 0x0000000047057209 */ /* 0x000fe40007810000 */
[----:B------:R-:W-:Y:S02]  /*2070*/  FSEL R65, R65, -INF , P1 ;  /* 0xff80000041417808 */ /* 0x000fe40000800000 */
[----:B------:R-:W-:Y:S02]  /*2080*/  ISETP.GT.AND P1, PT, R4, 0x68, PT ;  /* 0x000000680400780c */ /* 0x000fe40003f24270 */
[----:B------:R-:W-:-:S02]  /*2090*/  FSEL R75, R75, -INF , P0 ;  /* 0xff8000004b4b7808 */ /* 0x000fc40000000000 */
[----:B------:R-:W-:Y:S02]  /*20a0*/  FMNMX.FTZ R0, R74, R5, !PT ;  /* 0x000000054a007209 */ /* 0x000fe40007810000 */
[----:B------:R-:W-:Y:S02]  /*20b0*/  FSEL R68, R68, -INF , P2 ;  /* 0xff80000044447808 */ /* 0x000fe40001000000 */
[----:B------:R-:W-:Y:S02]  /*20c0*/  ISETP.GT.AND P2, PT, R4, 0x69, PT ;  /* 0x000000690400780c */ /* 0x000fe40003f44270 */
[----:B------:R-:W-:Y:S02]  /*20d0*/  FSEL R78, R78, -INF , P1 ;  /* 0xff8000004e4e7808 */ /* 0x000fe40000800000 */
[----:B------:R-:W-:Y:S02]  /*20e0*/  FMNMX.FTZ R5, R75, R0, !PT ;  /* 0x000000004b057209 */ /* 0x000fe40007810000 */
[----:B------:R-:W-:-:S02]  /*20f0*/  FSEL R64, R64, -INF , P3 ;  /* 0xff80000040407808 */ /* 0x000fc40001800000 */
[----:B------:R-:W-:Y:S02]  /*2100*/  FSEL R79, R79, -INF , P2 ;  /* 0xff8000004f4f7808 */ /* 0x000fe40001000000 */
[----:B------:R-:W-:Y:S02]  /*2110*/  FMNMX.FTZ R0, R78, R5, !PT ;  /* 0x000000054e007209 */ /* 0x000fe40007810000 */
[----:B------:R-:W-:Y:S02]  /*2120*/  ISETP.GT.AND P3, PT, R4, 0x70, PT ;  /* 0x000000700400780c */ /* 0x000fe40003f64270 */
[----:B------:R-:W-:Y:S02]  /*2130*/  FSEL R61, R61, -INF , P4 ;  /* 0xff8000003d3d7808 */ /* 0x000fe40002000000 */
[----:B------:R-:W-:Y:S02]  /*2140*/  FSEL R82, R82, -INF , P3 ;  /* 0xff80000052527808 */ /* 0x000fe40001800000 */
[----:B------:R-:W-:-:S02]  /*2150*/  FMNMX.FTZ R5, R79, R0, !PT ;  /* 0x000000004f057209 */ /* 0x000fc40007810000 */
[----:B------:R-:W-:Y:S02]  /*2160*/  ISETP.GT.AND P4, PT, R4, 0x71, PT ;  /* 0x000000710400780c */ /* 0x000fe40003f84270 */
[----:B------:R-:W-:Y:S02]  /*2170*/  FSEL R60, R60, -INF , P5 ;  /* 0xff8000003c3c7808 */ /* 0x000fe40002800000 */
[----:B------:R-:W-:Y:S02]  /*2180*/  FSEL R83, R83, -INF , P4 ;  /* 0xff80000053537808 */ /* 0x000fe40002000000 */
[----:B------:R-:W-:Y:S02]  /*2190*/  FMNMX.FTZ R0, R82, R5, !PT ;  /* 0x0000000552007209 */ /* 0x000fe40007810000 */
[----:B------:R-:W-:Y:S02]  /*21a0*/  ISETP.GT.AND P5, PT, R4, 0x78, PT ;  /* 0x000000780400780c */ /* 0x000fe40003fa4270 */
[----:B------:R-:W-:-:S02]  /*21b0*/  FMNMX.FTZ R5, R83, R0, !PT ;  /* 0x0000000053057209 */ /* 0x000fc40007810000 */
[----:B------:R-:W-:Y:S02]  /*21c0*/  FSEL R86, R86, -INF , P5 ;  /* 0xff80000056567808 */ /* 0x000fe40002800000 */
[----:B------:R-:W-:Y:S02]  /*21d0*/  ISETP.GT.AND P6, PT, R4, 0x79, PT ;  /* 0x000000790400780c */ /* 0x000fe40003fc4270 */
[----:B------:R-:W-:Y:S02]  /*21e0*/  FMNMX.FTZ R0, R86, R5, !PT ;  /* 0x0000000556007209 */ /* 0x000fe40007810000 */
[----:B------:R-:W-:Y:S02]  /*21f0*/  FSEL R87, R87, -INF , P6 ;  /* 0xff80000057577808 */ /* 0x000fe40003000000 */
[----:B------:R-:W-:Y:S02]  /*2200*/  P2R R8, PR, RZ, 0x4 ;  /* 0x00000004ff087803 */ /* 0x000fe40000000000 */
[----:B------:R-:W-:-:S02]  /*2210*/  FMNMX.FTZ R5, R87, R0, !PT ;  /* 0x0000000057057209 */ /* 0x000fc40007810000 */
[----:B------:R-:W-:Y:S02]  /*2220*/  P2R R10, PR, RZ, 0x2 ;  /* 0x00000002ff0a7803 */ /* 0x000fe40000000000 */
[----:B------:R-:W-:Y:S01]  /*2230*/  ISETP.GT.AND P1, PT, R4, 0x59, PT ;  /* 0x000000590400780c */ /* 0x000fe20003f24270 */
[----:B------:R-:W1:Y:S01]  /*2240*/  SHFL.BFLY PT, R0, R5, 0x2, 0x1f ;  /* 0x0c401f0005007f89 */ /* 0x000e6200000e0000 */
[----:B------:R-:W-:Y:S02]  /*2250*/  P2R R11, PR, RZ, 0x1 ;  /* 0x00000001ff0b7803 */ /* 0x000fe40000000000 */
[----:B------:R-:W-:Y:S02]  /*2260*/  FSEL R69, R69, -INF , P1 ;  /* 0xff80000045457808 */ /* 0x000fe40000800000 */
[----:B------:R-:W-:Y:S02]  /*2270*/  ISETP.NE.AND P1, PT, R10, RZ, PT ;  /* 0x000000ff0a00720c */ /* 0x000fe40003f25270 */
[----:B------:R-:W-:-:S02]  /*2280*/  ISETP.GT.AND P0, PT, R4, 0x60, PT ;  /* 0x000000600400780c */ /* 0x000fc40003f04270 */
[----:B------:R-:W-:Y:S02]  /*2290*/  FSEL R76, R76, -INF , P1 ;  /* 0xff8000004c4c7808 */ /* 0x000fe40000800000 */
[----:B------:R-:W-:Y:S02]  /*22a0*/  FSEL R72, R72, -INF , P0 ;  /* 0xff80000048487808 */ /* 0x000fe40000000000 */
[----:B------:R-:W-:Y:S02]  /*22b0*/  ISETP.NE.AND P0, PT, R11, RZ, PT ;  /* 0x000000ff0b00720c */ /* 0x000fe40003f05270 */
[----:B------:R-:W-:Y:S02]  /*22c0*/  FSEL R80, R80, -INF , P3 ;  /* 0xff80000050507808 */ /* 0x000fe40001800000 */
[----:B------:R-:W-:Y:S02]  /*22d0*/  FSEL R73, R73, -INF , P0 ;  /* 0xff80000049497808 */ /* 0x000fe40000000000 */
[----:B------:R-:W-:-:S02]  /*22e0*/  ISETP.NE.AND P0, PT, R6, RZ, PT ;  /* 0x000000ff0600720c */ /* 0x000fc40003f05270 */
[----:B------:R-:W-:Y:S02]  /*22f0*/  FSEL R81, R81, -INF , P4 ;  /* 0xff80000051517808 */ /* 0x000fe40002000000 */
[----:B------:R-:W-:Y:S02]  /*2300*/  FSEL R84, R84, -INF , P5 ;  /* 0xff80000054547808 */ /* 0x000fe40002800000 */
[----:B-1----:R-:W-:Y:S02]  /*2310*/  FMNMX.FTZ R7, R5, R0, !PT ;  /* 0x0000000005077209 */ /* 0x002fe40007810000 */
[----:B------:R-:W-:-:S03]  /*2320*/  FSEL R85, R85, -INF , P6 ;  /* 0xff80000055557808 */ /* 0x000fc60003000000 */
[----:B------:R-:W1:Y:S02]  /*2330*/  SHFL.BFLY PT, R0, R7, 0x1, 0x1f ;  /* 0x0c201f0007007f89 */ /* 0x000e6400000e0000 */
[----:B-1----:R-:W-:Y:S02]  /*2340*/  FMNMX.FTZ R0, R7, R0, !PT ;  /* 0x0000000007007209 */ /* 0x002fe40007810000 */
[----:B------:R-:W-:Y:S02]  /*2350*/  FMNMX.FTZ R7, R24, R25, !PT ;  /* 0x0000001918077209 */ /* 0x000fe40007810000 */
[C---:B------:R-:W-:Y:S01]  /*2360*/  FSETP.NEU.FTZ.AND P2, PT, R0.reuse, -INF , PT ;  /* 0xff8000000000780b */ /* 0x040fe20003f5d000 */
[----:B------:R-:W-:-:S05]  /*2370*/  FFMA.FTZ R88, R0, R9, -8 ;  /* 0xc100000000587423 */ /* 0x000fca0000010009 */
[----:B------:R-:W-:Y:S02]  /*2380*/  FSEL R88, R88, RZ, P2 ;  /* 0x000000ff58587208 */ /* 0x000fe40001000000 */
[----:B------:R-:W-:Y:S02]  /*2390*/  ISETP.NE.AND P2, PT, R8, RZ, PT ;  /* 0x000000ff0800720c */ /* 0x000fe40003f45270 */
[----:B------:R-:W-:Y:S01]  /*23a0*/  FMNMX.FTZ R8, R28, R7, !PT ;  /* 0x000000071c087209 */ /* 0x000fe20007810000 */
[----:B------:R-:W-:-:S01]  /*23b0*/  FFMA.FTZ R4, R26, UR40, -R88 ;  /* 0x000000281a047c23 */ /* 0x000fc20008010858 */
[--C-:B------:R-:W-:Y:S01]  /*23c0*/  FFMA.FTZ R6, R30, UR40, -R88.reuse ;  /* 0x000000281e067c23 */ /* 0x100fe20008010858 */
[----:B------:R-:W-:Y:S01]  /*23d0*/  FSEL R77, R77, -INF , P2 ;  /* 0xff8000004d4d7808 */ /* 0x000fe20001000000 */
[--C-:B------:R-:W-:Y:S01]  /*23e0*/  FFMA.FTZ R5, R27, UR40, -R88.reuse ;  /* 0x000000281b057c23 */ /* 0x100fe20008010858 */
[----:B------:R-:W-:Y:S01]  /*23f0*/  FMNMX.FTZ R7, R29, R8, !PT ;  /* 0x000000081d077209 */ /* 0x000fe20007810000 */
[--C-:B------:R-:W-:Y:S01]  /*2400*/  FFMA.FTZ R8, R34, UR40, -R88.reuse ;  /* 0x0000002822087c23 */ /* 0x100fe20008010858 */
[----:B------:R-:W-:-:S01]  /*2410*/  FFMA.FTZ R27, R55, UR40, -R88 ;  /* 0x00000028371b7c23 */ /* 0x000fc20008010858 */
[--C-:B------:R-:W-:Y:S01]  /*2420*/  FFMA.FTZ R13, R39, UR40, -R88.reuse ;  /* 0x00000028270d7c23 */ /* 0x100fe20008010858 */
[----:B------:R-:W-:Y:S01]  /*2430*/  FMNMX.FTZ R10, R32, R7, !PT ;  /* 0x00000007200a7209 */ /* 0x000fe20007810000 */
[--C-:B------:R-:W-:Y:S01]  /*2440*/  FFMA.FTZ R39, R63, UR40, -R88.reuse ;  /* 0x000000283f277c23 */ /* 0x100fe20008010858 */
[----:B------:R-:W-:Y:S01]  /*2450*/  MUFU.EX2 R4, R4 ;  /* 0x0000000400047308 */ /* 0x000fe20000000800 */
[----:B------:R-:W-:-:S01]  /*2460*/  FFMA.FTZ R11, R35, UR40, -R88 ;  /* 0x00000028230b7c23 */ /* 0x000fc20008010858 */
[----:B------:R-:W-:Y:S01]  /*2470*/  FMNMX.FTZ R7, R33, R10, !PT ;  /* 0x0000000a21077209 */ /* 0x000fe20007810000 */
[----:B------:R-:W-:-:S01]  /*2480*/  FFMA.FTZ R9, R31, UR40, -R88 ;  /* 0x000000281f097c23 */ /* 0x000fc20008010858 */
[--C-:B------:R-:W-:Y:S01]  /*2490*/  FFMA.FTZ R35, R66, UR40, -R88.reuse ;  /* 0x0000002842237c23 */ /* 0x100fe20008010858 */
[----:B------:R-:W-:-:S01]  /*24a0*/  FFMA.FTZ R15, R43, UR40, -R88 ;  /* 0x000000282b0f7c23 */ /* 0x000fc20008010858 */
[----:B------:R-:W-:Y:S01]  /*24b0*/  FMNMX.FTZ R10, R36, R7, !PT ;  /* 0x00000007240a7209 */ /* 0x000fe20007810000 */
[----:B------:R-:W-:-:S01]  /*24c0*/  FFMA.FTZ R43, R71, UR40, -R88 ;  /* 0x00000028472b7c23 */ /* 0x000fc20008010858 */
        /* <DEDUP_REMOVED lines=9> */
[----:B------:R-:W-:Y:S01]  /*2560*/  LOP3.LUT P2, RZ, R2, 0x7f, RZ, 0xc0, !PT ;  /* 0x0000007f02ff7812 */ /* 0x000fe2000784c0ff */
[--C-:B------:R-:W-:Y:S01]  /*2570*/  FFMA.FTZ R51, R79, UR40, -R88.reuse ;  /* 0x000000284f337c23 */ /* 0x100fe20008010858 */
[----:B------:R-:W-:Y:S01]  /*2580*/  FMNMX.FTZ R7, R41, R12, !PT ;  /* 0x0000000c29077209 */ /* 0x000fe20007810000 */
[--C-:B------:R-:W-:Y:S01]  /*2590*/  FFMA.FTZ R47, R75, UR40, -R88.reuse ;  /* 0x000000284b2f7c23 */ /* 0x100fe20008010858 */
[----:B------:R-:W-:-:S02]  /*25a0*/  FFMA.FTZ R59, R87, UR40, -R88 ;  /* 0x00000028573b7c23 */ /* 0x000fc40008010858 */
[----:B------:R-:W-:Y:S01]  /*25b0*/  FMNMX.FTZ R12, R44, R7, !PT ;  /* 0x000000072c0c7209 */ /* 0x000fe20007810000 */
[----:B------:R-:W1:Y:S03]  /*25c0*/  MUFU.EX2 R9, R9 ;  /* 0x0000000900097308 */ /* 0x000e660000000800 */
[----:B------:R-:W-:Y:S01]  /*25d0*/  FMNMX.FTZ R7, R45, R12, !PT ;  /* 0x0000000c2d077209 */ /* 0x000fe20007810000 */
[--C-:B------:R-:W-:Y:S01]  /*25e0*/  FFMA.FTZ R12, R42, UR40, -R88.reuse ;  /* 0x000000282a0c7c23 */ /* 0x100fe20008010858 */
[----:B------:R-:W-:-:S02]  /*25f0*/  FFMA.FTZ R42, R70, UR40, -R88 ;  /* 0x00000028462a7c23 */ /* 0x000fc40008010858 */
[----:B------:R-:W-:Y:S01]  /*2600*/  FMNMX.FTZ R14, R48, R7, !PT ;  /* 0x00000007300e7209 */ /* 0x000fe20007810000 */
[----:B------:R-:W2:Y:S03]  /*2610*/  MUFU.EX2 R8, R8 ;  /* 0x0000000800087308 */ /* 0x000ea60000000800 */
[----:B------:R-:W-:-:S04]  /*2620*/  FMNMX.FTZ R7, R49, R14, !PT ;  /* 0x0000000e31077209 */ /* 0x000fc80007810000 */
[----:B------:R-:W-:Y:S01]  /*2630*/  FMNMX.FTZ R14, R52, R7, !PT ;  /* 0x00000007340e7209 */ /* 0x000fe20007810000 */
[----:B------:R-:W-:Y:S01]  /*2640*/  MUFU.EX2 R11, R11 ;  /* 0x0000000b000b7308 */ /* 0x000fe20000000800 */
[----:B-1----:R-:W-:Y:S02]  /*2650*/  F2FP.SATFINITE.E4M3.F32.PACK_AB_MERGE_C R137, R9, R6, RZ ;  /* 0x000000060989723e */ /* 0x002fe400048070ff */
[----:B------:R-:W-:Y:S01]  /*2660*/  FMNMX.FTZ R7, R53, R14, !PT ;  /* 0x0000000e35077209 */ /* 0x000fe20007810000 */
[----:B------:R-:W-:-:S01]  /*2670*/  FFMA.FTZ R14, R46, UR40, -R88 ;  /* 0x000000282e0e7c23 */ /* 0x000fc20008010858 */
[----:B------:R-:W-:Y:S02]  /*2680*/  F2FP.SATFINITE.E4M3.F32.PACK_AB_MERGE_C R137, R5, R4, R137 ;  /* 0x000000040589723e */ /* 0x000fe40004807089 */
[----:B------:R-:W-:Y:S01]  /*2690*/  FMNMX.FTZ R20, R56, R7, !PT ;  /* 0x0000000738147209 */ /* 0x000fe20007810000 */
[----:B------:R-:W-:Y:S03]  /*26a0*/  MUFU.EX2 R10, R10 ;  /* 0x0000000a000a7308 */ /* 0x000fe60000000800 */
[----:B------:R-:W-:-:S04]  /*26b0*/  FMNMX.FTZ R7, R57, R20, !PT ;  /* 0x0000001439077209 */ /* 0x000fc80007810000 */
[----:B------:R-:W-:Y:S01]  /*26c0*/  FMNMX.FTZ R20, R60, R7, !PT ;  /* 0x000000073c147209 */ /* 0x000fe20007810000 */
[----:B------:R-:W-:Y:S03]  /*26d0*/  MUFU.EX2 R13, R13 ;  /* 0x0000000d000d7308 */ /* 0x000fe60000000800 */
[----:B------:R-:W-:Y:S01]  /*26e0*/  FMNMX.FTZ R7, R61, R20, !PT ;  /* 0x000000143d077209 */ /* 0x000fe20007810000 */
[--C-:B------:R-:W-:Y:S01]  /*26f0*/  FFMA.FTZ R20, R50, UR40, -R88.reuse ;  /* 0x0000002832147c23 */ /* 0x100fe20008010858 */
[----:B------:R-:W-:-:S02]  /*2700*/  FFMA.FTZ R50, R78, UR40, -R88 ;  /* 0x000000284e327c23 */ /* 0x000fc40008010858 */
        /* <DEDUP_REMOVED lines=14> */
[----:B------:R-:W-:-:S03]  /*27f0*/  FFMA.FTZ R30, R58, UR40, -R88 ;  /* 0x000000283a1e7c23 */ /* 0x000fc60008010858 */
[----:B------:R-:W-:Y:S01]  /*2800*/  FMNMX.FTZ R34, R80, R7, !PT ;  /* 0x0000000750227209 */ /* 0x000fe20007810000 */
[----:B------:R-:W-:Y:S03]  /*2810*/  MUFU.EX2 R20, R20 ;  /* 0x0000001400147308 */ /* 0x000fe60000000800 */
[----:B------:R-:W-:-:S04]  /*2820*/  FMNMX.FTZ R7, R81, R34, !PT ;  /* 0x0000002251077209 */ /* 0x000fc80007810000 */
[----:B------:R-:W-:Y:S01]  /*2830*/  FMNMX.FTZ R34, R84, R7, !PT ;  /* 0x0000000754227209 */ /* 0x000fe20007810000 */
[----:B------:R-:W-:Y:S03]  /*2840*/  MUFU.EX2 R23, R23 ;  /* 0x0000001700177308 */ /* 0x000fe60000000800 */
[----:B------:R-:W-:Y:S01]  /*2850*/  FMNMX.FTZ R7, R85, R34, !PT ;  /* 0x0000002255077209 */ /* 0x000fe20007810000 */
[----:B------:R-:W-:Y:S01]  /*2860*/  FFMA.FTZ R34, R62, UR40, -R88 ;  /* 0x000000283e227c23 */ /* 0x000fe20008010858 */
[----:B------:R-:W-:-:S03]  /*2870*/  IMAD.U32 R62, RZ, RZ, UR40 ;  /* 0x00000028ff3e7e24 */ /* 0x000fc6000f8e00ff */
[----:B------:R-:W1:Y:S01]  /*2880*/  SHFL.BFLY PT, R46, R7, 0x2, 0x1f ;  /* 0x0c401f00072e7f89 */ /* 0x000e6200000e0000 */
[----:B------:R-:W-:Y:S08]  /*2890*/  MUFU.EX2 R26, R26 ;  /* 0x0000001a001a7308 */ /* 0x000ff00000000800 */
[----:B------:R-:W-:Y:S08]  /*28a0*/  MUFU.EX2 R27, R27 ;  /* 0x0000001b001b7308 */ /* 0x000ff00000000800 */
[----:B------:R-:W-:Y:S01]  /*28b0*/  MUFU.EX2 R30, R30 ;  /* 0x0000001e001e7308 */ /* 0x000fe20000000800 */
[----:B-1----:R-:W-:Y:S01]  /*28c0*/  FMNMX.FTZ R55, R7, R46, !PT ;  /* 0x0000002e07377209 */ /* 0x002fe20007810000 */
[----:B------:R-:W-:-:S06]  /*28d0*/  FFMA.FTZ R46, R74, UR40, -R88 ;  /* 0x000000284a2e7c23 */ /* 0x000fcc0008010858 */
[----:B------:R-:W-:Y:S01]  /*28e0*/  MUFU.EX2 R31, R31 ;  /* 0x0000001f001f7308 */ /* 0x000fe20000000800 */
[----:B------:R-:W1:Y:S07]  /*28f0*/  SHFL.BFLY PT, R58, R55, 0x1, 0x1f ;  /* 0x0c201f00373a7f89 */ /* 0x000e6e00000e0000 */
[----:B------:R-:W-:Y:S08]  /*2900*/  MUFU.EX2 R34, R34 ;  /* 0x0000002200227308 */ /* 0x000ff00000000800 */
[----:B------:R-:W-:Y:S08]  /*2910*/  MUFU.EX2 R39, R39 ;  /* 0x0000002700277308 */ /* 0x000ff00000000800 */
[----:B------:R-:W-:Y:S01]  /*2920*/  MUFU.EX2 R35, R35 ;  /* 0x0000002300237308 */ /* 0x000fe20000000800 */
[----:B-1----:R-:W-:Y:S01]  /*2930*/  FMNMX.FTZ R7, R55, R58, !PT ;  /* 0x0000003a37077209 */ /* 0x002fe20007810000 */
[--C-:B------:R-:W-:Y:S01]  /*2940*/  FFMA.FTZ R58, R86, UR40, -R88.reuse ;  /* 0x00000028563a7c23 */ /* 0x100fe20008010858 */
[----:B------:R-:W-:-:S01]  /*2950*/  FFMA.FTZ R55, R83, UR40, -R88 ;  /* 0x0000002853377c23 */ /* 0x000fc20008010858 */
[----:B------:R-:W-:Y:S01]  /*2960*/  IMAD.MOV.U32 R88, RZ, RZ, R135 ;  /* 0x000000ffff587224 */ /* 0x000fe200078e0087 */
[C---:B------:R-:W-:Y:S01]  /*2970*/  FSETP.NEU.FTZ.AND P1, PT, R7.reuse, -INF , PT ;  /* 0xff8000000700780b */ /* 0x040fe20003f3d000 */
[----:B------:R-:W-:-:S02]  /*2980*/  FFMA.FTZ R62, R7, R62, -8 ;  /* 0xc1000000073e7423 */ /* 0x000fc4000001003e */
[----:B------:R-:W-:Y:S03]  /*2990*/  MUFU.EX2 R38, R38 ;  /* 0x0000002600267308 */ /* 0x000fe60000000800 */
[----:B------:R-:W-:Y:S02]  /*29a0*/  FSEL R62, R62, RZ, P1 ;  /* 0x000000ff3e3e7208 */ /* 0x000fe40000800000 */
[----:B------:R-:W-:-:S03]  /*29b0*/  PLOP3.LUT P1, PT, PT, PT, UP0, 0x80, 0x0 ;  /* 0x000000000000781c */ /* 0x000fc60003f2f008 */
[----:B------:R-:W-:Y:S01]  /*29c0*/  MUFU.EX2 R42, R42 ;  /* 0x0000002a002a7308 */ /* 0x000fe20000000800 */
[----:B------:R-:W-:-:S01]  /*29d0*/  FFMA.FTZ R24, R24, UR40, -R62 ;  /* 0x0000002818187c23 */ /* 0x000fc2000801083e */
[--C-:B------:R-:W-:Y:S01]  /*29e0*/  FFMA.FTZ R25, R25, UR40, -R62.reuse ;  /* 0x0000002819197c23 */ /* 0x100fe2000801083e */
[----:B------:R-:W-:-:S01]  /*29f0*/  FFMA.FTZ R63, R28, UR40, -R62 ;  /* 0x000000281c3f7c23 */ /* 0x000fc2000801083e */
[--C-:B------:R-:W-:Y:S01]  /*2a00*/  FFMA.FTZ R66, R29, UR40, -R62.reuse ;  /* 0x000000281d427c23 */ /* 0x100fe2000801083e */
[----:B------:R-:W-:-:S01]  /*2a10*/  FFMA.FTZ R28, R32, UR40, -R62 ;  /* 0x00000028201c7c23 */ /* 0x000fc2000801083e */
[--C-:B------:R-:W-:Y:S01]  /*2a20*/  FFMA.FTZ R29, R33, UR40, -R62.reuse ;  /* 0x00000028211d7c23 */ /* 0x100fe2000801083e */
[----:B------:R-:W-:-:S01]  /*2a30*/  FFMA.FTZ R45, R45, UR40, -R62 ;  /* 0x000000282d2d7c23 */ /* 0x000fc2000801083e */
        /* <DEDUP_REMOVED lines=8> */
[----:B------:R-:W1:Y:S01]  /*2ac0*/  MUFU.EX2 R25, R25 ;  /* 0x0000001900197308 */ /* 0x000e620000000800 */
[----:B------:R-:W-:-:S01]  /*2ad0*/  FFMA.FTZ R40, R56, UR40, -R62 ;  /* 0x0000002838287c23 */ /* 0x000fc2000801083e */
[--C-:B------:R-:W-:Y:S01]  /*2ae0*/  FFMA.FTZ R52, R52, UR40, -R62.reuse ;  /* 0x0000002834347c23 */ /* 0x100fe2000801083e */
[----:B------:R-:W-:-:S01]  /*2af0*/  FFMA.FTZ R53, R53, UR40, -R62 ;  /* 0x0000002835357c23 */ /* 0x000fc2000801083e */
[--C-:B------:R-:W-:Y:S01]  /*2b00*/  FFMA.FTZ R41, R57, UR40, -R62.reuse ;  /* 0x0000002839297c23 */ /* 0x100fe2000801083e */
[----:B------:R-:W-:-:S01]  /*2b10*/  FFMA.FTZ R60, R60, UR40, -R62 ;  /* 0x000000283c3c7c23 */ /* 0x000fc2000801083e */
[--C-:B------:R-:W-:Y:S01]  /*2b20*/  FFMA.FTZ R61, R61, UR40, -R62.reuse ;  /* 0x000000283d3d7c23 */ /* 0x100fe2000801083e */
[----:B------:R-:W-:-:S01]  /*2b30*/  FFMA.FTZ R64, R64, UR40, -R62 ;  /* 0x0000002840407c23 */ /* 0x000fc2000801083e */
[----:B------:R-:W3:Y:S01]  /*2b40*/  MUFU.EX2 R63, R63 ;  /* 0x0000003f003f7308 */ /* 0x000ee20000000800 */
[----:B------:R-:W-:-:S01]  /*2b50*/  FFMA.FTZ R65, R65, UR40, -R62 ;  /* 0x0000002841417c23 */ /* 0x000fc2000801083e */
[--C-:B------:R-:W-:Y:S01]  /*2b60*/  FFMA.FTZ R68, R68, UR40, -R62.reuse ;  /* 0x0000002844447c23 */ /* 0x100fe2000801083e */
[----:B------:R-:W-:-:S01]  /*2b70*/  FFMA.FTZ R69, R69, UR40, -R62 ;  /* 0x0000002845457c23 */ /* 0x000fc2000801083e */
[--C-:B------:R-:W-:Y:S01]  /*2b80*/  FFMA.FTZ R72, R72, UR40, -R62.reuse ;  /* 0x0000002848487c23 */ /* 0x100fe2000801083e */
[----:B------:R-:W-:-:S01]  /*2b90*/  FFMA.FTZ R73, R73, UR40, -R62 ;  /* 0x0000002849497c23 */ /* 0x000fc2000801083e */
[--C-:B------:R-:W-:Y:S01]  /*2ba0*/  FFMA.FTZ R76, R76, UR40, -R62.reuse ;  /* 0x000000284c4c7c23 */ /* 0x100fe2000801083e */
[----:B------:R-:W-:-:S01]  /*2bb0*/  FFMA.FTZ R77, R77, UR40, -R62 ;  /* 0x000000284d4d7c23 */ /* 0x000fc2000801083e */
[----:B------:R-:W4:Y:S01]  /*2bc0*/  MUFU.EX2 R66, R66 ;  /* 0x0000004200427308 */ /* 0x000f220000000800 */
[----:B------:R-:W-:-:S01]  /*2bd0*/  FFMA.FTZ R80, R80, UR40, -R62 ;  /* 0x0000002850507c23 */ /* 0x000fc2000801083e */
[--C-:B------:R-:W-:Y:S01]  /*2be0*/  FFMA.FTZ R81, R81, UR40, -R62.reuse ;  /* 0x0000002851517c23 */ /* 0x100fe2000801083e */
[----:B------:R-:W-:-:S01]  /*2bf0*/  FFMA.FTZ R84, R84, UR40, -R62 ;  /* 0x0000002854547c23 */ /* 0x000fc2000801083e */
[----:B------:R-:W-:-:S04]  /*2c00*/  FFMA.FTZ R62, R85, UR40, -R62 ;  /* 0x00000028553e7c23 */ /* 0x000fc8000801083e */
[----:B------:R-:W5:Y:S08]  /*2c10*/  MUFU.EX2 R28, R28 ;  /* 0x0000001c001c7308 */ /* 0x000f700000000800 */
[----:B------:R2:W-:Y:S08]  /*2c20*/  MUFU.EX2 R74, R45 ;  /* 0x0000002d004a7308 */ /* 0x0005f00000000800 */
[----:B------:R-:W5:Y:S01]  /*2c30*/  MUFU.EX2 R29, R29 ;  /* 0x0000001d001d7308 */ /* 0x000f620000000800 */
[----:B--2---:R-:W-:-:S04]  /*2c40*/  FADD.FTZ R45, R4, R5 ;  /* 0x00000005042d7221 */ /* 0x004fc80000010000 */
[----:B------:R-:W-:-:S03]  /*2c50*/  FADD.FTZ R48, R6, R45 ;  /* 0x0000002d06307221 */ /* 0x000fc60000010000 */
[----:B------:R1:W-:Y:S01]  /*2c60*/  MUFU.EX2 R71, R44 ;  /* 0x0000002c00477308 */ /* 0x0003e20000000800 */
[----:B------:R-:W-:-:S04]  /*2c70*/  FADD.FTZ R49, R9, R48 ;  /* 0x0000003009317221 */ /* 0x000fc80000010000 */
[----:B------:R-:W-:-:S03]  /*2c80*/  FADD.FTZ R56, R8, R49 ;  /* 0x0000003108387221 */ /* 0x000fc60000010000 */
[----:B------:R-:W2:Y:S01]  /*2c90*/  MUFU.EX2 R67, R67 ;  /* 0x0000004300437308 */ /* 0x000ea20000000800 */
[----:B-1----:R-:W-:-:S04]  /*2ca0*/  FADD.FTZ R44, R24, R25 ;  /* 0x00000019182c7221 */ /* 0x002fc80000010000 */
[----:B---3--:R-:W-:Y:S01]  /*2cb0*/  FADD.FTZ R45, R63, R44 ;  /* 0x0000002c3f2d7221 */ /* 0x008fe20000010000 */
[----:B------:R-:W-:Y:S01]  /*2cc0*/  @!P2 VIADD R44, R3, 0x19c40 ;  /* 0x00019c40032ca836 */ /* 0x000fe20000000000 */
[C---:B----4-:R-:W-:Y:S01]  /*2cd0*/  F2FP.SATFINITE.E4M3.F32.PACK_AB_MERGE_C R63, R66.reuse, R63, RZ ;  /* 0x0000003f423f723e */ /* 0x050fe200048070ff */
[----:B------:R-:W1:Y:S01]  /*2ce0*/  MUFU.EX2 R70, R70 ;  /* 0x0000004600467308 */ /* 0x000e620000000800 */
[----:B------:R-:W-:-:S02]  /*2cf0*/  FADD.FTZ R45, R66, R45 ;  /* 0x0000002d422d7221 */ /* 0x000fc40000010000 */
[----:B------:R-:W-:Y:S02]  /*2d00*/  @!P2 PRMT R44, RZ, 0x654, R44 ;  /* 0x00000654ff2ca816 */ /* 0x000fe4000000002c */
[----:B-----5:R-:W-:-:S01]  /*2d10*/  FADD.FTZ R48, R28, R45 ;  /* 0x0000002d1c307221 */ /* 0x020fc20000010000 */
[----:B------:R-:W-:Y:S01]  /*2d20*/  FADD.FTZ R45, R11, R56 ;  /* 0x000000380b2d7221 */ /* 0x000fe20000010000 */
[----:B------:R3:W-:Y:S01]  /*2d30*/  @!P2 SYNCS.ARRIVE.TRANS64.RED.A1T0 RZ, [R44+URZ], RZ ;  /* 0x000000ff2cffa9a7 */ /* 0x0007e2000810043f */
[----:B------:R-:W4:Y:S01]  /*2d40*/  MUFU.EX2 R32, R32 ;  /* 0x0000002000207308 */ /* 0x000f220000000800 */
[----:B------:R-:W-:-:S01]  /*2d50*/  FADD.FTZ R48, R29, R48 ;  /* 0x000000301d307221 */ /* 0x000fc20000010000 */
[----:B------:R-:W-:Y:S01]  /*2d60*/  FADD.FTZ R56, R10, R45 ;  /* 0x0000002d0a387221 */ /* 0x000fe20000010000 */
[----:B------:R-:W-:-:S02]  /*2d70*/  F2FP.SATFINITE.E4M3.F32.PACK_AB_MERGE_C R136, R25, R24, R63 ;  /* 0x000000181988723e */ /* 0x000fc4000480703f */
[----:B--2---:R-:W-:Y:S01]  /*2d80*/  FADD.FTZ R45, R67, R48 ;  /* 0x00000030432d7221 */ /* 0x004fe20000010000 */
[----:B------:R-:W-:-:S02]  /*2d90*/  FADD.FTZ R49, R13, R56 ;  /* 0x000000380d317221 */ /* 0x000fc40000010000 */
[----:B------:R-:W2:Y:S01]  /*2da0*/  MUFU.EX2 R33, R33 ;  /* 0x0000002100217308 */ /* 0x000ea20000000800 */
[----:B-1----:R-:W-:-:S01]  /*2db0*/  FADD.FTZ R45, R70, R45 ;  /* 0x0000002d462d7221 */ /* 0x002fc20000010000 */
[----:B------:R-:W-:Y:S01]  /*2dc0*/  FADD.FTZ R56, R12, R49 ;  /* 0x000000310c387221 */ /* 0x000fe20000010000 */
[----:B------:R-:W-:-:S04]  /*2dd0*/  F2FP.SATFINITE.E4M3.F32.PACK_AB_MERGE_C R67, R70, R67, RZ ;  /* 0x000000434643723e */ /* 0x000fc800048070ff */
[----:B------:R-:W-:Y:S01]  /*2de0*/  F2FP.SATFINITE.E4M3.F32.PACK_AB_MERGE_C R138, R29, R28, R67 ;  /* 0x0000001c1d8a723e */ /* 0x000fe20004807043 */
[----:B------:R-:W1:Y:S01]  /*2df0*/  MUFU.EX2 R36, R36 ;  /* 0x0000002400247308 */ /* 0x000e620000000800 */
[----:B----4-:R-:W-:-:S01]  /*2e00*/  FADD.FTZ R48, R32, R45 ;  /* 0x0000002d20307221 */ /* 0x010fc20000010000 */
[----:B------:R-:W-:-:S04]  /*2e10*/  FADD.FTZ R45, R15, R56 ;  /* 0x000000380f2d7221 */ /* 0x000fc80000010000 */
[----:B------:R-:W-:Y:S01]  /*2e20*/  FADD.FTZ R56, R14, R45 ;  /* 0x0000002d0e387221 */ /* 0x000fe20000010000 */
[----:B------:R-:W-:Y:S01]  /*2e30*/  F2FP.SATFINITE.E4M3.F32.PACK_AB_MERGE_C R14, R21, R14, RZ ;  /* 0x0000000e150e723e */ /* 0x000fe200048070ff */
[----:B------:R-:W4:Y:S01]  /*2e40*/  MUFU.EX2 R37, R37 ;  /* 0x0000002500257308 */ /* 0x000f220000000800 */
[----:B--2---:R-:W-:-:S01]  /*2e50*/  FADD.FTZ R48, R33, R48 ;  /* 0x0000003021307221 */ /* 0x004fc20000010000 */
[----:B------:R-:W-:Y:S01]  /*2e60*/  FADD.FTZ R49, R21, R56 ;  /* 0x0000003815317221 */ /* 0x000fe20000010000 */
[----:B------:R-:W-:Y:S02]  /*2e70*/  F2FP.SATFINITE.E4M3.F32.PACK_AB_MERGE_C R141, R15, R12, R14 ;  /* 0x0000000c0f8d723e */ /* 0x000fe4000480700e */
[----:B------:R-:W-:Y:S01]  /*2e80*/  FADD.FTZ R45, R71, R48 ;  /* 0x00000030472d7221 */ /* 0x000fe20000010000 */
[----:B------:R-:W-:-:S01]  /*2e90*/  FADD.FTZ R56, R20, R49 ;  /* 0x0000003114387221 */ /* 0x000fc20000010000 */
[----:B------:R-:W-:Y:S01]  /*2ea0*/  F2FP.SATFINITE.E4M3.F32.PACK_AB_MERGE_C R49, R13, R10, RZ ;  /* 0x0000000a0d31723e */ /* 0x000fe200048070ff */
[----:B------:R-:W2:Y:S01]  /*2eb0*/  MUFU.EX2 R52, R52 ;  /* 0x0000003400347308 */ /* 0x000ea20000000800 */
[----:B------:R-:W-:-:S01]  /*2ec0*/  FADD.FTZ R45, R74, R45 ;  /* 0x0000002d4a2d7221 */ /* 0x000fc20000010000 */
[----:B------:R-:W-:-:S02]  /*2ed0*/  F2FP.SATFINITE.E4M3.F32.PACK_AB_MERGE_C R71, R74, R71, RZ ;  /* 0x000000474a47723e */ /* 0x000fc400048070ff */
[----:B------:R-:W-:Y:S01]  /*2ee0*/  F2FP.SATFINITE.E4M3.F32.PACK_AB_MERGE_C R139, R11, R8, R49 ;  /* 0x000000080b8b723e */ /* 0x000fe20004807031 */
[----:B-1----:R-:W-:Y:S01]  /*2ef0*/  FADD.FTZ R48, R36, R45 ;  /* 0x0000002d24307221 */ /* 0x002fe20000010000 */
[----:B------:R-:W-:-:S01]  /*2f00*/  FADD.FTZ R45, R23, R56 ;  /* 0x00000038172d7221 */ /* 0x000fc20000010000 */
[----:B------:R-:W-:Y:S01]  /*2f10*/  F2FP.SATFINITE.E4M3.F32.PACK_AB_MERGE_C R140, R33, R32, R71 ;  /* 0x00000020218c723e */ /* 0x000fe20004807047 */
[----:B------:R-:W1:Y:S01]  /*2f20*/  MUFU.EX2 R53, R53 ;  /* 0x0000003500357308 */ /* 0x000e620000000800 */
[----:B----4-:R-:W-:-:S01]  /*2f30*/  FADD.FTZ R9, R37, R48 ;  /* 0x0000003025097221 */ /* 0x010fc20000010000 */
[----:B------:R-:W-:Y:S01]  /*2f40*/  FADD.FTZ R10, R26, R45 ;  /* 0x0000002d1a0a7221 */ /* 0x000fe20000010000 */
[----:B------:R-:W-:-:S03]  /*2f50*/  F2FP.SATFINITE.E4M3.F32.PACK_AB_MERGE_C R26, R27, R26, RZ ;  /* 0x0000001a1b1a723e */ /* 0x000fc600048070ff */
[----:B------:R-:W-:Y:S01]  /*2f60*/  FADD.FTZ R27, R27, R10 ;  /* 0x0000000a1b1b7221 */ /* 0x000fe20000010000 */
[----:B------:R-:W-:Y:S01]  /*2f70*/  F2FP.SATFINITE.E4M3.F32.PACK_AB_MERGE_C R143, R23, R20, R26 ;  /* 0x00000014178f723e */ /* 0x000fe2000480701a */
[----:B------:R-:W4:Y:S01]  /*2f80*/  MUFU.EX2 R40, R40 ;  /* 0x0000002800287308 */ /* 0x000f220000000800 */
[----:B--2---:R-:W-:-:S01]  /*2f90*/  FADD.FTZ R6, R52, R9 ;  /* 0x0000000934067221 */ /* 0x004fc20000010000 */
[----:B------:R-:W-:-:S04]  /*2fa0*/  FADD.FTZ R10, R30, R27 ;  /* 0x0000001b1e0a7221 */ /* 0x000fc80000010000 */
[----:B------:R-:W-:Y:S02]  /*2fb0*/  FADD.FTZ R13, R31, R10 ;  /* 0x0000000a1f0d7221 */ /* 0x000fe40000010000 */
[----:B------:R-:W2:Y:S01]  /*2fc0*/  MUFU.EX2 R41, R41 ;  /* 0x0000002900297308 */ /* 0x000ea20000000800 */
[----:B-1----:R-:W-:-:S01]  /*2fd0*/  FADD.FTZ R9, R53, R6 ;  /* 0x0000000635097221 */ /* 0x002fc20000010000 */
[----:B------:R-:W-:-:S04]  /*2fe0*/  F2FP.SATFINITE.E4M3.F32.PACK_AB_MERGE_C R52, R53, R52, RZ ;  /* 0x000000343534723e */ /* 0x000fc800048070ff */
[----:B------:R-:W-:Y:S02]  /*2ff0*/  F2FP.SATFINITE.E4M3.F32.PACK_AB_MERGE_C R142, R37, R36, R52 ;  /* 0x00000024258e723e */ /* 0x000fe40004807034 */
[----:B------:R-:W1:Y:S01]  /*3000*/  MUFU.EX2 R60, R60 ;  /* 0x0000003c003c7308 */ /* 0x000e620000000800 */
[----:B----4-:R-:W-:-:S07]  /*3010*/  FADD.FTZ R6, R40, R9 ;  /* 0x0000000928067221 */ /* 0x010fce0000010000 */
[----:B------:R-:W4:Y:S01]  /*3020*/  MUFU.EX2 R61, R61 ;  /* 0x0000003d003d7308 */ /* 0x000f220000000800 */
[----:B--2---:R-:W-:-:S01]  /*3030*/  FADD.FTZ R9, R41, R6 ;  /* 0x0000000629097221 */ /* 0x004fc20000010000 */
[----:B------:R-:W-:Y:S01]  /*3040*/  FADD.FTZ R6, R34, R13 ;  /* 0x0000000d22067221 */ /* 0x000fe20000010000 */
[----:B------:R-:W-:-:S03]  /*3050*/  F2FP.SATFINITE.E4M3.F32.PACK_AB_MERGE_C R34, R39, R34, RZ ;  /* 0x000000222722723e */ /* 0x000fc600048070ff */
[----:B------:R-:W-:Y:S01]  /*3060*/  FADD.FTZ R6, R39, R6 ;  /* 0x0000000627067221 */ /* 0x000fe20000010000 */
[----:B------:R-:W-:Y:S01]  /*3070*/  F2FP.SATFINITE.E4M3.F32.PACK_AB_MERGE_C R145, R31, R30, R34 ;  /* 0x0000001e1f91723e */ /* 0x000fe20004807022 */
[----:B------:R-:W2:Y:S01]  /*3080*/  MUFU.EX2 R3, R64 ;  /* 0x0000004000037308 */ /* 0x000ea20000000800 */
[----:B-1----:R-:W-:-:S01]  /*3090*/  FADD.FTZ R4, R60, R9 ;  /* 0x000000093c047221 */ /* 0x002fc20000010000 */
[----:B------:R-:W-:-:S04]  /*30a0*/  FADD.FTZ R9, R35, R6 ;  /* 0x0000000623097221 */ /* 0x000fc80000010000 */
[----:B------:R-:W-:Y:S02]  /*30b0*/  FADD.FTZ R9, R38, R9 ;  /* 0x0000000926097221 */ /* 0x000fe40000010000 */
[----:B---3--:R-:W1:Y:S01]  /*30c0*/  MUFU.EX2 R44, R65 ;  /* 0x00000041002c7308 */ /* 0x008e620000000800 */
[----:B----4-:R-:W-:-:S01]  /*30d0*/  FADD.FTZ R4, R61, R4 ;  /* 0x000000043d047221 */ /* 0x010fc20000010000 */
[----:B------:R-:W-:Y:S01]  /*30e0*/  FADD.FTZ R6, R42, R9 ;  /* 0x000000092a067221 */ /* 0x000fe20000010000 */
[----:B------:R-:W-:-:S04]  /*30f0*/  F2FP.SATFINITE.E4M3.F32.PACK_AB_MERGE_C R60, R61, R60, RZ ;  /* 0x0000003c3d3c723e */ /* 0x000fc800048070ff */
[----:B------:R-:W-:Y:S01]  /*3100*/  F2FP.SATFINITE.E4M3.F32.PACK_AB_MERGE_C R144, R41, R40, R60 ;  /* 0x000000282990723e */ /* 0x000fe2000480703c */
[----:B------:R-:W3:Y:S01]  /*3110*/  MUFU.EX2 R68, R68 ;  /* 0x0000004400447308 */ /* 0x000ee20000000800 */
[----:B--2---:R-:W-:-:S07]  /*3120*/  FADD.FTZ R5, R3, R4 ;  /* 0x0000000403057221 */ /* 0x004fce0000010000 */
[----:B------:R-:W2:Y:S01]  /*3130*/  MUFU.EX2 R43, R43 ;  /* 0x0000002b002b7308 */ /* 0x000ea20000000800 */
[----:B-1----:R-:W-:-:S07]  /*3140*/  FADD.FTZ R5, R44, R5 ;  /* 0x000000052c057221 */ /* 0x002fce0000010000 */
[----:B------:R-:W1:Y:S01]  /*3150*/  MUFU.EX2 R69, R69 ;  /* 0x0000004500457308 */ /* 0x000e620000000800 */
[----:B---3--:R-:W-:-:S07]  /*3160*/  FADD.FTZ R4, R68, R5 ;  /* 0x0000000544047221 */ /* 0x008fce0000010000 */
[----:B------:R-:W-:Y:S01]  /*3170*/  MUFU.EX2 R50, R50 ;  /* 0x0000003200327308 */ /* 0x000fe20000000800 */
[C---:B--2---:R-:W-:Y:S01]  /*3180*/  F2FP.SATFINITE.E4M3.F32.PACK_AB_MERGE_C R42, R43.reuse, R42, RZ ;  /* 0x0000002a2b2a723e */ /* 0x044fe200048070ff */
[----:B------:R-:W-:-:S03]  /*3190*/  FADD.FTZ R43, R43, R6 ;  /* 0x000000062b2b7221 */ /* 0x000fc60000010000 */
[----:B------:R-:W-:-:S03]  /*31a0*/  F2FP.SATFINITE.E4M3.F32.PACK_AB_MERGE_C R147, R38, R35, R42 ;  /* 0x000000232693723e */ /* 0x000fc6000480702a */
[----:B------:R-:W2:Y:S01]  /*31b0*/  MUFU.EX2 R51, R51 ;  /* 0x0000003300337308 */ /* 0x000ea20000000800 */
[C---:B-1----:R-:W-:Y:S01]  /*31c0*/  F2FP.SATFINITE.E4M3.F32.PACK_AB_MERGE_C R68, R69.reuse, R68, RZ ;  /* 0x000000444544723e */ /* 0x042fe200048070ff */
[----:B------:R-:W-:-:S03]  /*31d0*/  FADD.FTZ R69, R69, R4 ;  /* 0x0000000445457221 */ /* 0x000fc60000010000 */
[----:B------:R-:W-:-:S03]  /*31e0*/  F2FP.SATFINITE.E4M3.F32.PACK_AB_MERGE_C R146, R44, R3, R68 ;  /* 0x000000032c92723e */ /* 0x000fc60004807044 */
[----:B------:R-:W1:Y:S08]  /*31f0*/  MUFU.EX2 R46, R46 ;  /* 0x0000002e002e7308 */ /* 0x000e700000000800 */
[----:B------:R-:W3:Y:S01]  /*3200*/  MUFU.EX2 R72, R72 ;  /* 0x0000004800487308 */ /* 0x000ee20000000800 */
[----:B--2---:R-:W-:-:S07]  /*3210*/  F2FP.SATFINITE.E4M3.F32.PACK_AB_MERGE_C R5, R51, R50, RZ ;  /* 0x000000323305723e */ /* 0x004fce00048070ff */
[----:B------:R-:W2:Y:S01]  /*3220*/  MUFU.EX2 R47, R47 ;  /* 0x0000002f002f7308 */ /* 0x000ea20000000800 */
[----:B-1----:R-:W-:-:S07]  /*3230*/  FADD.FTZ R6, R46, R43 ;  /* 0x0000002b2e067221 */ /* 0x002fce0000010000 */
[----:B------:R-:W1:Y:S01]  /*3240*/  MUFU.EX2 R73, R73 ;  /* 0x0000004900497308 */ /* 0x000e620000000800 */
[----:B---3--:R-:W-:-:S07]  /*3250*/  FADD.FTZ R4, R72, R69 ;  /* 0x0000004548047221 */ /* 0x008fce0000010000 */
[----:B------:R-:W3:Y:S01]  /*3260*/  MUFU.EX2 R76, R76 ;  /* 0x0000004c004c7308 */ /* 0x000ee20000000800 */
[C---:B--2---:R-:W-:Y:S01]  /*3270*/  F2FP.SATFINITE.E4M3.F32.PACK_AB_MERGE_C R149, R47.reuse, R46, R5 ;  /* 0x0000002e2f95723e */ /* 0x044fe20004807005 */
[----:B------:R-:W-:-:S04]  /*3280*/  FADD.FTZ R47, R47, R6 ;  /* 0x000000062f2f7221 */ /* 0x000fc80000010000 */
[----:B------:R-:W-:Y:S02]  /*3290*/  FADD.FTZ R50, R50, R47 ;  /* 0x0000002f32327221 */ /* 0x000fe40000010000 */
[----:B------:R-:W2:Y:S01]  /*32a0*/  MUFU.EX2 R77, R77 ;  /* 0x0000004d004d7308 */ /* 0x000ea20000000800 */
[----:B-1----:R-:W-:-:S01]  /*32b0*/  FADD.FTZ R9, R73, R4 ;  /* 0x0000000449097221 */ /* 0x002fc20000010000 */
[----:B------:R-:W-:-:S06]  /*32c0*/  FADD.FTZ R51, R51, R50 ;  /* 0x0000003233337221 */ /* 0x000fcc0000010000 */
[----:B------:R-:W-:Y:S01]  /*32d0*/  MUFU.EX2 R58, R58 ;  /* 0x0000003a003a7308 */ /* 0x000fe20000000800 */
[----:B---3--:R-:W-:-:S07]  /*32e0*/  FADD.FTZ R4, R76, R9 ;  /* 0x000000094c047221 */ /* 0x008fce0000010000 */
[----:B------:R-:W1:Y:S01]  /*32f0*/  MUFU.EX2 R59, R59 ;  /* 0x0000003b003b7308 */ /* 0x000e620000000800 */
[C---:B--2---:R-:W-:Y:S01]  /*3300*/  F2FP.SATFINITE.E4M3.F32.PACK_AB_MERGE_C R76, R77.reuse, R76, RZ ;  /* 0x0000004c4d4c723e */ /* 0x044fe200048070ff */
[----:B------:R-:W-:-:S03]  /*3310*/  FADD.FTZ R77, R77, R4 ;  /* 0x000000044d4d7221 */ /* 0x000fc60000010000 */
[----:B------:R-:W-:-:S03]  /*3320*/  F2FP.SATFINITE.E4M3.F32.PACK_AB_MERGE_C R148, R73, R72, R76 ;  /* 0x000000484994723e */ /* 0x000fc6000480704c */
[----:B------:R-:W2:Y:S08]  /*3330*/  MUFU.EX2 R54, R54 ;  /* 0x0000003600367308 */ /* 0x000eb00000000800 */
[----:B------:R-:W3:Y:S01]  /*3340*/  MUFU.EX2 R80, R80 ;  /* 0x0000005000507308 */ /* 0x000ee20000000800 */
[----:B-1----:R-:W-:-:S07]  /*3350*/  F2FP.SATFINITE.E4M3.F32.PACK_AB_MERGE_C R8, R59, R58, RZ ;  /* 0x0000003a3b08723e */ /* 0x002fce00048070ff */
[----:B------:R-:W1:Y:S01]  /*3360*/  MUFU.EX2 R55, R55 ;  /* 0x0000003700377308 */ /* 0x000e620000000800 */
[----:B--2---:R-:W-:-:S07]  /*3370*/  FADD.FTZ R6, R54, R51 ;  /* 0x0000003336067221 */ /* 0x004fce0000010000 */
[----:B------:R-:W2:Y:S01]  /*3380*/  MUFU.EX2 R81, R81 ;  /* 0x0000005100517308 */ /* 0x000ea20000000800 */
[----:B---3--:R-:W-:-:S07]  /*3390*/  FADD.FTZ R4, R80, R77 ;  /* 0x0000004d50047221 */ /* 0x008fce0000010000 */
[----:B------:R-:W-:Y:S01]  /*33a0*/  MUFU.EX2 R84, R84 ;  /* 0x0000005400547308 */ /* 0x000fe20000000800 */
[C---:B-1----:R-:W-:Y:S01]  /*33b0*/  F2FP.SATFINITE.E4M3.F32.PACK_AB_MERGE_C R151, R55.reuse, R54, R8 ;  /* 0x000000363797723e */ /* 0x042fe20004807008 */
[----:B------:R-:W-:-:S04]  /*33c0*/  FADD.FTZ R55, R55, R6 ;  /* 0x0000000637377221 */ /* 0x000fc80000010000 */
[----:B------:R-:W-:Y:S02]  /*33d0*/  FADD.FTZ R6, R58, R55 ;  /* 0x000000373a067221 */ /* 0x000fe40000010000 */
[----:B------:R-:W1:Y:S01]  /*33e0*/  MUFU.EX2 R5, R62 ;  /* 0x0000003e00057308 */ /* 0x000e620000000800 */
[----:B--2---:R-:W-:-:S01]  /*33f0*/  FADD.FTZ R9, R81, R4 ;  /* 0x0000000451097221 */ /* 0x004fc20000010000 */
[----:B------:R-:W-:Y:S01]  /*3400*/  FADD.FTZ R6, R59, R6 ;  /* 0x000000063b067221 */ /* 0x000fe20000010000 */
[----:B-1----:R-:W-:Y:S02]  /*3410*/  F2FP.SATFINITE.E4M3.F32.PACK_AB_MERGE_C R3, R5, R84, RZ ;  /* 0x000000540503723e */ /* 0x002fe400048070ff */
[----:B------:R-:W-:Y:S02]  /*3420*/  FADD.FTZ R84, R84, R9 ;  /* 0x0000000954547221 */ /* 0x000fe40000010000 */
[----:B------:R-:W-:Y:S02]  /*3430*/  F2FP.SATFINITE.E4M3.F32.PACK_AB_MERGE_C R150, R81, R80, R3 ;  /* 0x000000505196723e */ /* 0x000fe40004807003 */
[----:B------:R-:W-:Y:S01]  /*3440*/  FADD.FTZ R5, R5, R84 ;  /* 0x0000005405057221 */ /* 0x000fe20000010000 */
[----:B------:R-:W-:Y:S06]  /*3450*/  @!P1 BRA `(.L_x_15) ;  /* 0x0000001c00549947 */ /* 0x000fec0003800000 */
[----:B------:R-:W-:Y:S01]  /*3460*/  IMAD.MOV.U32 R3, RZ, RZ, R0 ;  /* 0x000000ffff037224 */ /* 0x000fe200078e0000 */
[----:B------:R-:W-:Y:S01]  /*3470*/  CS2R R134, SRZ ;  /* 0x0000000000867805 */ /* 0x000fe2000001ff00 */
[----:B------:R-:W-:Y:S01]  /*3480*/  IMAD.MOV.U32 R4, RZ, RZ, R7 ;  /* 0x000000ffff047224 */ /* 0x000fe200078e0007 */
[----:B------:R-:W-:Y:S02]  /*3490*/  CS2R R132, SRZ ;  /* 0x0000000000847805 */ /* 0x000fe4000001ff00 */
[----:B------:R-:W-:Y:S02]  /*34a0*/  CS2R R130, SRZ ;  /* 0x0000000000827805 */ /* 0x000fe4000001ff00 */
[----:B------:R-:W-:Y:S02]  /*34b0*/  CS2R R128, SRZ ;  /* 0x0000000000807805 */ /* 0x000fe4000001ff00 */
[----:B------:R-:W-:Y:S02]  /*34c0*/  CS2R R126, SRZ ;  /* 0x00000000007e7805 */ /* 0x000fe4000001ff00 */
[----:B------:R-:W-:-:S02]  /*34d0*/  CS2R R124, SRZ ;  /* 0x00000000007c7805 */ /* 0x000fc4000001ff00 */
[----:B------:R-:W-:Y:S02]  /*34e0*/  CS2R R122, SRZ ;  /* 0x00000000007a7805 */ /* 0x000fe4000001ff00 */
        /* <DEDUP_REMOVED lines=16> */
[----:B------:R-:W-:Y:S01]  /*35f0*/  CS2R R88, SRZ ;  /* 0x0000000000587805 */ /* 0x000fe2000001ff00 */
[----:B------:R-:W-:Y:S01]  /*3600*/  UIADD3 UR45, UR45, -0x2, URZ ;  /* 0xfffffffe2d2d7890 */ /* 0x000fe2000fffe03f */
[----:B------:R-:W-:Y:S01]  /*3610*/  UMOV UR17, UR37 ;  /* 0x0000002500117c82 */ /* 0x000fe20008000000 */
[----:B------:R-:W-:-:S10]  /*3620*/  UMOV UR18, UR36 ;  /* 0x0000002400127c82 */ /* 0x000fd40008000000 */
.L_x_25:
[----:B------:R-:W-:-:S04]  /*3630*/  UISETP.NE.AND UP0, UPT, UR18, 0x1, UPT ;  /* 0x000000011200788c */ /* 0x000fc8000bf05270 */
[----:B------:R-:W-:-:S04]  /*3640*/  USEL UR37, URZ, 0x1, UP0 ;  /* 0x000000013f257887 */ /* 0x000fc80008000000 */
[----:B------:R-:W-:Y:S01]  /*3650*/  ULOP3.LUT UR37, UR17, UR37, URZ, 0x3c, !UPT ;  /* 0x0000002511257292 */ /* 0x000fe2000f8e3c3f */
[----:B------:R-:W-:Y:S11]  /*3660*/  @!P0 BRA `(.L_x_16) ;  /* 0x0000000000048947 */ /* 0x000ff60003800000 */
[----:B------:R-:W-:Y:S01]  /*3670*/  BPT.TRAP 0x1 ;  /* 0x000000040000795c */ /* 0x000fe20000300000 */
.L_x_16:
[----:B------:R-:W-:Y:S01]  /*3680*/  UIADD3 UR36, UR18, 0x1, URZ ;  /* 0x0000000112247890 */ /* 0x000fe2000fffe03f */
[----:B------:R-:W-:-:S03]  /*3690*/  IMAD.U32 R0, RZ, RZ, UR37 ;  /* 0x00000025ff007e24 */ /* 0x000fc6000f8e00ff */
[----:B------:R-:W-:Y:S02]  /*36a0*/  UISETP.NE.AND UP0, UPT, UR36, 0x2, UPT ;  /* 0x000000022400788c */ /* 0x000fe4000bf05270 */
[----:B------:R-:W-:Y:S02]  /*36b0*/  SHF.L.U32 R0, R0, 0x1f, RZ ;  /* 0x0000001f00007819 */ /* 0x000fe400000006ff */
[----:B------:R-:W-:-:S04]  /*36c0*/  USEL UR36, UR36, URZ, UP0 ;  /* 0x0000003f24247287 */ /* 0x000fc80008000000 */
[----:B------:R-:W-:-:S09]  /*36d0*/  ULEA UR19, UR36, UR48, 0x3 ;  /* 0x0000003024137291 */ /* 0x000fd2000f8e183f */
[----:B------:R1:W2:Y:S01]  /*36e0*/  SYNCS.PHASECHK.TRANS64.TRYWAIT P1, [UR19+0x19c30], R0 ;  /* 0x019c3000ff0075a7 */ /* 0x0002a20008020153 */
[----:B------:R-:W-:Y:S05]  /*36f0*/  @!P0 BRA `(.L_x_17) ;  /* 0x0000000000048947 */ /* 0x000fea0003800000 */
[----:B------:R-:W-:Y:S01]  /*3700*/  BPT.TRAP 0x1 ;  /* 0x000000040000795c */ /* 0x000fe20000300000 */
.L_x_17:
[----:B--2---:R-:W-:Y:S05]  /*3710*/  @P1 BRA `(.L_x_18) ;  /* 0x0000000000081947 */ /* 0x004fea0003800000 */
[----:B------:R-:W2:Y:S02]  /*3720*/  SYNCS.PHASECHK.TRANS64.TRYWAIT P1, [UR19+0x19c30], R0 ;  /* 0x019c3000ff0075a7 */ /* 0x000ea40008020153 */
[----:B--2---:R-:W-:Y:S05]  /*3730*/  @!P1 BRA `(.L_x_19) ;  /* 0x0000005c00a09947 */ /* 0x004fea0003800000 */
.L_x_18:
[----:B------:R-:W-:Y:S01]  /*3740*/  UIMAD UR14, UR36, 0x300, UR16 ;  /* 0x00000300240e78a4 */ /* 0x000fe2000f8e0210 */
[----:B------:R-:W-:Y:S01]  /*3750*/  WARPGROUP.ARRIVE ;  /* 0x00000000000079c5 */ /* 0x000fe20000000000 */
[----:B------:R-:W-:Y:S01]  /*3760*/  UMOV UR15, 0xc0000010 ;  /* 0xc0000010000f7882 */ /* 0x000fe20000000000 */
[----:B------:R-:W-:Y:S01]  /*3770*/  UMOV UR7, 0xc0000010 ;  /* 0xc000001000077882 */ /* 0x000fe20000000000 */
[----:B------:R-:W-:Y:S02]  /*3780*/  UIADD3 UR6, UR14, 0x100, URZ ;  /* 0x000001000e067890 */ /* 0x000fe4000fffe03f */
[----:B------:R-:W-:Y:S01]  /*3790*/  UIADD3 UR10, UR14, 0x200, URZ ;  /* 0x000002000e0a7890 */ /* 0x000fe2000fffe03f */
[----:B------:R-:W-:Y:S02]  /*37a0*/  UMOV UR11, 0xc0000010 ;  /* 0xc0000010000b7882 */ /* 0x000fe40000000000 */
[----:B------:R-:W-:Y:S03]  /*37b0*/  QGMMA.64x128x32.F32.E4M3.E4M3 R24, gdesc[UR12], RZ, !UPT, gsb0 ;  /* 0x01e000000c1879f3 */ /* 0x000fe6000c0008ff */
[----:B------:R-:W-:-:S02]  /*37c0*/  WARPGROUP.DEPBAR.LE gsb0, 0x0 ;  /* 0x00008000000079c5 */ /* 0x000fc40000010000 */
[----:B------:R-:W-:-:S07]  /*37d0*/  WARPGROUP.ARRIVE ;  /* 0x00000000000079c5 */ /* 0x000fce0000000000 */
[----:B------:R-:W-:Y:S03]  /*37e0*/  QGMMA.64x128x32.F32.E4M3.E4M3 R24, gdesc[UR4], R24, gsb0 ;  /* 0x01e00000041879f3 */ /* 0x000fe60008000818 */
[----:B------:R-:W-:Y:S02]  /*37f0*/  WARPGROUP.DEPBAR.LE gsb0, 0x0 ;  /* 0x00008000000079c5 */ /* 0x000fe40000010000 */
[----:B------:R-:W-:-:S07]  /*3800*/  WARPGROUP.ARRIVE ;  /* 0x00000000000079c5 */ /* 0x000fce0000000000 */
[----:B------:R-:W-:Y:S03]  /*3810*/  QGMMA.64x128x32.F32.E4M3.E4M3 R24, gdesc[UR8], R24, gsb0 ;  /* 0x01e00000081879f3 */ /* 0x000fe60008000818 */
[----:B------:R-:W-:Y:S02]  /*3820*/  WARPGROUP.DEPBAR.LE gsb0, 0x0 ;  /* 0x00008000000079c5 */ /* 0x000fe40000010000 */
[----:B------:R-:W-:Y:S05]  /*3830*/  @!P0 BRA `(.L_x_20) ;  /* 0x0000000000048947 */ /* 0x000fea0003800000 */
[----:B------:R-:W-:Y:S01]  /*3840*/  BPT.TRAP 0x1 ;  /* 0x000000040000795c */ /* 0x000fe20000300000 */
.L_x_20:
[----:B------:R-:W-:Y:S01]  /*3850*/  ULEA UR11, UR18, UR48, 0x3 ;  /* 0x00000030120b7291 */ /* 0x000fe2000f8e183f */
[----:B-12---:R-:W-:-:S05]  /*3860*/  IMAD.U32 R0, RZ, RZ, UR17 ;  /* 0x00000011ff007e24 */ /* 0x006fca000f8e00ff */
[----:B------:R-:W-:-:S04]  /*3870*/  SHF.L.U32 R0, R0, 0x1f, RZ ;  /* 0x0000001f00007819 */ /* 0x000fc800000006ff */
[----:B------:R1:W2:Y:S01]  /*3880*/  SYNCS.PHASECHK.TRANS64.TRYWAIT P1, [UR11+0x19c50], R0 ;  /* 0x019c5000ff0075a7 */ /* 0x0002a2000802014b */
[----:B------:R-:W-:Y:S05]  /*3890*/  @!P0 BRA `(.L_x_21) ;  /* 0x0000000000048947 */ /* 0x000fea0003800000 */
[----:B------:R-:W-:Y:S01]  /*38a0*/  BPT.TRAP 0x1 ;  /* 0x000000040000795c */ /* 0x000fe20000300000 */
.L_x_21:
[----:B------:R-:W-:Y:S02]  /*38b0*/  FMNMX.FTZ R8, R24, R4, !PT ;  /* 0x0000000418087209 */ /* 0x000fe40007810000 */
[----:B------:R-:W-:Y:S02]  /*38c0*/  FMNMX.FTZ R10, R26, R3, !PT ;  /* 0x000000031a0a7209 */ /* 0x000fe40007810000 */
[----:B------:R-:W-:Y:S02]  /*38d0*/  FMNMX.FTZ R7, R25, R8, !PT ;  /* 0x0000000819077209 */ /* 0x000fe40007810000 */
[----:B------:R-:W-:Y:S02]  /*38e0*/  FMNMX.FTZ R9, R27, R10, !PT ;  /* 0x0000000a1b097209 */ /* 0x000fe40007810000 */
[----:B------:R-:W-:Y:S02]  /*38f0*/  FMNMX.FTZ R8, R28, R7, !PT ;  /* 0x000000071c087209 */ /* 0x000fe40007810000 */
[----:B------:R-:W-:-:S02]  /*3900*/  FMNMX.FTZ R10, R30, R9, !PT ;  /* 0x000000091e0a7209 */ /* 0x000fc40007810000 */
        /* <DEDUP_REMOVED lines=56> */
[----:B------:R-:W-:Y:S01]  /*3c90*/  FMNMX.FTZ R8, R85, R8, !PT ;  /* 0x0000000855087209 */ /* 0x000fe20007810000 */
[----:B--2---:R-:W-:Y:S06]  /*3ca0*/  @P1 BRA `(.L_x_22) ;  /* 0x0000000000081947 */ /* 0x004fec0003800000 */
[----:B------:R-:W2:Y:S02]  /*3cb0*/  SYNCS.PHASECHK.TRANS64.TRYWAIT P1, [UR11+0x19c50], R0 ;  /* 0x019c5000ff0075a7 */ /* 0x000ea4000802014b */
[----:B--2---:R-:W-:Y:S05]  /*3cc0*/  @!P1 BRA `(.L_x_23) ;  /* 0x0000005800549947 */ /* 0x004fea0003800000 */
.L_x_22:
[----:B------:R-:W-:Y:S01]  /*3cd0*/  UIADD3 UR6, UR48, 0x3000, URZ ;  /* 0x0000300030067890 */ /* 0x000fe2000fffe03f */
[----:B------:R-:W-:Y:S01]  /*3ce0*/  WARPGROUP.ARRIVE ;  /* 0x00000000000079c5 */ /* 0x000fe20000000000 */
[----:B------:R-:W-:Y:S01]  /*3cf0*/  UMOV UR7, 0x40000040 ;  /* 0x4000004000077882 */ /* 0x000fe20000000000 */
[----:B------:R-:W-:Y:S01]  /*3d00*/  FMNMX.FTZ R10, R87, R10, !PT ;  /* 0x0000000a570a7209 */ /* 0x000fe20007810000 */
[----:B------:R-:W-:Y:S01]  /*3d10*/  USHF.R.U32.HI UR6, URZ, 0x4, UR6 ;  /* 0x000000043f067899 */ /* 0x000fe20008011606 */
[----:B--2---:R-:W2:Y:S01]  /*3d20*/  SHFL.BFLY PT, R7, R8, 0x2, 0x1f ;  /* 0x0c401f0008077f89 */ /* 0x004ea200000e0000 */
[----:B------:R-:W-:Y:S02]  /*3d30*/  LOP3.LUT P1, RZ, R2, 0x7f, RZ, 0xc0, !PT ;  /* 0x0000007f02ff7812 */ /* 0x000fe4000782c0ff */
[----:B------:R-:W-:Y:S01]  /*3d40*/  ULOP3.LUT UR6, UR6, 0x3fff, URZ, 0xc0, !UPT ;  /* 0x00003fff06067892 */ /* 0x000fe2000f8ec03f */
[----:B------:R-:W3:Y:S03]  /*3d50*/  SHFL.BFLY PT, R11, R10, 0x2, 0x1f ;  /* 0x0c401f000a0b7f89 */ /* 0x000ee600000e0000 */
[----:B------:R-:W-:-:S04]  /*3d60*/  ULOP3.LUT UR6, UR6, 0x10000, URZ, 0xfc, !UPT ;  /* 0x0001000006067892 */ /* 0x000fc8000f8efc3f */
[----:B------:R-:W-:-:S07]  /*3d70*/  UIMAD UR10, UR18, 0x300, UR6 ;  /* 0x00000300120a78a4 */ /* 0x000fce000f8e0206 */
[----:B------:R-:W-:Y:S02]  /*3d80*/  UMOV UR6, UR10 ;  /* 0x0000000a00067c82 */ /* 0x000fe40008000000 */
[----:B------:R-:W-:Y:S01]  /*3d90*/  QGMMA.64x96x32.F32.E4M3.E4M3 R88, R136, gdesc[UR4], R88, gsb0 ;  /* 0x0160000488587df3 */ /* 0x000fe20008000858 */
[----:B------:R-:W-:Y:S01]  /*3da0*/  UIADD3 UR6, UR10, 0x2, URZ ;  /* 0x000000020a067890 */ /* 0x000fe2000fffe03f */
[----:B------:R-:W-:Y:S01]  /*3db0*/  UMOV UR7, 0x40000040 ;  /* 0x4000004000077882 */ /* 0x000fe20000000000 */
[----:B--2---:R-:W-:Y:S02]  /*3dc0*/  FMNMX.FTZ R9, R8, R7, !PT ;  /* 0x0000000708097209 */ /* 0x004fe40007810000 */
[----:B---3--:R-:W-:-:S03]  /*3dd0*/  FMNMX.FTZ R11, R10, R11, !PT ;  /* 0x0000000b0a0b7209 */ /* 0x008fc60007810000 */
[----:B-1----:R-:W1:Y:S04]  /*3de0*/  SHFL.BFLY PT, R0, R9, 0x1, 0x1f ;  /* 0x0c201f0009007f89 */ /* 0x002e6800000e0000 */
[----:B------:R-:W2:Y:S01]  /*3df0*/  SHFL.BFLY PT, R12, R11, 0x1, 0x1f ;  /* 0x0c201f000b0c7f89 */ /* 0x000ea200000e0000 */
[----:B-1----:R-:W-:Y:S02]  /*3e00*/  FMNMX.FTZ R7, R9, R0, !PT ;  /* 0x0000000009077209 */ /* 0x002fe40007810000 */
[----:B--2---:R-:W-:Y:S01]  /*3e10*/  FMNMX.FTZ R0, R11, R12, !PT ;  /* 0x0000000c0b007209 */ /* 0x004fe20007810000 */
[----:B------:R-:W-:Y:S02]  /*3e20*/  IMAD.U32 R12, RZ, RZ, UR40 ;  /* 0x00000028ff0c7e24 */ /* 0x000fe4000f8e00ff */
[----:B------:R-:W-:-:S02]  /*3e30*/  FADD.FTZ R4, -R7, R4 ;  /* 0x0000000407047221 */ /* 0x000fc40000010100 */
[----:B------:R-:W-:Y:S01]  /*3e40*/  FFMA.FTZ R8, R7, R12, -8 ;  /* 0xc100000007087423 */ /* 0x000fe2000001000c */
[----:B------:R-:W-:-:S01]  /*3e50*/  FADD.FTZ R3, -R0, R3 ;  /* 0x0000000300037221 */ /* 0x000fc20000010100 */
[----:B------:R-:W-:Y:S02]  /*3e60*/  FMUL.FTZ R4, R4, UR40 ;  /* 0x0000002804047c20 */ /* 0x000fe40008410000 */
[----:B------:R-:W-:-:S01]  /*3e70*/  FFMA.FTZ R10, R25, UR40, -R8 ;  /* 0x00000028190a7c23 */ /* 0x000fc20008010808 */
[--C-:B------:R-:W-:Y:S01]  /*3e80*/  FFMA.FTZ R25, R48, UR40, -R8.reuse ;  /* 0x0000002830197c23 */ /* 0x100fe20008010808 */
[----:B------:R-:W-:-:S01]  /*3e90*/  FFMA.FTZ R48, R65, UR40, -R8 ;  /* 0x0000002841307c23 */ /* 0x000fc20008010808 */
[----:B------:R-:W-:Y:S02]  /*3ea0*/  IMAD.U32 R65, RZ, RZ, UR40 ;  /* 0x00000028ff417e24 */ /* 0x000fe4000f8e00ff */
[----:B------:R-:W-:-:S01]  /*3eb0*/  FFMA.FTZ R9, R24, UR40, -R8 ;  /* 0x0000002818097c23 */ /* 0x000fc20008010808 */
[----:B------:R-:W-:Y:S01]  /*3ec0*/  FMUL.FTZ R3, R3, UR40 ;  /* 0x0000002803037c20 */ /* 0x000fe20008410000 */
[----:B------:R-:W-:Y:S01]  /*3ed0*/  MUFU.EX2 R4, R4 ;  /* 0x0000000400047308 */ /* 0x000fe20000000800 */
[----:B------:R-:W-:-:S01]  /*3ee0*/  FFMA.FTZ R65, R0, R65, -8 ;  /* 0xc100000000417423 */ /* 0x000fc20000010041 */
[--C-:B------:R-:W-:Y:S01]  /*3ef0*/  FFMA.FTZ R11, R28, UR40, -R8.reuse ;  /* 0x000000281c0b7c23 */ /* 0x100fe20008010808 */
[----:B------:R-:W-:-:S01]  /*3f00*/  FFMA.FTZ R12, R29, UR40, -R8 ;  /* 0x000000281d0c7c23 */ /* 0x000fc20008010808 */
[----:B------:R-:W-:Y:S01]  /*3f10*/  FFMA.FTZ R13, R32, UR40, -R8 ;  /* 0x00000028200d7c23 */ /* 0x000fe20008010808 */
[----:B------:R-:W-:-:S01]  /*3f20*/  FFMA.FTZ R26, R26, UR40, -R65 ;  /* 0x000000281a1a7c23 */ /* 0x000fc20008010841 */
[--C-:B------:R-:W-:Y:S01]  /*3f30*/  FFMA.FTZ R27, R27, UR40, -R65.reuse ;  /* 0x000000281b1b7c23 */ /* 0x100fe20008010841 */
[----:B------:R-:W-:-:S01]  /*3f40*/  FFMA.FTZ R30, R30, UR40, -R65 ;  /* 0x000000281e1e7c23 */ /* 0x000fc20008010841 */
[----:B------:R-:W1:Y:S01]  /*3f50*/  MUFU.EX2 R9, R9 ;  /* 0x0000000900097308 */ /* 0x000e620000000800 */
[----:B------:R-:W-:-:S01]  /*3f60*/  FFMA.FTZ R31, R31, UR40, -R65 ;  /* 0x000000281f1f7c23 */ /* 0x000fc20008010841 */
[----:B------:R-:W-:Y:S01]  /*3f70*/  FFMA.FTZ R34, R34, UR40, -R65 ;  /* 0x0000002822227c23 */ /* 0x000fe20008010841 */
[----:B------:R-:W-:-:S01]  /*3f80*/  FFMA.FTZ R14, R33, UR40, -R8 ;  /* 0x00000028210e7c23 */ /* 0x000fc20008010808 */
[----:B------:R-:W-:Y:S01]  /*3f90*/  FFMA.FTZ R35, R35, UR40, -R65 ;  /* 0x0000002823237c23 */ /* 0x000fe20008010841 */
[----:B------:R-:W-:-:S01]  /*3fa0*/  FFMA.FTZ R15, R36, UR40, -R8 ;  /* 0x00000028240f7c23 */ /* 0x000fc20008010808 */
[----:B------:R-:W-:Y:S01]  /*3fb0*/  FFMA.FTZ R28, R45, UR40, -R8 ;  /* 0x000000282d1c7c23 */ /* 0x000fe20008010808 */
[----:B------:R-:W-:-:S01]  /*3fc0*/  FFMA.FTZ R38, R38, UR40, -R65 ;  /* 0x0000002826267c23 */ /* 0x000fc20008010841 */
[----:B------:R-:W-:Y:S01]  /*3fd0*/  MUFU.EX2 R3, R3 ;  /* 0x0000000300037308 */ /* 0x000fe20000000800 */
[----:B------:R-:W-:-:S01]  /*3fe0*/  FFMA.FTZ R45, R68, UR40, -R8 ;  /* 0x00000028442d7c23 */ /* 0x000fc20008010808 */
[--C-:B------:R-:W-:Y:S01]  /*3ff0*/  FFMA.FTZ R20, R37, UR40, -R8.reuse ;  /* 0x0000002825147c23 */ /* 0x100fe20008010808 */
[----:B------:R-:W-:-:S01]  /*4000*/  FFMA.FTZ R29, R52, UR40, -R8 ;  /* 0x00000028341d7c23 */ /* 0x000fc20008010808 */
[----:B------:R-:W-:Y:S01]  /*4010*/  FFMA.FTZ R39, R39, UR40, -R65 ;  /* 0x0000002827277c23 */ /* 0x000fe20008010841 */
[----:B------:R-:W-:-:S01]  /*4020*/  FFMA.FTZ R52, R69, UR40, -R8 ;  /* 0x0000002845347c23 */ /* 0x000fc20008010808 */
[----:B------:R-:W-:Y:S01]  /*4030*/  FFMA.FTZ R21, R40, UR40, -R8 ;  /* 0x0000002828157c23 */ /* 0x000fe20008010808 */
[----:B------:R-:W-:-:S01]  /*4040*/  FFMA.FTZ R42, R42, UR40, -R65 ;  /* 0x000000282a2a7c23 */ /* 0x000fc20008010841 */
[----:B------:R-:W2:Y:S01]  /*4050*/  MUFU.EX2 R26, R26 ;  /* 0x0000001a001a7308 */ /* 0x000ea20000000800 */
[----:B-1----:R-:W-:-:S01]  /*4060*/  FFMA.FTZ R5, R4, R5, R9 ;  /* 0x0000000504057223 */ /* 0x002fc20000010009 */
[----:B------:R-:W-:Y:S01]  /*4070*/  FFMA.FTZ R24, R41, UR40, -R8 ;  /* 0x0000002829187c23 */ /* 0x000fe20008010808 */
[----:B------:R-:W-:-:S01]  /*4080*/  FFMA.FTZ R43, R43, UR40, -R65 ;  /* 0x000000282b2b7c23 */ /* 0x000fc20008010841 */
[----:B------:R-:W-:Y:S01]  /*4090*/  FFMA.FTZ R23, R44, UR40, -R8 ;  /* 0x000000282c177c23 */ /* 0x000fe20008010808 */
[----:B------:R-:W-:-:S01]  /*40a0*/  FFMA.FTZ R46, R46, UR40, -R65 ;  /* 0x000000282e2e7c23 */ /* 0x000fc20008010841 */
[----:B------:R-:W-:Y:S01]  /*40b0*/  FFMA.FTZ R47, R47, UR40, -R65 ;  /* 0x000000282f2f7c23 */ /* 0x000fe20008010841 */
        /* <DEDUP_REMOVED lines=9> */
[----:B------:R-:W3:Y:S01]  /*4150*/  MUFU.EX2 R27, R27 ;  /* 0x0000001b001b7308 */ /* 0x000ee20000000800 */
[----:B--2---:R-:W-:-:S01]  /*4160*/  FFMA.FTZ R6, R3, R6, R26 ;  /* 0x0000000603067223 */ /* 0x004fc2000001001a */
[----:B------:R-:W-:Y:S01]  /*4170*/  FFMA.FTZ R58, R58, UR40, -R65 ;  /* 0x000000283a3a7c23 */ /* 0x000fe20008010841 */
[----:B------:R-:W-:-:S01]  /*4180*/  FFMA.FTZ R40, R57, UR40, -R8 ;  /* 0x0000002839287c23 */ /* 0x000fc20008010808 */
[----:B------:R-:W-:Y:S01]  /*4190*/  FFMA.FTZ R59, R59, UR40, -R65 ;  /* 0x000000283b3b7c23 */ /* 0x000fe20008010841 */
[----:B------:R-:W-:-:S01]  /*41a0*/  FFMA.FTZ R37, R60, UR40, -R8 ;  /* 0x000000283c257c23 */ /* 0x000fc20008010808 */
[----:B------:R-:W-:Y:S01]  /*41b0*/  FFMA.FTZ R62, R62, UR40, -R65 ;  /* 0x000000283e3e7c23 */ /* 0x000fe20008010841 */
[----:B------:R-:W-:-:S01]  /*41c0*/  FFMA.FTZ R44, R61, UR40, -R8 ;  /* 0x000000283d2c7c23 */ /* 0x000fc20008010808 */
[----:B------:R-:W2:Y:S01]  /*41d0*/  MUFU.EX2 R11, R11 ;  /* 0x0000000b000b7308 */ /* 0x000ea20000000800 */
[----:B-1----:R-:W-:-:S01]  /*41e0*/  FADD.FTZ R68, R10, R5 ;  /* 0x000000050a447221 */ /* 0x002fc20000010000 */
[----:B------:R-:W-:Y:S01]  /*41f0*/  FFMA.FTZ R63, R63, UR40, -R65 ;  /* 0x000000283f3f7c23 */ /* 0x000fe20008010841 */
[----:B------:R-:W-:-:S01]  /*4200*/  FFMA.FTZ R56, R73, UR40, -R8 ;  /* 0x0000002849387c23 */ /* 0x000fc20008010808 */
[----:B------:R-:W-:Y:S01]  /*4210*/  FFMA.FTZ R41, R64, UR40, -R8 ;  /* 0x0000002840297c23 */ /* 0x000fe20008010808 */
[----:B------:R-:W-:-:S01]  /*4220*/  FFMA.FTZ R66, R66, UR40, -R65 ;  /* 0x0000002842427c23 */ /* 0x000fc20008010841 */
[----:B------:R-:W-:Y:S01]  /*4230*/  FFMA.FTZ R67, R67, UR40, -R65 ;  /* 0x0000002843437c23 */ /* 0x000fe20008010841 */
[----:B------:R-:W-:-:S01]  /*4240*/  FFMA.FTZ R53, R76, UR40, -R8 ;  /* 0x000000284c357c23 */ /* 0x000fc20008010808 */
[----:B------:R-:W1:Y:S01]  /*4250*/  MUFU.EX2 R30, R30 ;  /* 0x0000001e001e7308 */ /* 0x000e620000000800 */
[----:B---3--:R-:W-:-:S01]  /*4260*/  FADD.FTZ R5, R27, R6 ;  /* 0x000000061b057221 */ /* 0x008fc20000010000 */
[----:B------:R-:W-:-:S02]  /*4270*/  WARPGROUP.DEPBAR.LE gsb0, 0x0 ;  /* 0x00008000000079c5 */ /* 0x000fc40000010000 */
[----:B------:R-:W-:Y:S01]  /*4280*/  WARPGROUP.ARRIVE ;  /* 0x00000000000079c5 */ /* 0x000fe20000000000 */
[--C-:B------:R-:W-:Y:S01]  /*4290*/  FFMA.FTZ R60, R77, UR40, -R8.reuse ;  /* 0x000000284d3c7c23 */ /* 0x100fe20008010808 */
[----:B------:R-:W-:-:S01]  /*42a0*/  FFMA.FTZ R57, R80, UR40, -R8 ;  /* 0x0000002850397c23 */ /* 0x000fc20008010808 */
[----:B------:R-:W-:Y:S01]  /*42b0*/  FFMA.FTZ R64, R81, UR40, -R8 ;  /* 0x0000002851407c23 */ /* 0x000fe20008010808 */
[----:B------:R-:W3:Y:S01]  /*42c0*/  MUFU.EX2 R12, R12 ;  /* 0x0000000c000c7308 */ /* 0x000ee20000000800 */
[----:B--2---:R-:W-:-:S01]  /*42d0*/  FADD.FTZ R69, R11, R68 ;  /* 0x000000440b457221 */ /* 0x004fc20000010000 */
[----:B------:R-:W-:Y:S01]  /*42e0*/  QGMMA.64x96x32.F32.E4M3.E4M3 R88, R140, gdesc[UR4], R88, gsb0 ;  /* 0x016000048c587df3 */ /* 0x000fe20008000858 */
[----:B------:R-:W-:Y:S01]  /*42f0*/  UIADD3 UR6, UR10, 0x4, URZ ;  /* 0x000000040a067890 */ /* 0x000fe2000fffe03f */
[--C-:B------:R-:W-:Y:S01]  /*4300*/  FFMA.FTZ R61, R84, UR40, -R8.reuse ;  /* 0x00000028543d7c23 */ /* 0x100fe20008010808 */
[----:B------:R-:W-:Y:S01]  /*4310*/  UMOV UR7, 0x40000040 ;  /* 0x4000004000077882 */ /* 0x000fe20000000000 */
[----:B------:R-:W-:-:S02]  /*4320*/  FFMA.FTZ R8, R85, UR40, -R8 ;  /* 0x0000002855087c23 */ /* 0x000fc40008010808 */
[----:B------:R-:W2:Y:S01]  /*4330*/  MUFU.EX2 R31, R31 ;  /* 0x0000001f001f7308 */ /* 0x000ea20000000800 */
[----:B-1----:R-:W-:-:S07]  /*4340*/  FADD.FTZ R6, R30, R5 ;  /* 0x000000051e067221 */ /* 0x002fce0000010000 */
[----:B------:R-:W1:Y:S01]  /*4350*/  MUFU.EX2 R13, R13 ;  /* 0x0000000d000d7308 */ /* 0x000e620000000800 */
[----:B---3--:R-:W-:-:S07]  /*4360*/  FADD.FTZ R68, R12, R69 ;  /* 0x000000450c447221 */ /* 0x008fce0000010000 */
[----:B------:R-:W3:Y:S01]  /*4370*/  MUFU.EX2 R34, R34 ;  /* 0x0000002200227308 */ /* 0x000ee20000000800 */
[----:B--2---:R-:W-:-:S07]  /*4380*/  FADD.FTZ R5, R31, R6 ;  /* 0x000000061f057221 */ /* 0x004fce0000010000 */
        /* <DEDUP_REMOVED lines=9> */
[----:B---3--:R-:W-:-:S01]  /*4420*/  FADD.FTZ R69, R15, R68 ;  /* 0x000000440f457221 */ /* 0x008fc20000010000 */
[----:B------:R-:W-:-:S06]  /*4430*/  FFMA.FTZ R68, R70, UR40, -R65 ;  /* 0x0000002846447c23 */ /* 0x000fcc0008010841 */
        /* <DEDUP_REMOVED lines=9> */
[----:B-1----:R-:W-:-:S01]  /*44d0*/  FADD.FTZ R6, R42, R5 ;  /* 0x000000052a067221 */ /* 0x002fc20000010000 */
[----:B------:R-:W-:Y:S02]  /*44e0*/  WARPGROUP.DEPBAR.LE gsb0, 0x0 ;  /* 0x00008000000079c5 */ /* 0x000fe40000010000 */
[----:B------:R-:W-:-:S04]  /*44f0*/  WARPGROUP.ARRIVE ;  /* 0x00000000000079c5 */ /* 0x000fc80000000000 */
[----:B------:R-:W1:Y:S01]  /*4500*/  MUFU.EX2 R23, R23 ;  /* 0x0000001700177308 */ /* 0x000e620000000800 */
[----:B---3--:R-:W-:-:S01]  /*4510*/  FADD.FTZ R70, R24, R69 ;  /* 0x0000004518467221 */ /* 0x008fc20000010000 */
[----:B------:R-:W-:Y:S01]  /*4520*/  FFMA.FTZ R69, R71, UR40, -R65 ;  /* 0x0000002847457c23 */ /* 0x000fe20008010841 */
[----:B------:R-:W-:Y:S01]  /*4530*/  QGMMA.64x96x32.F32.E4M3.E4M3 R88, R144, gdesc[UR4], R88, gsb0 ;  /* 0x0160000490587df3 */ /* 0x000fe20008000858 */
[----:B------:R-:W-:Y:S01]  /*4540*/  UIADD3 UR6, UR10, 0x6, URZ ;  /* 0x000000060a067890 */ /* 0x000fe2000fffe03f */
[----:B--2---:R-:W-:Y:S01]  /*4550*/  FADD.FTZ R5, R43, R6 ;  /* 0x000000062b057221 */ /* 0x004fe20000010000 */
[----:B------:R-:W-:Y:S02]  /*4560*/  UMOV UR7, 0x40000040 ;  /* 0x4000004000077882 */ /* 0x000fe40000000000 */
[----:B------:R-:W2:Y:S08]  /*4570*/  MUFU.EX2 R46, R46 ;  /* 0x0000002e002e7308 */ /* 0x000eb00000000800 */
[----:B------:R-:W3:Y:S01]  /*4580*/  MUFU.EX2 R28, R28 ;  /* 0x0000001c001c7308 */ /* 0x000ee20000000800 */
[----:B-1----:R-:W-:-:S01]  /*4590*/  FADD.FTZ R71, R23, R70 ;  /* 0x0000004617477221 */ /* 0x002fc20000010000 */
[----:B------:R-:W-:-:S06]  /*45a0*/  FFMA.FTZ R70, R74, UR40, -R65 ;  /* 0x000000284a467c23 */ /* 0x000fcc0008010841 */
[----:B------:R-:W1:Y:S01]  /*45b0*/  MUFU.EX2 R47, R47 ;  /* 0x0000002f002f7308 */ /* 0x000e620000000800 */
[----:B--2---:R-:W-:-:S07]  /*45c0*/  FADD.FTZ R6, R46, R5 ;  /* 0x000000052e067221 */ /* 0x004fce0000010000 */
[----:B------:R-:W2:Y:S01]  /*45d0*/  MUFU.EX2 R25, R25 ;  /* 0x0000001900197308 */ /* 0x000ea20000000800 */
[----:B---3--:R-:W-:-:S07]  /*45e0*/  FADD.FTZ R72, R28, R71 ;  /* 0x000000471c487221 */ /* 0x008fce0000010000 */
[----:B------:R-:W3:Y:S01]  /*45f0*/  MUFU.EX2 R50, R50 ;  /* 0x0000003200327308 */ /* 0x000ee20000000800 */
[----:B-1----:R-:W-:-:S07]  /*4600*/  FADD.FTZ R5, R47, R6 ;  /* 0x000000062f057221 */ /* 0x002fce0000010000 */
[----:B------:R-:W1:Y:S01]  /*4610*/  MUFU.EX2 R32, R32 ;  /* 0x0000002000207308 */ /* 0x000e620000000800 */
[----:B--2---:R-:W-:-:S07]  /*4620*/  FADD.FTZ R71, R25, R72 ;  /* 0x0000004819477221 */ /* 0x004fce0000010000 */
[----:B------:R-:W2:Y:S01]  /*4630*/  MUFU.EX2 R51, R51 ;  /* 0x0000003300337308 */ /* 0x000ea20000000800 */
[----:B---3--:R-:W-:-:S07]  /*4640*/  FADD.FTZ R6, R50, R5 ;  /* 0x0000000532067221 */ /* 0x008fce0000010000 */
[----:B------:R-:W3:Y:S01]  /*4650*/  MUFU.EX2 R29, R29 ;  /* 0x0000001d001d7308 */ /* 0x000ee20000000800 */
[----:B-1----:R-:W-:-:S01]  /*4660*/  FADD.FTZ R72, R32, R71 ;  /* 0x0000004720487221 */ /* 0x002fc20000010000 */
[----:B------:R-:W-:-:S06]  /*4670*/  FFMA.FTZ R71, R75, UR40, -R65 ;  /* 0x000000284b477c23 */ /* 0x000fcc0008010841 */
[----:B------:R-:W1:Y:S01]  /*4680*/  MUFU.EX2 R54, R54 ;  /* 0x0000003600367308 */ /* 0x000e620000000800 */
[----:B--2---:R-:W-:-:S07]  /*4690*/  FADD.FTZ R5, R51, R6 ;  /* 0x0000000633057221 */ /* 0x004fce0000010000 */
[----:B------:R-:W2:Y:S01]  /*46a0*/  MUFU.EX2 R36, R36 ;  /* 0x0000002400247308 */ /* 0x000ea20000000800 */
[----:B---3--:R-:W-:-:S01]  /*46b0*/  FADD.FTZ R73, R29, R72 ;  /* 0x000000481d497221 */ /* 0x008fc20000010000 */
[----:B------:R-:W-:-:S06]  /*46c0*/  FFMA.FTZ R72, R78, UR40, -R65 ;  /* 0x000000284e487c23 */ /* 0x000fcc0008010841 */
        /* <DEDUP_REMOVED lines=8> */
[----:B------:R-:W-:Y:S02]  /*4750*/  WARPGROUP.DEPBAR.LE gsb0, 0x0 ;  /* 0x00008000000079c5 */ /* 0x000fe40000010000 */
[----:B------:R-:W-:-:S04]  /*4760*/  WARPGROUP.ARRIVE ;  /* 0x00000000000079c5 */ /* 0x000fc80000000000 */
[----:B------:R-:W1:Y:S01]  /*4770*/  MUFU.EX2 R59, R59 ;  /* 0x0000003b003b7308 */ /* 0x000e620000000800 */
[----:B--2---:R-:W-:-:S01]  /*4780*/  FADD.FTZ R6, R58, R5 ;  /* 0x000000053a067221 */ /* 0x004fc20000010000 */
[----:B------:R-:W-:Y:S06]  /*4790*/  QGMMA.64x96x32.F32.E4M3.E4M3 R88, R148, gdesc[UR4], R88, gsb0 ;  /* 0x0160000494587df3 */ /* 0x000fec0008000858 */
[----:B------:R-:W2:Y:S01]  /*47a0*/  MUFU.EX2 R37, R37 ;  /* 0x0000002500257308 */ /* 0x000ea20000000800 */
[----:B---3--:R-:W-:-:S01]  /*47b0*/  FADD.FTZ R74, R40, R73 ;  /* 0x00000049284a7221 */ /* 0x008fc20000010000 */
[----:B------:R-:W-:Y:S01]  /*47c0*/  FFMA.FTZ R73, R79, UR40, -R65 ;  /* 0x000000284f497c23 */ /* 0x000fe20008010841 */
[----:B------:R-:W-:-:S05]  /*47d0*/  IMAD.U32 R79, RZ, RZ, UR19 ;  /* 0x00000013ff4f7e24 */ /* 0x000fca000f8e00ff */
[----:B------:R-:W3:Y:S01]  /*47e0*/  MUFU.EX2 R62, R62 ;  /* 0x0000003e003e7308 */ /* 0x000ee20000000800 */
[----:B-1----:R-:W-:-:S07]  /*47f0*/  FADD.FTZ R5, R59, R6 ;  /* 0x000000063b057221 */ /* 0x002fce0000010000 */
[----:B------:R-:W1:Y:S01]  /*4800*/  MUFU.EX2 R44, R44 ;  /* 0x0000002c002c7308 */ /* 0x000e620000000800 */
[----:B--2---:R-:W-:-:S01]  /*4810*/  FADD.FTZ R75, R37, R74 ;  /* 0x0000004a254b7221 */ /* 0x004fc20000010000 */
[----:B------:R-:W-:-:S06]  /*4820*/  FFMA.FTZ R74, R82, UR40, -R65 ;  /* 0x00000028524a7c23 */ /* 0x000fcc0008010841 */
        /* <DEDUP_REMOVED lines=16> */
[----:B-1----:R-:W-:-:S01]  /*4930*/  FADD.FTZ R77, R45, R76 ;  /* 0x0000004c2d4d7221 */ /* 0x002fc20000010000 */
[--C-:B------:R-:W-:Y:S01]  /*4940*/  FFMA.FTZ R76, R86, UR40, -R65.reuse ;  /* 0x00000028564c7c23 */ /* 0x100fe20008010841 */
[----:B------:R-:W-:-:S05]  /*4950*/  FFMA.FTZ R65, R87, UR40, -R65 ;  /* 0x0000002857417c23 */ /* 0x000fca0008010841 */
[----:B------:R-:W1:Y:S01]  /*4960*/  MUFU.EX2 R69, R69 ;  /* 0x0000004500457308 */ /* 0x000e620000000800 */
[----:B--2---:R-:W-:-:S07]  /*4970*/  FADD.FTZ R6, R68, R5 ;  /* 0x0000000544067221 */ /* 0x004fce0000010000 */
[----:B------:R-:W2:Y:S01]  /*4980*/  MUFU.EX2 R49, R49 ;  /* 0x0000003100317308 */ /* 0x000ea20000000800 */
[----:B---3--:R-:W-:-:S07]  /*4990*/  FADD.FTZ R78, R52, R77 ;  /* 0x0000004d344e7221 */ /* 0x008fce0000010000 */
[----:B------:R-:W3:Y:S01]  /*49a0*/  MUFU.EX2 R70, R70 ;  /* 0x0000004600467308 */ /* 0x000ee20000000800 */
[----:B-1----:R-:W-:-:S01]  /*49b0*/  FADD.FTZ R5, R69, R6 ;  /* 0x0000000645057221 */ /* 0x002fc20000010000 */
[----:B------:R-:W-:-:S06]  /*49c0*/  WARPGROUP.DEPBAR.LE gsb0, 0x0 ;  /* 0x00008000000079c5 */ /* 0x000fcc0000010000 */
[----:B------:R-:W1:Y:S01]  /*49d0*/  MUFU.EX2 R56, R56 ;  /* 0x0000003800387308 */ /* 0x000e620000000800 */
[----:B--2---:R-:W-:-:S07]  /*49e0*/  FADD.FTZ R77, R49, R78 ;  /* 0x0000004e314d7221 */ /* 0x004fce0000010000 */
[----:B------:R-:W2:Y:S01]  /*49f0*/  MUFU.EX2 R71, R71 ;  /* 0x0000004700477308 */ /* 0x000ea20000000800 */
[----:B---3--:R-:W-:-:S01]  /*4a00*/  FADD.FTZ R6, R70, R5 ;  /* 0x0000000546067221 */ /* 0x008fc20000010000 */
[----:B------:R-:W-:-:S05]  /*4a10*/  @!P1 VIADD R5, R79, 0x19c40 ;  /* 0x00019c404f059836 */ /* 0x000fca0000000000 */
[----:B------:R-:W-:Y:S01]  /*4a20*/  @!P1 PRMT R5, RZ, 0x654, R5 ;  /* 0x00000654ff059816 */ /* 0x000fe20000000005 */
[----:B------:R-:W3:Y:S01]  /*4a30*/  MUFU.EX2 R53, R53 ;  /* 0x0000003500357308 */ /* 0x000ee20000000800 */
[----:B-1----:R-:W-:-:S02]  /*4a40*/  FADD.FTZ R78, R56, R77 ;  /* 0x0000004d384e7221 */ /* 0x002fc40000010000 */
[----:B------:R1:W-:Y:S05]  /*4a50*/  @!P1 SYNCS.ARRIVE.TRANS64.RED.A1T0 RZ, [R5+URZ], RZ ;  /* 0x000000ff05ff99a7 */ /* 0x0003ea000810043f */
[----:B------:R-:W4:Y:S01]  /*4a60*/  MUFU.EX2 R72, R72 ;  /* 0x0000004800487308 */ /* 0x000f220000000800 */
[----:B--2---:R-:W-:-:S07]  /*4a70*/  FADD.FTZ R77, R71, R6 ;  /* 0x00000006474d7221 */ /* 0x004fce0000010000 */
[----:B------:R-:W2:Y:S01]  /*4a80*/  MUFU.EX2 R60, R60 ;  /* 0x0000003c003c7308 */ /* 0x000ea20000000800 */
[----:B---3--:R-:W-:-:S07]  /*4a90*/  FADD.FTZ R79, R53, R78 ;  /* 0x0000004e354f7221 */ /* 0x008fce0000010000 */
[----:B------:R-:W1:Y:S01]  /*4aa0*/  MUFU.EX2 R73, R73 ;  /* 0x0000004900497308 */ /* 0x000e620000000800 */
[----:B----4-:R-:W-:-:S07]  /*4ab0*/  FADD.FTZ R6, R72, R77 ;  /* 0x0000004d48067221 */ /* 0x010fce0000010000 */
        /* <DEDUP_REMOVED lines=16> */
[----:B---3--:R-:W-:-:S03]  /*4bc0*/  FADD.FTZ R5, R8, R77 ;  /* 0x0000004d08057221 */ /* 0x008fc60000010000 */
[----:B--2---:R-:W-:Y:S01]  /*4bd0*/  FADD.FTZ R6, R65, R6 ;  /* 0x0000000641067221 */ /* 0x004fe20000010000 */
[----:B------:R-:W-:Y:S06]  /*4be0*/  @!P0 BRA `(.L_x_24) ;  /* 0x0000000000048947 */ /* 0x000fec0003800000 */
[----:B------:R-:W-:Y:S01]  /*4bf0*/  BPT.TRAP 0x1 ;  /* 0x000000040000795c */ /* 0x000fe20000300000 */
.L_x_24:
[----:B------:R-:W-:Y:S01]  /*4c00*/  UIADD3 UR6, UR11, 0x19c60, URZ ;  /* 0x00019c600b067890 */ /* 0x000fe2000fffe03f */
[----:B------:R-:W-:Y:S01]  /*4c10*/  ISETP.LT.AND P1, PT, RZ, UR45, PT ;  /* 0x0000002dff007c0c */ /* 0x000fe2000bf21270 */
[----:B------:R-:W-:Y:S01]  /*4c20*/  UIADD3 UR7, UR45, -0x1, URZ ;  /* 0xffffffff2d077890 */ /* 0x000fe2000fffe03f */
[----:B------:R-:W-:Y:S01]  /*4c30*/  F2FP.SATFINITE.E4M3.F32.PACK_AB_MERGE_C R11, R12, R11, RZ ;  /* 0x0000000b0c0b723e */ /* 0x000fe200048070ff */
[----:B------:R-:W-:Y:S01]  /*4c40*/  UPRMT UR6, UR49, 0x654, UR6 ;  /* 0x0000065431067896 */ /* 0x000fe20008000006 */
[----:B------:R-:W-:Y:S01]  /*4c50*/  F2FP.SATFINITE.E4M3.F32.PACK_AB_MERGE_C R30, R31, R30, RZ ;  /* 0x0000001e1f1e723e */ /* 0x000fe200048070ff */
[----:B------:R-:W-:Y:S01]  /*4c60*/  UMOV UR17, UR37 ;  /* 0x0000002500117c82 */ /* 0x000fe20008000000 */
[----:B------:R-:W-:Y:S01]  /*4c70*/  F2FP.SATFINITE.E4M3.F32.PACK_AB_MERGE_C R15, R20, R15, RZ ;  /* 0x0000000f140f723e */ /* 0x000fe200048070ff */
[----:B------:R-:W-:Y:S01]  /*4c80*/  UMOV UR18, UR36 ;  /* 0x0000002400127c82 */ /* 0x000fe20008000000 */
[----:B------:R-:W-:Y:S01]  /*4c90*/  F2FP.SATFINITE.E4M3.F32.PACK_AB_MERGE_C R38, R39, R38, RZ ;  /* 0x000000262726723e */ /* 0x000fe200048070ff */
[----:B------:R-:W-:Y:S01]  /*4ca0*/  UMOV UR45, UR7 ;  /* 0x00000007002d7c82 */ /* 0x000fe20008000000 */
[----:B------:R-:W-:Y:S01]  /*4cb0*/  F2FP.SATFINITE.E4M3.F32.PACK_AB_MERGE_C R23, R28, R23, RZ ;  /* 0x000000171c17723e */ /* 0x000fe200048070ff */
[----:B------:R-:W-:Y:S01]  /*4cc0*/  FMUL.FTZ R88, R88, R4 ;  /* 0x0000000458587220 */ /* 0x000fe20000410000 */
[----:B------:R-:W-:Y:S01]  /*4cd0*/  F2FP.SATFINITE.E4M3.F32.PACK_AB_MERGE_C R46, R47, R46, RZ ;  /* 0x0000002e2f2e723e */ /* 0x000fe200048070ff */
[----:B------:R-:W-:Y:S01]  /*4ce0*/  SYNCS.ARRIVE.TRANS64.RED.A1T0 RZ, [UR6], RZ ;  /* 0x000000ffffff79a7 */ /* 0x000fe20008100406 */
[----:B------:R-:W-:Y:S01]  /*4cf0*/  F2FP.SATFINITE.E4M3.F32.PACK_AB_MERGE_C R29, R36, R29, RZ ;  /* 0x0000001d241d723e */ /* 0x000fe200048070ff */
[----:B------:R-:W-:Y:S01]  /*4d00*/  FMUL.FTZ R89, R89, R4 ;  /* 0x0000000459597220 */ /* 0x000fe20000410000 */
[----:B------:R-:W-:Y:S01]  /*4d10*/  F2FP.SATFINITE.E4M3.F32.PACK_AB_MERGE_C R54, R55, R54, RZ ;  /* 0x000000363736723e */ /* 0x000fe200048070ff */
[-C--:B------:R-:W-:Y:S01]  /*4d20*/  FMUL.FTZ R92, R92, R4.reuse ;  /* 0x000000045c5c7220 */ /* 0x080fe20000410000 */
        /* <DEDUP_REMOVED lines=28> */
[----:B------:R-:W-:Y:S01]  /*4ef0*/  FMUL.FTZ R133, R133, R4 ;  /* 0x0000000485857220 */ /* 0x000fe20000410000 */
        /* <DEDUP_REMOVED lines=24> */
[----:B------:R-:W-:Y:S01]  /*5080*/  F2FP.SATFINITE.E4M3.F32.PACK_AB_MERGE_C R136, R10, R9, R11 ;  /* 0x000000090a88723e */ /* 0x000fe2000480700b */
[----:B------:R-:W-:Y:S01]  /*5090*/  IMAD.MOV.U32 R3, RZ, RZ, R0 ;  /* 0x000000ffff037224 */ /* 0x000fe200078e0000 */
[----:B------:R-:W-:Y:S01]  /*50a0*/  F2FP.SATFINITE.E4M3.F32.PACK_AB_MERGE_C R137, R27, R26, R30 ;  /* 0x0000001a1b89723e */ /* 0x000fe2000480701e */
[----:B------:R-:W-:Y:S01]  /*50b0*/  IMAD.MOV.U32 R4, RZ, RZ, R7 ;  /* 0x000000ffff047224 */ /* 0x000fe200078e0007 */
[----:B------:R-:W-:-:S02]  /*50c0*/  F2FP.SATFINITE.E4M3.F32.PACK_AB_MERGE_C R138, R14, R13, R15 ;  /* 0x0000000d0e8a723e */ /* 0x000fc4000480700f */
[----:B------:R-:W-:Y:S02]  /*50d0*/  F2FP.SATFINITE.E4M3.F32.PACK_AB_MERGE_C R139, R35, R34, R38 ;  /* 0x00000022238b723e */ /* 0x000fe40004807026 */
[----:B------:R-:W-:Y:S02]  /*50e0*/  F2FP.SATFINITE.E4M3.F32.PACK_AB_MERGE_C R140, R24, R21, R23 ;  /* 0x00000015188c723e */ /* 0x000fe40004807017 */
[----:B------:R-:W-:Y:S02]  /*50f0*/  F2FP.SATFINITE.E4M3.F32.PACK_AB_MERGE_C R141, R43, R42, R46 ;  /* 0x0000002a2b8d723e */ /* 0x000fe4000480702e */
[----:B------:R-:W-:Y:S02]  /*5100*/  F2FP.SATFINITE.E4M3.F32.PACK_AB_MERGE_C R142, R32, R25, R29 ;  /* 0x00000019208e723e */ /* 0x000fe4000480701d */
[----:B------:R-:W-:Y:S02]  /*5110*/  F2FP.SATFINITE.E4M3.F32.PACK_AB_MERGE_C R143, R51, R50, R54 ;  /* 0x00000032338f723e */ /* 0x000fe40004807036 */
[----:B------:R-:W-:-:S02]  /*5120*/  F2FP.SATFINITE.E4M3.F32.PACK_AB_MERGE_C R144, R40, R33, R37 ;  /* 0x000000212890723e */ /* 0x000fc40004807025 */
[----:B------:R-:W-:Y:S02]  /*5130*/  F2FP.SATFINITE.E4M3.F32.PACK_AB_MERGE_C R145, R59, R58, R62 ;  /* 0x0000003a3b91723e */ /* 0x000fe4000480703e */
[----:B------:R-:W-:Y:S02]  /*5140*/  F2FP.SATFINITE.E4M3.F32.PACK_AB_MERGE_C R146, R48, R41, R45 ;  /* 0x000000293092723e */ /* 0x000fe4000480702d */
[----:B------:R-:W-:Y:S02]  /*5150*/  F2FP.SATFINITE.E4M3.F32.PACK_AB_MERGE_C R147, R67, R66, R68 ;  /* 0x000000424393723e */ /* 0x000fe40004807044 */
[----:B------:R-:W-:Y:S02]  /*5160*/  F2FP.SATFINITE.E4M3.F32.PACK_AB_MERGE_C R148, R56, R49, R53 ;  /* 0x000000313894723e */ /* 0x000fe40004807035 */
[----:B------:R-:W-:Y:S02]  /*5170*/  F2FP.SATFINITE.E4M3.F32.PACK_AB_MERGE_C R149, R71, R70, R72 ;  /* 0x000000464795723e */ /* 0x000fe40004807048 */
[----:B------:R-:W-:-:S02]  /*5180*/  F2FP.SATFINITE.E4M3.F32.PACK_AB_MERGE_C R150, R64, R57, R8 ;  /* 0x000000394096723e */ /* 0x000fc40004807008 */
[----:B------:R-:W-:Y:S01]  /*5190*/  F2FP.SATFINITE.E4M3.F32.PACK_AB_MERGE_C R151, R75, R74, R76 ;  /* 0x0000004a4b97723e */ /* 0x000fe2000480704c */
[----:B------:R-:W-:Y:S06]  /*51a0*/  @P1 BRA `(.L_x_25) ;  /* 0xffffffe400201947 */ /* 0x000fec000383ffff */
.L_x_15:
[----:B------:R-:W-:Y:S06]  /*51b0*/  BAR.ARV 0x8, 0x1a0 ;  /* 0x0206800000007b1d */ /* 0x000fec0000002000 */
[----:B------:R-:W-:Y:S05]  /*51c0*/  @!P0 BRA `(.L_x_26) ;  /* 0x0000000000048947 */ /* 0x000fea0003800000 */
[----:B------:R-:W-:Y:S01]  /*51d0*/  BPT.TRAP 0x1 ;  /* 0x000000040000795c */ /* 0x000fe20000300000 */
.L_x_26:
[----:B------:R-:W-:Y:S01]  /*51e0*/  ULEA UR5, UR36, UR48, 0x3 ;  /* 0x0000003024057291 */ /* 0x000fe2000f8e183f */
[----:B------:R-:W-:-:S05]  /*51f0*/  IMAD.U32 R3, RZ, RZ, UR37 ;  /* 0x00000025ff037e24 */ /* 0x000fca000f8e00ff */
[----:B------:R-:W-:-:S04]  /*5200*/  SHF.L.U32 R3, R3, 0x1f, RZ ;  /* 0x0000001f03037819 */ /* 0x000fc800000006ff */
[----:B------:R1:W2:Y:S01]  /*5210*/  SYNCS.PHASECHK.TRANS64.TRYWAIT P1, [UR5+0x19c50], R3 ;  /* 0x019c5003ff0075a7 */ /* 0x0002a20008020145 */
[----:B------:R-:W-:Y:S05]  /*5220*/  @!P0 BRA `(.L_x_27) ;  /* 0x0000000000048947 */ /* 0x000fea0003800000 */
[----:B------:R-:W-:Y:S01]  /*5230*/  BPT.TRAP 0x1 ;  /* 0x000000040000795c */ /* 0x000fe20000300000 */
.L_x_27:
[----:B--2---:R-:W-:Y:S05]  /*5240*/  @P1 BRA `(.L_x_28) ;  /* 0x0000000000081947 */ /* 0x004fea0003800000 */
[----:B------:R-:W2:Y:S02]  /*5250*/  SYNCS.PHASECHK.TRANS64.TRYWAIT P1, [UR5+0x19c50], R3 ;  /* 0x019c5003ff0075a7 */ /* 0x000ea40008020145 */
[----:B--2---:R-:W-:Y:S05]  /*5260*/  @!P1 BRA `(.L_x_29) ;  /* 0x0000004400049947 */ /* 0x004fea0003800000 */
.L_x_28:
[----:B------:R-:W-:Y:S01]  /*5270*/  ULDC.64 UR8, c[0x0][0x9a0] ;  /* 0x0002680000087ab9 */ /* 0x000fe20000000a00 */
[----:B------:R-:W-:Y:S01]  /*5280*/  UIADD3 UR4, UR48, 0x3000, URZ ;  /* 0x0000300030047890 */ /* 0x000fe2000fffe03f */
[----:B------:R-:W-:Y:S01]  /*5290*/  WARPGROUP.ARRIVE ;  /* 0x00000000000079c5 */ /* 0x000fe20000000000 */
[----:B------:R-:W-:Y:S01]  /*52a0*/  UISETP.NE.U32.AND UP0, UPT, UR8, URZ, UPT ;  /* 0x0000003f0800728c */ /* 0x000fe2000bf05070 */
[----:B------:R-:W-:Y:S01]  /*52b0*/  IMAD.MOV.U32 R10, RZ, RZ, 0x3f800000 ;  /* 0x3f800000ff0a7424 */ /* 0x000fe200078e00ff */
[----:B------:R-:W-:Y:S02]  /*52c0*/  USHF.R.U32.HI UR6, URZ, 0x4, UR4 ;  /* 0x000000043f067899 */ /* 0x000fe40008011604 */
[----:B------:R-:W-:Y:S02]  /*52d0*/  UISETP.NE.AND.EX UP0, UPT, UR9, URZ, UPT, UP0 ;  /* 0x0000003f0900728c */ /* 0x000fe4000bf05300 */
[----:B------:R-:W-:-:S04]  /*52e0*/  ULOP3.LUT UR7, UR6, 0x3fff, URZ, 0xc0, !UPT ;  /* 0x00003fff06077892 */ /* 0x000fc8000f8ec03f */
[----:B------:R-:W-:Y:S01]  /*52f0*/  ULOP3.LUT UR14, UR7, 0x10000, URZ, 0xfc, !UPT ;  /* 0x00010000070e7892 */ /* 0x000fe2000f8efc3f */
[----:B------:R-:W-:-:S04]  /*5300*/  PLOP3.LUT P1, PT, PT, PT, UP0, 0x80, 0x0 ;  /* 0x000000000000781c */ /* 0x000fc80003f2f008 */
[----:B------:R-:W-:Y:S01]  /*5310*/  @UP0 USHF.R.S32.HI UR10, URZ, 0x1f, UR44 ;  /* 0x0000001f3f0a0899 */ /* 0x000fe2000801142c */
[----:B------:R-:W-:-:S03]  /*5320*/  @UP0 ULDC.64 UR12, c[0x0][0x9c8] ;  /* 0x00027200000c0ab9 */ /* 0x000fc60000000a00 */
[----:B------:R-:W-:Y:S02]  /*5330*/  @UP0 UIMAD UR6, UR10, UR12, URZ ;  /* 0x0000000c0a0602a4 */ /* 0x000fe4000f8e023f */
[----:B------:R-:W-:Y:S02]  /*5340*/  @UP0 UIMAD.WIDE.U32 UR10, UR44, UR12, URZ ;  /* 0x0000000c2c0a02a5 */ /* 0x000fe4000f8e003f */
[----:B------:R-:W-:Y:S02]  /*5350*/  @UP0 UIMAD UR7, UR44, UR13, UR6 ;  /* 0x0000000d2c0702a4 */ /* 0x000fe4000f8e0206 */
[----:B------:R-:W-:Y:S02]  /*5360*/  @UP0 USHF.R.S32.HI UR6, URZ, 0x1f, UR41 ;  /* 0x0000001f3f060899 */ /* 0x000fe40008011429 */
[----:B------:R-:W-:Y:S02]  /*5370*/  UIMAD UR12, UR36, 0x300, UR14 ;  /* 0x00000300240c78a4 */ /* 0x000fe4000f8e020e */
[----:B------:R-:W-:Y:S01]  /*5380*/  @UP0 UIADD3 UR11, UR11, UR7, URZ ;  /* 0x000000070b0b0290 */ /* 0x000fe2000fffe03f */
[----:B------:R-:W-:-:S02]  /*5390*/  @UP0 ULDC.64 UR14, c[0x0][0x9d0] ;  /* 0x00027400000e0ab9 */ /* 0x000fc40000000a00 */
[----:B------:R-:W-:Y:S01]  /*53a0*/  UMOV UR7, 0x40000040 ;  /* 0x4000004000077882 */ /* 0x000fe20000000000 */
[----:B------:R-:W-:Y:S02]  /*53b0*/  @UP0 UIMAD UR13, UR6, UR14, URZ ;  /* 0x0000000e060d02a4 */ /* 0x000fe4000f8e023f */
[----:B------:R-:W-:Y:S01]  /*53c0*/  @UP0 UIMAD.WIDE.U32 UR10, UR41, UR14, UR10 ;  /* 0x0000000e290a02a5 */ /* 0x000fe2000f8e000a */
[----:B------:R-:W-:Y:S01]  /*53d0*/  UMOV UR6, UR12 ;  /* 0x0000000c00067c82 */ /* 0x000fe20008000000 */
[----:B------:R-:W-:Y:S01]  /*53e0*/  @UP0 UIMAD UR13, UR41, UR15, UR13 ;  /* 0x0000000f290d02a4 */ /* 0x000fe2000f8e020d */
[----:B------:R-:W-:Y:S01]  /*53f0*/  QGMMA.64x96x32.F32.E4M3.E4M3 R88, R136, gdesc[UR4], R88, gsb0 ;  /* 0x0160000488587df3 */ /* 0x000fe20008000858 */
[----:B------:R-:W-:Y:S02]  /*5400*/  @UP0 ULEA UR8, UP1, UR10, UR8, 0x2 ;  /* 0x000000080a080291 */ /* 0x000fe4000f82103f */
[----:B------:R-:W-:-:S04]  /*5410*/  @UP0 UIADD3 UR6, UR11, UR13, URZ ;  /* 0x0000000d0b060290 */ /* 0x000fc8000fffe03f */
[----:B------:R-:W-:Y:S01]  /*5420*/  @UP0 ULEA.HI.X UR9, UR10, UR9, UR6, 0x2, UP1 ;  /* 0x000000090a090291 */ /* 0x000fe200088f1406 */
[----:B------:R-:W-:-:S05]  /*5430*/  IMAD.U32 R8, RZ, RZ, UR8 ;  /* 0x00000008ff087e24 */ /* 0x000fca000f8e00ff */
[----:B------:R-:W-:-:S05]  /*5440*/  IMAD.U32 R9, RZ, RZ, UR9 ;  /* 0x00000009ff097e24 */ /* 0x000fca000f8e00ff */
[----:B------:R3:W4:Y:S01]  /*5450*/  @P1 LDG.E R10, desc[UR50][R8.64] ;  /* 0x00000032080a1981 */ /* 0x000722000c1e1900 */
[----:B------:R-:W-:Y:S01]  /*5460*/  UIADD3 UR6, UR12, 0x2, URZ ;  /* 0x000000020c067890 */ /* 0x000fe2000fffe03f */
[----:B------:R-:W-:Y:S01]  /*5470*/  UMOV UR7, 0x40000040 ;  /* 0x4000004000077882 */ /* 0x000fe20000000000 */
[----:B------:R-:W-:Y:S02]  /*5480*/  WARPGROUP.DEPBAR.LE gsb0, 0x0 ;  /* 0x00008000000079c5 */ /* 0x000fe40000010000 */
[----:B------:R-:W-:-:S06]  /*5490*/  WARPGROUP.ARRIVE ;  /* 0x00000000000079c5 */ /* 0x000fcc0000000000 */
[----:B------:R-:W-:Y:S01]  /*54a0*/  QGMMA.64x96x32.F32.E4M3.E4M3 R88, R140, gdesc[UR4], R88, gsb0 ;  /* 0x016000048c587df3 */ /* 0x000fe20008000858 */
[----:B------:R-:W-:Y:S01]  /*54b0*/  UIADD3 UR6, UR12, 0x4, URZ ;  /* 0x000000040c067890 */ /* 0x000fe2000fffe03f */
[----:B------:R-:W-:Y:S01]  /*54c0*/  UMOV UR7, 0x40000040 ;  /* 0x4000004000077882 */ /* 0x000fe20000000000 */
[----:B--2---:R-:W2:Y:S04]  /*54d0*/  SHFL.BFLY PT, R4, R5, 0x2, 0x1f ;  /* 0x0c401f0005047f89 */ /* 0x004ea800000e0000 */
[----:B------:R-:W5:Y:S01]  /*54e0*/  SHFL.BFLY PT, R11, R6, 0x2, 0x1f ;  /* 0x0c401f00060b7f89 */ /* 0x000f6200000e0000 */
[----:B------:R-:W-:Y:S02]  /*54f0*/  WARPGROUP.DEPBAR.LE gsb0, 0x0 ;  /* 0x00008000000079c5 */ /* 0x000fe40000010000 */
[----:B------:R-:W-:-:S06]  /*5500*/  WARPGROUP.ARRIVE ;  /* 0x00000000000079c5 */ /* 0x000fcc0000000000 */
[----:B------:R-:W-:Y:S01]  /*5510*/  QGMMA.64x96x32.F32.E4M3.E4M3 R88, R144, gdesc[UR4], R88, gsb0 ;  /* 0x0160000490587df3 */ /* 0x000fe20008000858 */
[----:B------:R-:W-:Y:S01]  /*5520*/  UIADD3 UR6, UR12, 0x6, URZ ;  /* 0x000000060c067890 */ /* 0x000fe2000fffe03f */
[----:B------:R-:W-:Y:S01]  /*5530*/  UMOV UR7, 0x40000040 ;  /* 0x4000004000077882 */ /* 0x000fe20000000000 */
[----:B--2---:R-:W-:-:S01]  /*5540*/  FADD.FTZ R4, R4, R5 ;  /* 0x0000000504047221 */ /* 0x004fc20000010000 */
[----:B-----5:R-:W-:-:S04]  /*5550*/  FADD.FTZ R11, R11, R6 ;  /* 0x000000060b0b7221 */ /* 0x020fc80000010000 */
[----:B-1----:R-:W1:Y:S04]  /*5560*/  SHFL.BFLY PT, R3, R4, 0x1, 0x1f ;  /* 0x0c201f0004037f89 */ /* 0x002e6800000e0000 */
[----:B---3--:R-:W2:Y:S01]  /*5570*/  SHFL.BFLY PT, R8, R11, 0x1, 0x1f ;  /* 0x0c201f000b087f89 */ /* 0x008ea200000e0000 */
[----:B------:R-:W-:Y:S02]  /*5580*/  IMAD.MOV.U32 R5, RZ, RZ, RZ ;  /* 0x000000ffff057224 */ /* 0x000fe400078e00ff */
[----:B-1----:R-:W-:Y:S01]  /*5590*/  FADD.FTZ R9, R4, R3 ;  /* 0x0000000304097221 */ /* 0x002fe20000010000 */
[----:B--2---:R-:W-:-:S04]  /*55a0*/  FADD.FTZ R14, R11, R8 ;  /* 0x000000080b0e7221 */ /* 0x004fc80000010000 */
[C---:B------:R-:W-:Y:S01]  /*55b0*/  FSETP.NE.FTZ.AND P1, PT, R9.reuse, RZ, PT ;  /* 0x000000ff0900720b */ /* 0x040fe20003f35000 */
[----:B------:R-:W-:Y:S01]  /*55c0*/  FMUL.FTZ R13, R9, 0.00390625 ;  /* 0x3b800000090d7820 */ /* 0x000fe20000410000 */
[----:B------:R-:W-:-:S04]  /*55d0*/  FMUL.FTZ R12, R14, 0.00390625 ;  /* 0x3b8000000e0c7820 */ /* 0x000fc80000410000 */
[----:B------:R-:W-:Y:S02]  /*55e0*/  FSETP.NE.FTZ.AND P2, PT, R13, RZ, PT ;  /* 0x000000ff0d00720b */ /* 0x000fe40003f55000 */
[----:B------:R-:W-:Y:S01]  /*55f0*/  FSETP.NE.FTZ.AND P3, PT, R12, RZ, PT ;  /* 0x000000ff0c00720b */ /* 0x000fe20003f75000 */
[----:B------:R-:W-:Y:S02]  /*5600*/  WARPGROUP.DEPBAR.LE gsb0, 0x0 ;  /* 0x00008000000079c5 */ /* 0x000fe40000010000 */
[----:B------:R-:W-:-:S06]  /*5610*/  WARPGROUP.ARRIVE ;  /* 0x00000000000079c5 */ /* 0x000fcc0000000000 */
[----:B------:R-:W-:Y:S01]  /*5620*/  QGMMA.64x96x32.F32.E4M3.E4M3 R88, R148, gdesc[UR4], R88, gsb0 ;  /* 0x0160000494587df3 */ /* 0x000fe20008000858 */
[----:B------:R-:W-:Y:S01]  /*5630*/  @P1 MUFU.RCP R5, R9 ;  /* 0x0000000900051308 */ /* 0x000fe20000001000 */
[----:B------:R-:W-:Y:S01]  /*5640*/  FSETP.NE.FTZ.AND P1, PT, R14, RZ, PT ;  /* 0x000000ff0e00720b */ /* 0x000fe20003f35000 */
[----:B------:R-:W-:-:S06]  /*5650*/  IMAD.MOV.U32 R11, RZ, RZ, RZ ;  /* 0x000000ffff0b7224 */ /* 0x000fcc00078e00ff */
[----:B------:R-:W1:Y:S08]  /*5660*/  @P2 MUFU.LG2 R8, R13 ;  /* 0x0000000d00082308 */ /* 0x000e700000000c00 */
[----:B------:R-:W2:Y:S08]  /*5670*/  @P3 MUFU.LG2 R12, R12 ;  /* 0x0000000c000c3308 */ /* 0x000eb00000000c00 */
[----:B------:R-:W3:Y:S01]  /*5680*/  @P1 MUFU.RCP R11, R14 ;  /* 0x0000000e000b1308 */ /* 0x000ee20000001000 */
[----:B------:R-:W-:-:S02]  /*5690*/  IMAD.U32 R6, RZ, RZ, UR40 ;  /* 0x00000028ff067e24 */ /* 0x000fc4000f8e00ff */
[----:B------:R-:W-:Y:S02]  /*56a0*/  IMAD.U32 R20, RZ, RZ, UR40 ;  /* 0x00000028ff147e24 */ /* 0x000fe4000f8e00ff */
[----:B-1----:R-:W-:Y:S01]  /*56b0*/  @P2 FMUL.FTZ R9, R8, 0.69314718246459960938 ;  /* 0x3f31721808092820 */ /* 0x002fe20000410000 */
[----:B------:R-:W-:Y:S01]  /*56c0*/  @P2 FMUL.FTZ R6, R6, 0.69314718246459960938 ;  /* 0x3f31721806062820 */ /* 0x000fe20000410000 */
[----:B------:R-:W-:Y:S01]  /*56d0*/  @P3 FMUL.FTZ R20, R20, 0.69314718246459960938 ;  /* 0x3f31721814143820 */ /* 0x000fe20000410000 */
[----:B--2---:R-:W-:Y:S01]  /*56e0*/  @P3 FMUL.FTZ R13, R12, 0.69314718246459960938 ;  /* 0x3f3172180c0d3820 */ /* 0x004fe20000410000 */
[----:B------:R-:W-:Y:S02]  /*56f0*/  IMAD.MOV.U32 R4, RZ, RZ, -0x800000 ;  /* 0xff800000ff047424 */ /* 0x000fe400078e00ff */
[----:B------:R-:W-:Y:S01]  /*5700*/  @P2 FFMA.FTZ R4, R6, R7, R9 ;  /* 0x0000000706042223 */ /* 0x000fe20000010009 */
[----:B------:R-:W-:Y:S02]  /*5710*/  IMAD.MOV.U32 R3, RZ, RZ, -0x800000 ;  /* 0xff800000ff037424 */ /* 0x000fe400078e00ff */
[----:B------:R-:W-:Y:S01]  /*5720*/  @P3 FFMA.FTZ R3, R20, R0, R13 ;  /* 0x0000000014033223 */ /* 0x000fe2000001000d */
[-C--:B----4-:R-:W-:Y:S01]  /*5730*/  FMUL.FTZ R56, R5, R10.reuse ;  /* 0x0000000a05387220 */ /* 0x090fe20000410000 */
[----:B---3--:R-:W-:Y:S01]  /*5740*/  FMUL.FTZ R58, R11, R10 ;  /* 0x0000000a0b3a7220 */ /* 0x008fe20000410000 */
[----:B------:R-:W-:-:S02]  /*5750*/  WARPGROUP.DEPBAR.LE gsb0, 0x0 ;  /* 0x00008000000079c5 */ /* 0x000fc40000010000 */
[----:B------:R-:W-:Y:S05]  /*5760*/  @!P0 BRA `(.L_x_30) ;  /* 0x0000000000048947 */ /* 0x000fea0003800000 */
[----:B------:R-:W-:Y:S01]  /*5770*/  BPT.TRAP 0x1 ;  /* 0x000000040000795c */ /* 0x000fe20000300000 */
.L_x_30:
[----:B------:R-:W-:Y:S01]  /*5780*/  IMAD.SHL.U32 R0, R2, 0x4, RZ ;  /* 0x0000000402007824 */ /* 0x000fe200078e00ff */
[----:B------:R-:W-:Y:S01]  /*5790*/  ULDC.64 UR6, c[0x4][0x38] ;  /* 0x01000e0000067ab9 */ /* 0x000fe20000000a00 */
[-C--:B------:R-:W-:Y:S01]  /*57a0*/  FMUL.FTZ R11, R95, R58.reuse ;  /* 0x0000003a5f0b7220 */ /* 0x080fe20000410000 */
[-C--:B------:R-:W-:Y:S01]  /*57b0*/  FMUL.FTZ R12, R91, R58.reuse ;  /* 0x0000003a5b0c7220 */ /* 0x080fe20000410000 */
[-C--:B------:R-:W-:Y:S01]  /*57c0*/  FMUL.FTZ R27, R110, R58.reuse ;  /* 0x0000003a6e1b7220 */ /* 0x080fe20000410000 */
[----:B------:R-:W-:Y:S01]  /*57d0*/  LOP3.LUT R0, R0, 0xc, RZ, 0xc0, !PT ;  /* 0x0000000c00007812 */ /* 0x000fe200078ec0ff */
[-C--:B------:R-:W-:Y:S01]  /*57e0*/  FMUL.FTZ R30, R106, R58.reuse ;  /* 0x0000003a6a1e7220 */ /* 0x080fe20000410000 */
[-C--:B------:R-:W-:Y:S01]  /*57f0*/  FMUL.FTZ R39, R119, R58.reuse ;  /* 0x0000003a77277220 */ /* 0x080fe20000410000 */
[----:B------:R-:W-:Y:S01]  /*5800*/  FMUL.FTZ R42, R115, R58 ;  /* 0x0000003a732a7220 */ /* 0x000fe20000410000 */
[----:B------:R-:W-:Y:S01]  /*5810*/  IADD3 R6, P0, R0, UR6, RZ ;  /* 0x0000000600067c10 */ /* 0x000fe2000ff1e0ff */
[-C--:B------:R-:W-:Y:S01]  /*5820*/  FMUL.FTZ R5, R92, R56.reuse ;  /* 0x000000385c057220 */ /* 0x080fe20000410000 */
[-C--:B------:R-:W-:Y:S01]  /*5830*/  FMUL.FTZ R8, R88, R56.reuse ;  /* 0x0000003858087220 */ /* 0x080fe20000410000 */
[-C--:B------:R-:W-:Y:S01]  /*5840*/  FMUL.FTZ R9, R93, R56.reuse ;  /* 0x000000385d097220 */ /* 0x080fe20000410000 */
[----:B------:R-:W-:Y:S01]  /*5850*/  FMUL.FTZ R10, R89, R56 ;  /* 0x00000038590a7220 */ /* 0x000fe20000410000 */
[----:B------:R-:W-:Y:S01]  /*5860*/  IMAD.X R7, RZ, RZ, UR7, P0 ;  /* 0x00000007ff077e24 */ /* 0x000fe200080e06ff */
[----:B------:R-:W-:Y:S01]  /*5870*/  F2FP.BF16.F32.PACK_AB R11, R11, R12 ;  /* 0x0000000c0b0b723e */ /* 0x000fe200000010ff */
[----:B------:R-:W-:Y:S01]  /*5880*/  UIADD3 UR42, -UR42, URZ, URZ ;  /* 0x0000003f2a2a7290 */ /* 0x000fe2000fffe13f */
[-C--:B------:R-:W-:Y:S01]  /*5890*/  FMUL.FTZ R25, R108, R56.reuse ;  /* 0x000000386c197220 */ /* 0x080fe20000410000 */
[----:B------:R-:W-:Y:S01]  /*58a0*/  FMUL.FTZ R28, R104, R56 ;  /* 0x00000038681c7220 */ /* 0x000fe20000410000 */
[----:B------:R1:W2:Y:S01]  /*58b0*/  LDG.E.CONSTANT R0, desc[UR50][R6.64] ;  /* 0x0000003206007981 */ /* 0x0002a2000c1e9900 */
[-C--:B------:R-:W-:Y:S01]  /*58c0*/  FMUL.FTZ R23, R103, R58.reuse ;  /* 0x0000003a67177220 */ /* 0x080fe20000410000 */
[----:B------:R-:W-:Y:S01]  /*58d0*/  FMUL.FTZ R26, R99, R58 ;  /* 0x0000003a631a7220 */ /* 0x000fe20000410000 */
[----:B------:R-:W-:Y:S01]  /*58e0*/  F2FP.BF16.F32.PACK_AB R27, R27, R30 ;  /* 0x0000001e1b1b723e */ /* 0x000fe200000010ff */
[----:B------:R-:W-:Y:S01]  /*58f0*/  USHF.R.S32.HI UR6, URZ, 0x1f, UR43 ;  /* 0x0000001f3f067899 */ /* 0x000fe2000801142b */
[----:B------:R-:W-:Y:S01]  /*5900*/  F2FP.BF16.F32.PACK_AB R42, R39, R42 ;  /* 0x0000002a272a723e */ /* 0x000fe200000010ff */
[----:B------:R-:W-:Y:S01]  /*5910*/  ULDC UR7, c[0x0][0xda8] ;  /* 0x00036a0000077ab9 */ /* 0x000fe20000000800 */
[----:B------:R-:W-:Y:S01]  /*5920*/  F2FP.BF16.F32.PACK_AB R5, R5, R8 ;  /* 0x000000080505723e */ /* 0x000fe200000010ff */
[----:B------:R-:W-:Y:S01]  /*5930*/  ULDC.64 UR8, c[0x0][0xb70] ;  /* 0x0002dc0000087ab9 */ /* 0x000fe20000000a00 */
[----:B------:R-:W-:Y:S01]  /*5940*/  F2FP.BF16.F32.PACK_AB R10, R9, R10 ;  /* 0x0000000a090a723e */ /* 0x000fe200000010ff */
[-C--:B-1----:R-:W-:Y:S01]  /*5950*/  FMUL.FTZ R6, R94, R58.reuse ;  /* 0x0000003a5e067220 */ /* 0x082fe20000410000 */
[----:B------:R-:W-:Y:S01]  /*5960*/  FMUL.FTZ R7, R90, R58 ;  /* 0x0000003a5a077220 */ /* 0x000fe20000410000 */
[----:B------:R-:W-:Y:S01]  /*5970*/  UIMAD UR42, UR7, UR42, UR39 ;  /* 0x0000002a072a72a4 */ /* 0x000fe2000f8e0227 */
[----:B------:R-:W-:Y:S01]  /*5980*/  F2FP.BF16.F32.PACK_AB R26, R23, R26 ;  /* 0x0000001a171a723e */ /* 0x000fe200000010ff */
[----:B------:R-:W-:Y:S01]  /*5990*/  UIMAD UR6, UR6, UR8, URZ ;  /* 0x00000008060672a4 */ /* 0x000fe2000f8e023f */
[----:B------:R-:W-:Y:S01]  /*59a0*/  F2FP.BF16.F32.PACK_AB R25, R25, R28 ;  /* 0x0000001c1919723e */ /* 0x000fe200000010ff */
[-C--:B------:R-:W-:Y:S01]  /*59b0*/  FMUL.FTZ R15, R102, R58.reuse ;  /* 0x0000003a660f7220 */ /* 0x080fe20000410000 */
[----:B------:R-:W-:Y:S01]  /*59c0*/  F2FP.BF16.F32.PACK_AB R6, R6, R7 ;  /* 0x000000070606723e */ /* 0x000fe200000010ff */
[-C--:B------:R-:W-:Y:S01]  /*59d0*/  FMUL.FTZ R20, R98, R58.reuse ;  /* 0x0000003a62147220 */ /* 0x080fe20000410000 */
[----:B------:R-:W-:Y:S01]  /*59e0*/  LOP3.LUT P0, R7, R2, 0x3, RZ, 0xc0, !PT ;  /* 0x0000000302077812 */ /* 0x000fe2000780c0ff */
[-C--:B------:R-:W-:Y:S01]  /*59f0*/  FMUL.FTZ R31, R111, R58.reuse ;  /* 0x0000003a6f1f7220 */ /* 0x080fe20000410000 */
[-C--:B------:R-:W-:Y:S01]  /*5a00*/  FMUL.FTZ R34, R107, R58.reuse ;  /* 0x0000003a6b227220 */ /* 0x080fe20000410000 */
[-C--:B------:R-:W-:Y:S01]  /*5a10*/  FMUL.FTZ R35, R118, R58.reuse ;  /* 0x0000003a76237220 */ /* 0x080fe20000410000 */
[----:B------:R-:W-:Y:S01]  /*5a20*/  ISETP.EQ.OR P0, PT, R7, 0x3, !P0 ;  /* 0x000000030700780c */ /* 0x000fe20004702670 */
[-C--:B------:R-:W-:Y:S01]  /*5a30*/  FMUL.FTZ R38, R114, R58.reuse ;  /* 0x0000003a72267220 */ /* 0x080fe20000410000 */
[----:B------:R-:W-:Y:S01]  /*5a40*/  IADD3 R7, P1, R152, 0x6020, RZ ;  /* 0x0000602098077810 */ /* 0x000fe20007f3e0ff */
[-C--:B------:R-:W-:Y:S01]  /*5a50*/  FMUL.FTZ R43, R126, R58.reuse ;  /* 0x0000003a7e2b7220 */ /* 0x080fe20000410000 */
[----:B------:R-:W-:Y:S01]  /*5a60*/  SEL R39, R6, R11, P0 ;  /* 0x0000000b06277207 */ /* 0x000fe20000000000 */
[----:B------:R-:W-:Y:S01]  /*5a70*/  FMUL.FTZ R46, R122, R58 ;  /* 0x0000003a7a2e7220 */ /* 0x000fe20000410000 */
[----:B------:R-:W-:Y:S01]  /*5a80*/  SEL R30, R11, R6, P0 ;  /* 0x000000060b1e7207 */ /* 0x000fe20000000000 */
[-C--:B------:R-:W-:Y:S01]  /*5a90*/  FMUL.FTZ R47, R127, R58.reuse ;  /* 0x0000003a7f2f7220 */ /* 0x080fe20000410000 */
[----:B------:R-:W-:Y:S01]  /*5aa0*/  IADD3 R11, P3, R152, 0x3020, RZ ;  /* 0x00003020980b7810 */ /* 0x000fe20007f7e0ff */
[-C--:B------:R-:W-:Y:S01]  /*5ab0*/  FMUL.FTZ R50, R123, R58.reuse ;  /* 0x0000003a7b327220 */ /* 0x080fe20000410000 */
[----:B------:R-:W-:Y:S01]  /*5ac0*/  LOP3.LUT R6, R7, 0x180, RZ, 0xc0, !PT ;  /* 0x0000018007067812 */ /* 0x000fe200078ec0ff */
[-C--:B------:R-:W-:Y:S01]  /*5ad0*/  FMUL.FTZ R51, R134, R58.reuse ;  /* 0x0000003a86337220 */ /* 0x080fe20000410000 */
[-C--:B------:R-:W-:Y:S01]  /*5ae0*/  FMUL.FTZ R54, R130, R58.reuse ;  /* 0x0000003a82367220 */ /* 0x080fe20000410000 */
[----:B------:R-:W-:Y:S01]  /*5af0*/  FMUL.FTZ R55, R135, R58 ;  /* 0x0000003a87377220 */ /* 0x000fe20000410000 */
[----:B------:R-:W-:Y:S01]  /*5b00*/  SEL R23, R5, R10, P0 ;  /* 0x0000000a05177207 */ /* 0x000fe20000000000 */
[----:B------:R-:W-:Y:S01]  /*5b10*/  FMUL.FTZ R58, R131, R58 ;  /* 0x0000003a833a7220 */ /* 0x000fe20000410000 */
[----:B------:R-:W-:Y:S01]  /*5b20*/  SEL R28, R10, R5, P0 ;  /* 0x000000050a1c7207 */ /* 0x000fe20000000000 */
[----:B------:R-:W-:Y:S01]  /*5b30*/  UIMAD UR42, UR42, 0xc0, URZ ;  /* 0x000000c02a2a78a4 */ /* 0x000fe2000f8e023f */
[----:B------:R-:W-:Y:S01]  /*5b40*/  LOP3.LUT R10, R11, 0x180, RZ, 0xc0, !PT ;  /* 0x000001800b0a7812 */ /* 0x000fe200078ec0ff */
[-C--:B------:R-:W-:Y:S01]  /*5b50*/  FMUL.FTZ R29, R109, R56.reuse ;  /* 0x000000386d1d7220 */ /* 0x080fe20000410000 */
[----:B------:R-:W-:Y:S01]  /*5b60*/  SHF.R.U64 R6, R6, 0x3, RZ ;  /* 0x0000000306067819 */ /* 0x000fe200000012ff */
[-C--:B------:R-:W-:Y:S01]  /*5b70*/  FMUL.FTZ R32, R105, R56.reuse ;  /* 0x0000003869207220 */ /* 0x080fe20000410000 */
[----:B------:R-:W-:Y:S01]  /*5b80*/  IADD3 R9, P2, R152, 0x6000, RZ ;  /* 0x0000600098097810 */ /* 0x000fe20007f5e0ff */
        /* <DEDUP_REMOVED lines=15> */
[----:B------:R-:W-:Y:S01]  /*5c80*/  UIMAD.WIDE.U32 UR10, UR43, UR8, URZ ;  /* 0x000000082b0a72a5 */ /* 0x000fe2000f8e003f */
[----:B------:R-:W-:Y:S01]  /*5c90*/  FMUL.FTZ R56, R129, R56 ;  /* 0x0000003881387220 */ /* 0x000fe20000410000 */
[----:B------:R-:W-:Y:S01]  /*5ca0*/  UIMAD UR6, UR43, UR9, UR6 ;  /* 0x000000092b0672a4 */ /* 0x000fe2000f8e0206 */
[----:B------:R-:W-:Y:S01]  /*5cb0*/  SHF.R.U64 R10, R10, 0x3, RZ ;  /* 0x000000030a0a7819 */ /* 0x000fe200000012ff */
[----:B------:R-:W-:Y:S01]  /*5cc0*/  UIADD3 UR5, UR5, 0x19c60, URZ ;  /* 0x00019c6005057890 */ /* 0x000fe2000fffe03f */
[----:B------:R-:W-:Y:S01]  /*5cd0*/  LOP3.LUT R6, R6, R7, RZ, 0x3c, !PT ;  /* 0x0000000706067212 */ /* 0x000fe200078e3cff */
[----:B------:R-:W-:Y:S01]  /*5ce0*/  IMAD.X R7, RZ, RZ, R153, P1 ;  /* 0x000000ffff077224 */ /* 0x000fe200008e0699 */
[----:B------:R-:W-:Y:S01]  /*5cf0*/  F2FP.BF16.F32.PACK_AB R58, R55, R58 ;  /* 0x0000003a373a723e */ /* 0x000fe200000010ff */
[----:B------:R-:W-:Y:S01]  /*5d00*/  UIADD3 UR6, UR11, UR6, URZ ;  /* 0x000000060b067290 */ /* 0x000fe2000fffe03f */
[----:B------:R-:W-:Y:S01]  /*5d10*/  LOP3.LUT R8, R9, 0x180, RZ, 0xc0, !PT ;  /* 0x0000018009087812 */ /* 0x000fe200078ec0ff */
[----:B------:R-:W-:Y:S01]  /*5d20*/  VIADD R55, R16, UR42 ;  /* 0x0000002a10377c36 */ /* 0x000fe20008000000 */
[----:B------:R-:W-:Y:S01]  /*5d30*/  F2FP.BF16.F32.PACK_AB R32, R29, R32 ;  /* 0x000000201d20723e */ /* 0x000fe200000010ff */
[----:B------:R-:W-:Y:S01]  /*5d40*/  UPRMT UR5, UR49, 0x654, UR5 ;  /* 0x0000065431057896 */ /* 0x000fe20008000005 */
[----:B------:R-:W-:Y:S01]  /*5d50*/  F2FP.BF16.F32.PACK_AB R24, R21, R24 ;  /* 0x000000181518723e */ /* 0x000fe200000010ff */
[----:B------:R-:W-:Y:S01]  /*5d60*/  VIADD R5, R55, 0x8 ;  /* 0x0000000837057836 */ /* 0x000fe20000000000 */
[----:B------:R-:W-:Y:S01]  /*5d70*/  F2FP.BF16.F32.PACK_AB R33, R33, R36 ;  /* 0x000000242121723e */ /* 0x000fe200000010ff */
[----:B------:R-:W-:Y:S01]  /*5d80*/  USHF.R.S32.HI UR7, URZ, 0x1f, UR44 ;  /* 0x0000001f3f077899 */ /* 0x000fe2000801142c */
[----:B------:R-:W-:-:S02]  /*5d90*/  F2FP.BF16.F32.PACK_AB R40, R37, R40 ;  /* 0x000000282528723e */ /* 0x000fc400000010ff */
[----:B------:R-:W-:Y:S02]  /*5da0*/  F2FP.BF16.F32.PACK_AB R49, R49, R52 ;  /* 0x000000343131723e */ /* 0x000fe400000010ff */
[----:B------:R-:W-:Y:S01]  /*5db0*/  F2FP.BF16.F32.PACK_AB R56, R53, R56 ;  /* 0x000000383538723e */ /* 0x000fe200000010ff */
[----:B------:R-:W-:Y:S01]  /*5dc0*/  SYNCS.ARRIVE.TRANS64.RED.A1T0 RZ, [UR5], RZ ;  /* 0x000000ffffff79a7 */ /* 0x000fe20008100405 */
[----:B------:R-:W-:Y:S01]  /*5dd0*/  LOP3.LUT R10, R10, R11, RZ, 0x3c, !PT ;  /* 0x0000000b0a0a7212 */ /* 0x000fe200078e3cff */
[----:B------:R-:W-:Y:S01]  /*5de0*/  IMAD.X R11, RZ, RZ, R153, P3 ;  /* 0x000000ffff0b7224 */ /* 0x000fe200018e0699 */
[----:B------:R-:W-:Y:S01]  /*5df0*/  F2FP.BF16.F32.PACK_AB R34, R31, R34 ;  /* 0x000000221f22723e */ /* 0x000fe200000010ff */
[----:B------:R-:W-:Y:S01]  /*5e00*/  ULDC UR5, c[0x0][0xc] ;  /* 0x0000030000057ab9 */ /* 0x000fe20000000800 */
[----:B------:R-:W-:Y:S01]  /*5e10*/  F2FP.BF16.F32.PACK_AB R41, R41, R44 ;  /* 0x0000002c2929723e */ /* 0x000fe200000010ff */
[----:B------:R-:W-:Y:S01]  /*5e20*/  UIADD3 UR39, UR5, UR39, URZ ;  /* 0x0000002705277290 */ /* 0x000fe2000fffe03f */
[----:B------:R-:W-:-:S02]  /*5e30*/  LOP3.LUT R21, R152, 0x180, RZ, 0xc0, !PT ;  /* 0x0000018098157812 */ /* 0x000fc400078ec0ff */
[----:B------:R-:W-:Y:S02]  /*5e40*/  SHF.R.U64 R8, R8, 0x3, RZ ;  /* 0x0000000308087819 */ /* 0x000fe400000012ff */
[----:B------:R-:W-:Y:S02]  /*5e50*/  F2FP.BF16.F32.PACK_AB R48, R45, R48 ;  /* 0x000000302d30723e */ /* 0x000fe400000010ff */
[----:B------:R-:W-:Y:S02]  /*5e60*/  SEL R31, R25, R32, P0 ;  /* 0x00000020191f7207 */ /* 0x000fe40000000000 */
[----:B------:R-:W-:Y:S01]  /*5e70*/  MOV R44, R6 ;  /* 0x00000006002c7202 */ /* 0x000fe20000000f00 */
[----:B------:R-:W-:Y:S01]  /*5e80*/  IMAD.U32 R7, RZ, RZ, UR11 ;  /* 0x0000000bff077e24 */ /* 0x000fe2000f8e00ff */
[----:B------:R-:W-:Y:S01]  /*5e90*/  F2FP.BF16.F32.PACK_AB R13, R13, R14 ;  /* 0x0000000e0d0d723e */ /* 0x000fe200000010ff */
[----:B------:R-:W-:Y:S01]  /*5ea0*/  IMAD.U32 R7, RZ, RZ, UR6 ;  /* 0x00000006ff077e24 */ /* 0x000fe2000f8e00ff */
[----:B------:R-:W-:Y:S01]  /*5eb0*/  SEL R32, R32, R25, P0 ;  /* 0x0000001920207207 */ /* 0x000fe20000000000 */
[----:B------:R-:W-:Y:S01]  /*5ec0*/  ULDC UR6, c[0x0][0xa88] ;  /* 0x0002a20000067ab9 */ /* 0x000fe20000000800 */
[----:B------:R-:W-:Y:S01]  /*5ed0*/  LOP3.LUT P1, RZ, R19, 0x3, RZ, 0xc0, !PT ;  /* 0x0000000313ff7812 */ /* 0x000fe2000782c0ff */
[----:B------:R-:W-:Y:S01]  /*5ee0*/  IMAD.U32 R6, RZ, RZ, UR10 ;  /* 0x0000000aff067e24 */ /* 0x000fe2000f8e00ff */
[----:B------:R-:W-:-:S02]  /*5ef0*/  F2FP.BF16.F32.PACK_AB R15, R15, R20 ;  /* 0x000000140f0f723e */ /* 0x000fc400000010ff */
[----:B------:R-:W-:Y:S02]  /*5f00*/  SEL R25, R33, R40, P0 ;  /* 0x0000002821197207 */ /* 0x000fe40000000000 */
[----:B------:R-:W-:Y:S02]  /*5f10*/  SEL R37, R49, R56, P0 ;  /* 0x0000003831257207 */ /* 0x000fe40000000000 */
[----:B------:R-:W-:Y:S02]  /*5f20*/  F2FP.BF16.F32.PACK_AB R35, R35, R38 ;  /* 0x000000262323723e */ /* 0x000fe400000010ff */
[----:B------:R-:W-:Y:S02]  /*5f30*/  F2FP.BF16.F32.PACK_AB R43, R43, R46 ;  /* 0x0000002e2b2b723e */ /* 0x000fe400000010ff */
[----:B------:R-:W-:Y:S02]  /*5f40*/  F2FP.BF16.F32.PACK_AB R50, R47, R50 ;  /* 0x000000322f32723e */ /* 0x000fe400000010ff */
[----:B------:R-:W-:-:S02]  /*5f50*/  SEL R40, R40, R33, P0 ;  /* 0x0000002128287207 */ /* 0x000fc40000000000 */
[----:B------:R-:W-:Y:S02]  /*5f60*/  SEL R56, R56, R49, P0 ;  /* 0x0000003138387207 */ /* 0x000fe40000000000 */
[----:B------:R-:W-:Y:S02]  /*5f70*/  SHF.R.U64 R21, R21, 0x3, RZ ;  /* 0x0000000315157819 */ /* 0x000fe400000012ff */
[----:B------:R-:W-:Y:S01]  /*5f80*/  LOP3.LUT R8, R8, R9, RZ, 0x3c, !PT ;  /* 0x0000000908087212 */ /* 0x000fe200078e3cff */
[----:B------:R-:W-:Y:S01]  /*5f90*/  IMAD.X R9, RZ, RZ, R153, P2 ;  /* 0x000000ffff097224 */ /* 0x000fe200010e0699 */
[----:B------:R-:W-:Y:S02]  /*5fa0*/  SEL R33, R41, R48, P0 ;  /* 0x0000003029217207 */ /* 0x000fe40000000000 */
[----:B------:R-:W-:Y:S02]  /*5fb0*/  MOV R49, R10 ;  /* 0x0000000a00317202 */ /* 0x000fe40000000f00 */
[----:B------:R-:W-:Y:S01]  /*5fc0*/  F2FP.BF16.F32.PACK_AB R51, R51, R54 ;  /* 0x000000363333723e */ /* 0x000fe200000010ff */
[----:B------:R-:W1:Y:S01]  /*5fd0*/  LDC.64 R10, c[0x0][0xb78] ;  /* 0x0002de00ff0a7b82 */ /* 0x000e620000000a00 */
[----:B------:R-:W-:-:S02]  /*5fe0*/  SEL R29, R13, R24, P0 ;  /* 0x000000180d1d7207 */ /* 0x000fc40000000000 */
[----:B------:R-:W-:Y:S02]  /*5ff0*/  SEL R48, R48, R41, P0 ;  /* 0x0000002930307207 */ /* 0x000fe40000000000 */
[----:B------:R-:W-:Y:S02]  /*6000*/  ISETP.GE.OR P2, PT, R5, UR6, P1 ;  /* 0x0000000605007c0c */ /* 0x000fe40008f46670 */
[----:B------:R-:W-:Y:S02]  /*6010*/  SEL R24, R24, R13, P0 ;  /* 0x0000000d18187207 */ /* 0x000fe40000000000 */
[----:B------:R-:W-:Y:S02]  /*6020*/  SEL R41, R15, R26, P0 ;  /* 0x0000001a0f297207 */ /* 0x000fe40000000000 */
[----:B------:R-:W-:Y:S02]  /*6030*/  SEL R45, R27, R34, P0 ;  /* 0x000000221b2d7207 */ /* 0x000fe40000000000 */
[----:B------:R-:W-:-:S02]  /*6040*/  SEL R36, R34, R27, P0 ;  /* 0x0000001b22247207 */ /* 0x000fc40000000000 */
[----:B------:R-:W-:Y:S02]  /*6050*/  SEL R26, R26, R15, P0 ;  /* 0x0000000f1a1a7207 */ /* 0x000fe40000000000 */
[----:B------:R-:W-:Y:S02]  /*6060*/  SEL R27, R35, R42, P0 ;  /* 0x0000002a231b7207 */ /* 0x000fe40000000000 */
[----:B------:R-:W-:Y:S02]  /*6070*/  SEL R47, R43, R50, P0 ;  /* 0x000000322b2f7207 */ /* 0x000fe40000000000 */
[----:B------:R-:W-:Y:S01]  /*6080*/  LOP3.LUT R20, R21, R152, RZ, 0x3c, !PT ;  /* 0x0000009815147212 */ /* 0x000fe200078e3cff */
[----:B------:R-:W-:Y:S01]  /*6090*/  IMAD.MOV.U32 R21, RZ, RZ, R153 ;  /* 0x000000ffff157224 */ /* 0x000fe200078e0099 */
[----:B------:R-:W-:Y:S01]  /*60a0*/  SEL R42, R42, R35, P0 ;  /* 0x000000232a2a7207 */ /* 0x000fe20000000000 */
[----:B-1----:R-:W-:Y:S01]  /*60b0*/  IMAD.WIDE.U32 R6, R10, UR44, R6 ;  /* 0x0000002c0a067c25 */ /* 0x002fe2000f8e0006 */
[----:B------:R-:W-:-:S02]  /*60c0*/  SEL R50, R50, R43, P0 ;  /* 0x0000002b32327207 */ /* 0x000fc40000000000 */
[----:B------:R-:W-:Y:S02]  /*60d0*/  SEL R43, R51, R58, P0 ;  /* 0x0000003a332b7207 */ /* 0x000fe40000000000 */
[----:B------:R-:W-:Y:S02]  /*60e0*/  SEL R58, R58, R51, P0 ;  /* 0x000000333a3a7207 */ /* 0x000fe40000000000 */
[----:B------:R-:W-:Y:S02]  /*60f0*/  MOV R53, R20 ;  /* 0x0000001400357202 */ /* 0x000fe40000000f00 */
[C---:B------:R-:W-:Y:S02]  /*6100*/  IADD3 R15, P5, R152.reuse, 0x20, RZ ;  /* 0x00000020980f7810 */ /* 0x040fe40007fbe0ff */
[----:B------:R-:W-:Y:S02]  /*6110*/  IADD3 R13, P4, R152, 0x3000, RZ ;  /* 0x00003000980d7810 */ /* 0x000fe40007f9e0ff */
[----:B------:R-:W-:-:S02]  /*6120*/  LOP3.LUT R14, R15, 0x180, RZ, 0xc0, !PT ;  /* 0x000001800f0e7812 */ /* 0x000fc400078ec0ff */
[----:B------:R-:W-:Y:S02]  /*6130*/  LOP3.LUT R12, R13, 0x180, RZ, 0xc0, !PT ;  /* 0x000001800d0c7812 */ /* 0x000fe400078ec0ff */
[----:B------:R-:W-:Y:S02]  /*6140*/  SHF.R.U64 R14, R14, 0x3, RZ ;  /* 0x000000030e0e7819 */ /* 0x000fe400000012ff */
[----:B------:R-:W-:Y:S02]  /*6150*/  SHF.R.U64 R12, R12, 0x3, RZ ;  /* 0x000000030c0c7819 */ /* 0x000fe400000012ff */
[----:B------:R-:W-:Y:S01]  /*6160*/  MOV R46, R8 ;  /* 0x00000008002e7202 */ /* 0x000fe20000000f00 */
[----:B------:R-:W-:Y:S01]  /*6170*/  IMAD R8, R10, UR7, RZ ;  /* 0x000000070a087c24 */ /* 0x000fe2000f8e02ff */
[----:B------:R-:W-:Y:S01]  /*6180*/  LOP3.LUT R14, R14, R15, RZ, 0x3c, !PT ;  /* 0x0000000f0e0e7212 */ /* 0x000fe200078e3cff */
[--C-:B------:R-:W-:Y:S01]  /*6190*/  IMAD.X R15, RZ, RZ, R153.reuse, P5 ;  /* 0x000000ffff0f7224 */ /* 0x100fe200028e0699 */
[----:B------:R-:W-:Y:S01]  /*61a0*/  LOP3.LUT R12, R12, R13, RZ, 0x3c, !PT ;  /* 0x0000000d0c0c7212 */ /* 0x000fe200078e3cff */
[----:B------:R-:W-:Y:S01]  /*61b0*/  IMAD.X R13, RZ, RZ, R153, P4 ;  /* 0x000000ffff0d7224 */ /* 0x000fe200020e0699 */
[----:B------:R-:W-:Y:S01]  /*61c0*/  ISETP.GE.OR P1, PT, R55, UR6, P1 ;  /* 0x0000000637007c0c */ /* 0x000fe20008f26670 */
[----:B------:R-:W-:Y:S01]  /*61d0*/  IMAD R38, R11, UR44, R8 ;  /* 0x0000002c0b267c24 */ /* 0x000fe2000f8e0208 */
[----:B------:R-:W-:Y:S01]  /*61e0*/  MOV R52, R14 ;  /* 0x0000000e00347202 */ /* 0x000fe20000000f00 */
[----:B------:R-:W-:Y:S01]  /*61f0*/  ULDC.64 UR6, c[0x0][0xb40] ;  /* 0x0002d00000067ab9 */ /* 0x000fe20000000a00 */
[----:B------:R-:W-:-:S02]  /*6200*/  MOV R51, R12 ;  /* 0x0000000c00337202 */ /* 0x000fc40000000f00 */
[----:B--2---:R-:W-:Y:S01]  /*6210*/  LOP3.LUT R5, R0, 0x2, RZ, 0x3c, !PT ;  /* 0x0000000200057812 */ /* 0x004fe200078e3cff */
[----:B------:R-:W-:Y:S04]  /*6220*/  SHFL.IDX PT, R23, R23, R0, 0x1c1f ;  /* 0x001c1f0017177589 */ /* 0x000fe800000e0000 */
[----:B------:R-:W1:Y:S04]  /*6230*/  SHFL.IDX PT, R28, R28, R5, 0x1c1f ;  /* 0x001c1f051c1c7589 */ /* 0x000e6800000e0000 */
[----:B------:R-:W-:Y:S04]  /*6240*/  SHFL.IDX PT, R39, R39, R0, 0x1c1f ;  /* 0x001c1f0027277589 */ /* 0x000fe800000e0000 */
[----:B------:R-:W2:Y:S04]  /*6250*/  SHFL.IDX PT, R30, R30, R5, 0x1c1f ;  /* 0x001c1f051e1e7589 */ /* 0x000ea800000e0000 */
[----:B------:R-:W-:Y:S04]  /*6260*/  SHFL.IDX PT, R29, R29, R0, 0x1c1f ;  /* 0x001c1f001d1d7589 */ /* 0x000fe800000e0000 */
[----:B------:R-:W3:Y:S04]  /*6270*/  SHFL.IDX PT, R24, R24, R5, 0x1c1f ;  /* 0x001c1f0518187589 */ /* 0x000ee800000e0000 */
[----:B------:R-:W-:Y:S04]  /*6280*/  SHFL.IDX PT, R41, R41, R0, 0x1c1f ;  /* 0x001c1f0029297589 */ /* 0x000fe800000e0000 */
[----:B------:R-:W4:Y:S01]  /*6290*/  SHFL.IDX PT, R34, R26, R5, 0x1c1f ;  /* 0x001c1f051a227589 */ /* 0x000f2200000e0000 */
[----:B-1----:R-:W-:-:S02]  /*62a0*/  SEL R8, R23, R28, P0 ;  /* 0x0000001c17087207 */ /* 0x002fc40000000000 */
[----:B------:R-:W-:Y:S01]  /*62b0*/  SEL R10, R28, R23, P0 ;  /* 0x000000171c0a7207 */ /* 0x000fe20000000000 */
[----:B------:R-:W-:Y:S04]  /*62c0*/  SHFL.IDX PT, R31, R31, R0, 0x1c1f ;  /* 0x001c1f001f1f7589 */ /* 0x000fe800000e0000 */
[----:B------:R-:W1:Y:S01]  /*62d0*/  SHFL.IDX PT, R32, R32, R5, 0x1c1f ;  /* 0x001c1f0520207589 */ /* 0x000e6200000e0000 */
[----:B--2---:R-:W-:Y:S02]  /*62e0*/  SEL R9, R39, R30, P0 ;  /* 0x0000001e27097207 */ /* 0x004fe40000000000 */
[----:B------:R-:W-:Y:S01]  /*62f0*/  SEL R11, R30, R39, P0 ;  /* 0x000000271e0b7207 */ /* 0x000fe20000000000 */
[----:B------:R-:W-:Y:S04]  /*6300*/  SHFL.IDX PT, R45, R45, R0, 0x1c1f ;  /* 0x001c1f002d2d7589 */ /* 0x000fe800000e0000 */
[----:B------:R-:W2:Y:S01]  /*6310*/  SHFL.IDX PT, R36, R36, R5, 0x1c1f ;  /* 0x001c1f0524247589 */ /* 0x000ea200000e0000 */
[----:B---3--:R-:W-:-:S02]  /*6320*/  SEL R12, R29, R24, P0 ;  /* 0x000000181d0c7207 */ /* 0x008fc40000000000 */
[----:B------:R-:W-:Y:S01]  /*6330*/  SEL R14, R24, R29, P0 ;  /* 0x0000001d180e7207 */ /* 0x000fe20000000000 */
[----:B------:R2:W-:Y:S04]  /*6340*/  SHFL.IDX PT, R20, R25, R0, 0x1c1f ;  /* 0x001c1f0019147589 */ /* 0x0005e800000e0000 */
[----:B------:R-:W-:Y:S01]  /*6350*/  SHFL.IDX PT, R33, R33, R0, 0x1c1f ;  /* 0x001c1f0021217589 */ /* 0x000fe200000e0000 */
[----:B----4-:R-:W-:Y:S02]  /*6360*/  SEL R13, R41, R34, P0 ;  /* 0x00000022290d7207 */ /* 0x010fe40000000000 */
[----:B------:R-:W-:Y:S01]  /*6370*/  SEL R15, R34, R41, P0 ;  /* 0x00000029220f7207 */ /* 0x000fe20000000000 */
[----:B------:R3:W-:Y:S04]  /*6380*/  SHFL.IDX PT, R35, R27, R0, 0x1c1f ;  /* 0x001c1f001b237589 */ /* 0x0007e800000e0000 */
[----:B------:R-:W4:Y:S01]  /*6390*/  SHFL.IDX PT, R21, R40, R5, 0x1c1f ;  /* 0x001c1f0528157589 */ /* 0x000f2200000e0000 */
[----:B-1----:R-:W-:-:S02]  /*63a0*/  SEL R24, R31, R32, P0 ;  /* 0x000000201f187207 */ /* 0x002fc40000000000 */
[----:B------:R-:W-:Y:S01]  /*63b0*/  SEL R26, R32, R31, P0 ;  /* 0x0000001f201a7207 */ /* 0x000fe20000000000 */
[----:B------:R-:W1:Y:S04]  /*63c0*/  SHFL.IDX PT, R48, R48, R5, 0x1c1f ;  /* 0x001c1f0530307589 */ /* 0x000e6800000e0000 */
[----:B------:R-:W5:Y:S01]  /*63d0*/  SHFL.IDX PT, R42, R42, R5, 0x1c1f ;  /* 0x001c1f052a2a7589 */ /* 0x000f6200000e0000 */
[----:B--2---:R-:W-:Y:S02]  /*63e0*/  SEL R25, R45, R36, P0 ;  /* 0x000000242d197207 */ /* 0x004fe40000000000 */
[----:B---3--:R-:W-:Y:S01]  /*63f0*/  SEL R27, R36, R45, P0 ;  /* 0x0000002d241b7207 */ /* 0x008fe20000000000 */
[----:B------:R-:W-:Y:S04]  /*6400*/  SHFL.IDX PT, R37, R37, R0, 0x1c1f ;  /* 0x001c1f0025257589 */ /* 0x000fe800000e0000 */
[----:B------:R-:W-:Y:S04]  /*6410*/  SHFL.IDX PT, R47, R47, R0, 0x1c1f ;  /* 0x001c1f002f2f7589 */ /* 0x000fe800000e0000 */
[----:B------:R-:W2:Y:S04]  /*6420*/  SHFL.IDX PT, R56, R56, R5, 0x1c1f ;  /* 0x001c1f0538387589 */ /* 0x000ea800000e0000 */
[----:B------:R-:W3:Y:S01]  /*6430*/  SHFL.IDX PT, R50, R50, R5, 0x1c1f ;  /* 0x001c1f0532327589 */ /* 0x000ee200000e0000 */
[----:B----4-:R-:W-:-:S02]  /*6440*/  SEL R28, R20, R21, P0 ;  /* 0x00000015141c7207 */ /* 0x010fc40000000000 */
[----:B------:R-:W-:Y:S01]  /*6450*/  SEL R30, R21, R20, P0 ;  /* 0x00000014151e7207 */ /* 0x000fe20000000000 */
[----:B------:R4:W-:Y:S01]  /*6460*/  SHFL.IDX PT, R43, R43, R0, 0x1c1f ;  /* 0x001c1f002b2b7589 */ /* 0x0009e200000e0000 */
[----:B-1----:R-:W-:Y:S02]  /*6470*/  SEL R32, R33, R48, P0 ;  /* 0x0000003021207207 */ /* 0x002fe40000000000 */
[----:B------:R-:W-:Y:S01]  /*6480*/  SEL R34, R48, R33, P0 ;  /* 0x0000002130227207 */ /* 0x000fe20000000000 */
[----:B------:R1:W3:Y:S01]  /*6490*/  SHFL.IDX PT, R58, R58, R5, 0x1c1f ;  /* 0x001c1f053a3a7589 */ /* 0x0002e200000e0000 */
[----:B-----5:R-:W-:Y:S02]  /*64a0*/  SEL R29, R35, R42, P0 ;  /* 0x0000002a231d7207 */ /* 0x020fe40000000000 */
[----:B------:R-:W-:Y:S01]  /*64b0*/  SEL R31, R42, R35, P0 ;  /* 0x000000232a1f7207 */ /* 0x000fe20000000000 */
[----:B------:R-:W-:Y:S01]  /*64c0*/  BAR.SYNC.DEFER_BLOCKING 0x1, 0x180 ;  /* 0x0046000000007b1d */ /* 0x000fe20000010000 */
[----:B----4-:R-:W-:-:S02]  /*64d0*/  IADD3 R0, P3, R55, R6, RZ ;  /* 0x0000000637007210 */ /* 0x010fc40007f7e0ff */
[----:B-1----:R-:W-:Y:S02]  /*64e0*/  SHF.R.S32.HI R5, RZ, 0x1f, R55 ;  /* 0x0000001fff057819 */ /* 0x002fe40000011437 */
[----:B--2---:R-:W-:Y:S02]  /*64f0*/  SEL R36, R37, R56, P0 ;  /* 0x0000003825247207 */ /* 0x004fe40000000000 */
[----:B------:R-:W-:Y:S02]  /*6500*/  IADD3.X R5, R5, R7, R38, P3, !PT ;  /* 0x0000000705057210 */ /* 0x000fe40001ffe426 */
[----:B------:R-:W-:Y:S02]  /*6510*/  SEL R38, R56, R37, P0 ;  /* 0x0000002538267207 */ /* 0x000fe40000000000 */
[----:B---3--:R-:W-:Y:S02]  /*6520*/  SEL R33, R47, R50, P0 ;  /* 0x000000322f217207 */ /* 0x008fe40000000000 */
[----:B------:R-:W-:-:S02]  /*6530*/  SEL R35, R50, R47, P0 ;  /* 0x0000002f32237207 */ /* 0x000fc40000000000 */
[----:B------:R-:W-:Y:S02]  /*6540*/  LEA R6, P3, R0, UR6, 0x2 ;  /* 0x0000000600067c11 */ /* 0x000fe4000f8610ff */
[----:B------:R-:W-:Y:S02]  /*6550*/  SEL R37, R43, R58, P0 ;  /* 0x0000003a2b257207 */ /* 0x000fe40000000000 */
[----:B------:R-:W-:Y:S01]  /*6560*/  SEL R39, R58, R43, P0 ;  /* 0x0000002b3a277207 */ /* 0x000fe20000000000 */
[----:B------:R-:W-:Y:S01]  /*6570*/  STSM.16.M88.4 [R53], R8 ;  /* 0x0000000835007844 */ /* 0x000fe20000000200 */
[----:B------:R-:W-:-:S03]  /*6580*/  LEA.HI.X R7, R0, UR7, R5, 0x2, P3 ;  /* 0x0000000700077c11 */ /* 0x000fc600098f1405 */
[----:B------:R-:W-:Y:S04]  /*6590*/  STSM.16.M88.4 [R52], R12 ;  /* 0x0000000c34007844 */ /* 0x000fe80000000200 */
[----:B------:R-:W-:Y:S04]  /*65a0*/  STSM.16.M88.4 [R51], R24 ;  /* 0x0000001833007844 */ /* 0x000fe80000000200 */
[----:B------:R-:W-:Y:S04]  /*65b0*/  STSM.16.M88.4 [R49], R28 ;  /* 0x0000001c31007844 */ /* 0x000fe80000000200 */
[----:B------:R-:W-:Y:S04]  /*65c0*/  STSM.16.M88.4 [R46], R32 ;  /* 0x000000202e007844 */ /* 0x000fe80000000200 */
[----:B------:R-:W-:Y:S01]  /*65d0*/  STSM.16.M88.4 [R44], R36 ;  /* 0x000000242c007844 */ /* 0x000fe20000000200 */
[----:B------:R-:W-:Y:S01]  /*65e0*/  @!PT LDS RZ, [RZ] ;  /* 0x00000000fffff984 */ /* 0x000fe20000000800 */
[----:B------:R-:W-:Y:S01]  /*65f0*/  @!PT LDS RZ, [RZ] ;  /* 0x00000000fffff984 */ /* 0x000fe20000000800 */
[----:B------:R-:W-:Y:S01]  /*6600*/  @!PT LDS RZ, [RZ] ;  /* 0x00000000fffff984 */ /* 0x000fe20000000800 */
[----:B------:R-:W-:Y:S01]  /*6610*/  @!PT LDS RZ, [RZ] ;  /* 0x00000000fffff984 */ /* 0x000fe20000000800 */
[----:B------:R1:W-:Y:S06]  /*6620*/  MEMBAR.ALL.CTA ;  /* 0x0000000000007992 */ /* 0x0003ec0000008000 */
[----:B-1----:R-:W1:Y:S04]  /*6630*/  FENCE.VIEW.ASYNC.S ;  /* 0x00000000000073c6 */ /* 0x002e680000000000 */
[----:B-1----:R-:W1:Y:S01]  /*6640*/  SHFL.IDX PT, R0, R17, RZ, 0x1f ;  /* 0x00001fff11007589 */ /* 0x002e6200000e0000 */
[----:B------:R-:W-:Y:S06]  /*6650*/  BAR.ARV 0x1, 0x1a0 ;  /* 0x0046800000007b1d */ /* 0x000fec0000002000 */
[----:B-1----:R-:W-:Y:S01]  /*6660*/  ISETP.NE.AND P0, PT, R0, 0xb, PT ;  /* 0x0000000b0000780c */ /* 0x002fe20003f05270 */
[----:B------:R1:W-:Y:S04]  /*6670*/  @!P1 STG.E desc[UR50][R6.64], R4 ;  /* 0x0000000406009986 */ /* 0x0003e8000c101932 */
[----:B------:R1:W-:Y:S08]  /*6680*/  @!P2 STG.E desc[UR50][R6.64+0x20], R3 ;  /* 0x000020030600a986 */ /* 0x0003f0000c101932 */
[----:B------:R-:W-:Y:S05]  /*6690*/  @P0 BRA `(.L_x_31) ;  /* 0x0000000000640947 */ /* 0x000fea0003800000 */
[----:B------:R-:W-:Y:S01]  /*66a0*/  BAR.SYNC.DEFER_BLOCKING 0x1, 0x1a0 ;  /* 0x0046800000007b1d */ /* 0x000fe20000010000 */
[----:B------:R-:W-:-:S05]  /*66b0*/  ELECT P0, URZ, PT ;  /* 0x00000000003f782f */ /* 0x000fca0003800000 */
[----:B------:R-:W-:Y:S08]  /*66c0*/  BSSY B0, `(.L_x_31) ;  /* 0x0000016000007945 */ /* 0x000ff00003800000 */
[----:B------:R-:W-:Y:S05]  /*66d0*/  @!P0 BRA `(.L_x_32) ;  /* 0x0000000000508947 */ /* 0x000fea0003800000 */
[----:B------:R-:W-:Y:S02]  /*66e0*/  UIADD3 UR6, UP0, UR52, 0x9f0, URZ ;  /* 0x000009f034067890 */ /* 0x000fe4000ff1e03f */
[----:B------:R-:W-:Y:S02]  /*66f0*/  UIADD3 UR8, UR48, 0x6000, URZ ;  /* 0x0000600030087890 */ /* 0x000fe4000fffe03f */
[----:B------:R-:W-:Y:S01]  /*6700*/  UIADD3.X UR7, URZ, UR53, URZ, UP0, !UPT ;  /* 0x000000353f077290 */ /* 0x000fe200087fe43f */
[----:B------:R-:W-:Y:S01]  /*6710*/  UMOV UR41, URZ ;  /* 0x0000003f00297c82 */ /* 0x000fe20008000000 */
[----:B------:R-:W-:Y:S01]  /*6720*/  UMOV UR45, URZ ;  /* 0x0000003f002d7c82 */ /* 0x000fe20008000000 */
[----:B------:R-:W-:Y:S01]  /*6730*/  UMOV UR40, UR48 ;  /* 0x0000003000287c82 */ /* 0x000fe20008000000 */
[----:B------:R-:W-:-:S05]  /*6740*/  UMOV UR5, 0x20 ;  /* 0x0000002000057882 */ /* 0x000fca0000000000 */
[----:B------:R2:W-:Y:S02]  /*6750*/  UTMASTG.5D [UR40], [UR6] ;  /* 0x00000028060073b5 */ /* 0x0005e40008020000 */
[----:B--2---:R-:W-:Y:S01]  /*6760*/  UMOV UR40, UR4 ;  /* 0x0000000400287c82 */ /* 0x004fe20008000000 */
[----:B------:R-:W-:Y:S01]  /*6770*/  UMOV UR41, UR5 ;  /* 0x0000000500297c82 */ /* 0x000fe20008000000 */
[----:B------:R-:W-:Y:S01]  /*6780*/  UMOV UR5, 0x40 ;  /* 0x0000004000057882 */ /* 0x000fe20000000000 */
[----:B------:R2:W-:Y:S02]  /*6790*/  UTMASTG.5D [UR40], [UR6] ;  /* 0x00000028060073b5 */ /* 0x0005e40008020000 */
[----:B--2---:R-:W-:Y:S01]  /*67a0*/  UMOV UR40, UR8 ;  /* 0x0000000800287c82 */ /* 0x004fe20008000000 */
[----:B------:R-:W-:Y:S01]  /*67b0*/  UMOV UR41, UR5 ;  /* 0x0000000500297c82 */ /* 0x000fe20008000000 */
[----:B------:R-:W-:Y:S01]  /*67c0*/  UIADD3 UR5, UR48, 0x19c20, URZ ;  /* 0x00019c2030057890 */ /* 0x000fe2000fffe03f */
[----:B------:R2:W-:Y:S03]  /*67d0*/  UTMASTG.5D [UR40], [UR6] ;  /* 0x00000028060073b5 */ /* 0x0005e60008020000 */
[----:B------:R-:W-:Y:S01]  /*67e0*/  UPRMT UR5, URZ, 0x654, UR5 ;  /* 0x000006543f057896 */ /* 0x000fe20008000005 */
[----:B------:R0:W-:Y:S01]  /*67f0*/  UTMACMDFLUSH ;  /* 0x00000000000079b7 */ /* 0x0001e20000000000 */
[----:B------:R-:W-:-:S07]  /*6800*/  DEPBAR.LE SB0, 0x0 ;  /* 0x000080000000791a */ /* 0x000fce0000000000 */
[----:B--2---:R-:W-:Y:S03]  /*6810*/  SYNCS.ARRIVE.TRANS64.RED.A1T0 RZ, [UR5], RZ ;  /* 0x000000ffffff79a7 */ /* 0x004fe60008100405 */
.L_x_32:
[----:B------:R-:W-:Y:S05]  /*6820*/  BSYNC B0 ;  /* 0x0000000000007941 */ /* 0x000fea0003800000 */
.L_x_31:
[----:B------:R-:W2:Y:S01]  /*6830*/  LDC R0, c[0x0][0xda4] ;  /* 0x00036900ff007b82 */ /* 0x000ea20000000800 */
[----:B------:R-:W-:Y:S02]  /*6840*/  UIADD3 UR36, UR36, 0x1, URZ ;  /* 0x0000000124247890 */ /* 0x000fe4000fffe03f */
[----:B------:R-:W-:Y:S02]  /*6850*/  UIADD3 UR38, UR38, 0x1, URZ ;  /* 0x0000000126267890 */ /* 0x000fe4000fffe03f */
[----:B------:R-:W-:-:S04]  /*6860*/  UISETP.NE.AND UP0, UPT, UR36, 0x2, UPT ;  /* 0x000000022400788c */ /* 0x000fc8000bf05270 */
[----:B------:R-:W-:Y:S02]  /*6870*/  USEL UR4, URZ, 0x1, UP0 ;  /* 0x000000013f047887 */ /* 0x000fe40008000000 */
[----:B------:R-:W-:Y:S02]  /*6880*/  USEL UR36, UR36, URZ, UP0 ;  /* 0x0000003f24247287 */ /* 0x000fe40008000000 */
[----:B------:R-:W-:Y:S01]  /*6890*/  ULOP3.LUT UR37, UR37, UR4, URZ, 0x3c, !UPT ;  /* 0x0000000425257292 */ /* 0x000fe2000f8e3c3f */
[----:B--2---:R-:W-:-:S13]  /*68a0*/  ISETP.LE.AND P0, PT, R0, UR39, PT ;  /* 0x0000002700007c0c */ /* 0x004fda000bf03270 */
[----:B------:R-:W-:Y:S05]  /*68b0*/  @!P0 BRA `(.L_x_33) ;  /* 0xffffffa400208947 */ /* 0x000fea000383ffff */
[----:B------:R-:W-:Y:S05]  /*68c0*/  EXIT ;  /* 0x000000000000794d */ /* 0x000fea0003800000 */
.L_x_7:
[----:B------:R-:W-:-:S08]  /*68d0*/  NOP ;  /* 0x0000000000007918 */ /* 0x000fd00000000000 */
[----:B------:R-:W1:-:S00]  /*68e0*/  USETMAXREG.DEALLOC.CTAPOOL 0x20 ;  /* 0x00000020000079c8 */ /* 0x000e4000080e0500 */
[----:B------:R-:W2:Y:S01]  /*68f0*/  S2UR UR49, SR_CTAID.X ;  /* 0x00000000003179c3 */ /* 0x000ea20000002500 */
[----:B------:R-:W-:Y:S01]  /*6900*/  UMOV UR47, 0x1 ;  /* 0x00000001002f7882 */ /* 0x000fe20000000000 */
[----:B-1----:R-:W-:Y:S01]  /*6910*/  LOP3.LUT R22, R0, 0x3, RZ, 0xc0, !PT ;  /* 0x0000000300167812 */ /* 0x002fe200078ec0ff */
[----:B------:R-:W-:Y:S02]  /*6920*/  IMAD.MOV.U32 R19, RZ, RZ, RZ ;  /* 0x000000ffff137224 */ /* 0x000fe400078e00ff */
[----:B------:R-:W-:-:S03]  /*6930*/  IMAD.MOV.U32 R16, RZ, RZ, 0x1 ;  /* 0x00000001ff107424 */ /* 0x000fc600078e00ff */
[----:B------:R-:W2:Y:S02]  /*6940*/  LDC R3, c[0x0][0xda4] ;  /* 0x00036900ff037b82 */ /* 0x000ea40000000800 */
[----:B--2---:R-:W-:-:S13]  /*6950*/  ISETP.LE.AND P0, PT, R3, UR49, PT ;  /* 0x0000003103007c0c */ /* 0x004fda000bf03270 */
[----:B------:R-:W-:Y:S05]  /*6960*/  @P0 BRA `(.L_x_34) ;  /* 0x0000002800180947 */ /* 0x000fea0003800000 */
[C---:B------:R-:W-:Y:S01]  /*6970*/  IMAD.SHL.U32 R3, R2.reuse, 0x20, RZ ;  /* 0x0000002002037824 */ /* 0x040fe200078e00ff */
[----:B------:R-:W-:Y:S01]  /*6980*/  SHF.R.U32.HI R4, RZ, 0x1, R2 ;  /* 0x00000001ff047819 */ /* 0x000fe20000011602 */
[----:B------:R-:W-:Y:S01]  /*6990*/  IMAD.SHL.U32 R6, R23, 0x10, RZ ;  /* 0x0000001017067824 */ /* 0x000fe200078e00ff */
[----:B------:R-:W-:Y:S01]  /*69a0*/  LOP3.LUT P0, RZ, R2, 0x4, RZ, 0xc0, !PT ;  /* 0x0000000402ff7812 */ /* 0x000fe2000780c0ff */
[----:B------:R-:W-:Y:S01]  /*69b0*/  IMAD.SHL.U32 R9, R0, 0x800, RZ ;  /* 0x0000080000097824 */ /* 0x000fe200078e00ff */
[----:B------:R-:W-:Y:S01]  /*69c0*/  LOP3.LUT R5, R3, 0x360, RZ, 0xc0, !PT ;  /* 0x0000036003057812 */ /* 0x000fe200078ec0ff */
[----:B------:R-:W-:Y:S01]  /*69d0*/  IMAD.SHL.U32 R0, R2, 0x4, RZ ;  /* 0x0000000402007824 */ /* 0x000fe200078e00ff */
[----:B------:R-:W-:Y:S01]  /*69e0*/  LOP3.LUT R7, R4, 0x20, RZ, 0xc0, !PT ;  /* 0x0000002004077812 */ /* 0x000fe200078ec0ff */
[----:B------:R-:W-:Y:S01]  /*69f0*/  IMAD.MOV.U32 R24, RZ, RZ, 0x40 ;  /* 0x00000040ff187424 */ /* 0x000fe200078e00ff */
[----:B------:R-:W-:Y:S01]  /*6a00*/  LOP3.LUT R5, R5, 0x400, R6, 0xf8, !PT ;  /* 0x0000040005057812 */ /* 0x000fe200078ef806 */
[C---:B------:R-:W-:Y:S01]  /*6a10*/  IMAD.SHL.U32 R6, R2.reuse, 0x80, RZ ;  /* 0x0000008002067824 */ /* 0x040fe200078e00ff */
[----:B------:R-:W-:Y:S01]  /*6a20*/  LOP3.LUT R3, R3, 0x80, RZ, 0xc0, !PT ;  /* 0x0000008003037812 */ /* 0x000fe200078ec0ff */
[----:B------:R-:W-:Y:S01]  /*6a30*/  IMAD.MOV.U32 R16, RZ, RZ, 0x1 ;  /* 0x00000001ff107424 */ /* 0x000fe200078e00ff */
[----:B------:R-:W-:Y:S01]  /*6a40*/  LOP3.LUT R7, R7, 0x10, R2, 0xf8, !PT ;  /* 0x0000001007077812 */ /* 0x000fe200078ef802 */
[----:B------:R-:W-:Y:S01]  /*6a50*/  IMAD.MOV.U32 R19, RZ, RZ, RZ ;  /* 0x000000ffff137224 */ /* 0x000fe200078e00ff */
[----:B------:R-:W-:Y:S01]  /*6a60*/  LOP3.LUT R3, R3, 0x10, R4, 0xf8, !PT ;  /* 0x0000001003037812 */ /* 0x000fe200078ef804 */
[----:B------:R-:W-:Y:S01]  /*6a70*/  IMAD.SHL.U32 R4, R2, 0x10, RZ ;  /* 0x0000001002047824 */ /* 0x000fe200078e00ff */
[----:B------:R-:W-:Y:S01]  /*6a80*/  LOP3.LUT R7, R7, 0x380, R6, 0xf8, !PT ;  /* 0x0000038007077812 */ /* 0x000fe200078ef806 */
[----:B------:R-:W-:Y:S01]  /*6a90*/  ULDC.64 UR52, c[0x0][0x198] ;  /* 0x0000660000347ab9 */ /* 0x000fe20000000a00 */
[----:B------:R-:W-:Y:S01]  /*6aa0*/  LOP3.LUT R6, R6, 0x400, RZ, 0xc0, !PT ;  /* 0x0000040006067812 */ /* 0x000fe200078ec0ff */
[----:B------:R-:W-:Y:S01]  /*6ab0*/  ULOP3.LUT UR43, UR46, 0x1, URZ, 0xfc, !UPT ;  /* 0x000000012e2b7892 */ /* 0x000fe2000f8efc3f */
[----:B------:R-:W-:Y:S01]  /*6ac0*/  LOP3.LUT R0, R3, 0x10, R0, 0x78, !PT ;  /* 0x0000001003007812 */ /* 0x000fe200078e7800 */
[----:B------:R-:W-:Y:S01]  /*6ad0*/  ULOP3.LUT UR48, UR46, 0x2, URZ, 0xfc, !UPT ;  /* 0x000000022e307892 */ /* 0x000fe2000f8efc3f */
[----:B------:R-:W-:Y:S01]  /*6ae0*/  LOP3.LUT R6, R6, 0x800, R9, 0xf8, !PT ;  /* 0x0000080006067812 */ /* 0x000fe200078ef809 */
[----:B------:R-:W-:Y:S01]  /*6af0*/  ULDC UR44, c[0x0][0xc] ;  /* 0x00000300002c7ab9 */ /* 0x000fe20000000800 */
[----:B------:R-:W-:Y:S01]  /*6b00*/  LOP3.LUT R7, R7, 0x70, R4, 0x78, !PT ;  /* 0x0000007007077812 */ /* 0x000fe200078e7804 */
[----:B------:R-:W-:Y:S01]  /*6b10*/  UMOV UR47, URZ ;  /* 0x0000003f002f7c82 */ /* 0x000fe20008000000 */
[----:B------:R-:W-:-:S02]  /*6b20*/  LOP3.LUT R17, R5, R0, RZ, 0xfc, !PT ;  /* 0x0000000005117212 */ /* 0x000fc400078efcff */
[----:B------:R-:W-:Y:S02]  /*6b30*/  LOP3.LUT R18, R6, R7, RZ, 0xfc, !PT ;  /* 0x0000000706127212 */ /* 0x000fe400078efcff */
[----:B------:R-:W-:Y:S02]  /*6b40*/  LOP3.LUT R2, R2, 0x1f, RZ, 0xc0, !PT ;  /* 0x0000001f02027812 */ /* 0x000fe400078ec0ff */
[----:B------:R-:W-:-:S07]  /*6b50*/  SEL R24, R24, 0xffffffc0, !P0 ;  /* 0xffffffc018187807 */ /* 0x000fce0004000000 */
.L_x_80:
[----:B-1----:R-:W1:Y:S01]  /*6b60*/  S2UR UR8, SR_CgaCtaId ;  /* 0x00000000000879c3 */ /* 0x002e620000008800 */
[----:B------:R-:W-:Y:S01]  /*6b70*/  ULDC UR4, c[0x0][0xda8] ;  /* 0x00036a0000047ab9 */ /* 0x000fe20000000800 */
[----:B------:R-:W-:Y:S01]  /*6b80*/  ULDC.64 UR6, c[0x0][0x3f8] ;  /* 0x0000fe0000067ab9 */ /* 0x000fe20000000a00 */
[----:B------:R-:W-:Y:S02]  /*6b90*/  UISETP.NE.AND UP1, UPT, UR4, 0x1, UPT ;  /* 0x000000010400788c */ /* 0x000fe4000bf25270 */
[----:B------:R-:W-:Y:S01]  /*6ba0*/  UISETP.NE.U32.AND UP0, UPT, UR6, URZ, UPT ;  /* 0x0000003f0600728c */ /* 0x000fe2000bf05070 */
[----:B------:R-:W-:Y:S02]  /*6bb0*/  UMOV UR40, 0x400 ;  /* 0x0000040000287882 */ /* 0x000fe40000000000 */
[----:B------:R-:W-:Y:S01]  /*6bc0*/  ULDC UR6, c[0x0][0xdb4] ;  /* 0x00036d0000067ab9 */ /* 0x000fe20000000800 */
[----:B------:R-:W-:Y:S02]  /*6bd0*/  UISETP.NE.AND.EX UP0, UPT, UR7, URZ, UPT, UP0 ;  /* 0x0000003f0700728c */ /* 0x000fe4000bf05300 */
[----:B------:R-:W-:Y:S01]  /*6be0*/  UISETP.NE.AND UP2, UPT, UR6, 0x1, UPT ;  /* 0x000000010600788c */ /* 0x000fe2000bf45270 */
[----:B------:R-:W-:-:S02]  /*6bf0*/  ULDC UR7, c[0x0][0x404] ;  /* 0x0001010000077ab9 */ /* 0x000fc40000000800 */
[----:B------:R-:W-:Y:S01]  /*6c00*/  @UP1 ULDC UR4, c[0x0][0xdac] ;  /* 0x00036b0000041ab9 */ /* 0x000fe20000000800 */
[----:B------:R-:W-:Y:S02]  /*6c10*/  USEL UR7, UR7, 0x1, UP0 ;  /* 0x0000000107077887 */ /* 0x000fe40008000000 */
[----:B------:R-:W-:Y:S02]  /*6c20*/  UIMAD.WIDE.U32 UR4, UR49, UR4, URZ ;  /* 0x00000004310472a5 */ /* 0x000fe4000f8e003f */
[----:B------:R-:W-:Y:S01]  /*6c30*/  UMOV UR45, UR49 ;  /* 0x00000031002d7c82 */ /* 0x000fe20008000000 */
[----:B------:R-:W-:Y:S02]  /*6c40*/  ULDC UR42, c[0x0][0x2e0] ;  /* 0x0000b800002a7ab9 */ /* 0x000fe40000000800 */
[----:B------:R-:W-:Y:S02]  /*6c50*/  UIMAD UR42, UR7, UR42, URZ ;  /* 0x0000002a072a72a4 */ /* 0x000fe4000f8e023f */
[----:B-1----:R-:W-:-:S02]  /*6c60*/  ULEA UR40, UR8, UR40, 0x18 ;  /* 0x0000002808287291 */ /* 0x002fc4000f8ec03f */
[----:B------:R-:W-:Y:S02]  /*6c70*/  UIADD3 UR41, UR42, 0x7f, URZ ;  /* 0x0000007f2a297890 */ /* 0x000fe4000fffe03f */
[----:B------:R-:W-:Y:S01]  /*6c80*/  UIADD3 UR10, UR40, 0x13800, URZ ;  /* 0x00013800280a7890 */ /* 0x000fe2000fffe03f */
[----:B------:R-:W-:-:S03]  /*6c90*/  @UP1 ULDC UR8, c[0x0][0xdb0] ;  /* 0x00036c0000081ab9 */ /* 0x000fc60000000800 */
[----:B------:R-:W-:Y:S02]  /*6ca0*/  ULOP3.LUT UP0, URZ, UR10, 0x9f, URZ, 0xc0, !UPT ;  /* 0x0000009f0a3f7892 */ /* 0x000fe4000f80c03f */
[----:B------:R-:W-:-:S03]  /*6cb0*/  @UP1 USHF.R.U32.HI UR45, URZ, UR8, UR5 ;  /* 0x000000083f2d1299 */ /* 0x000fc60008011605 */
[----:B------:R-:W-:Y:S01]  /*6cc0*/  @UP2 ULDC.64 UR8, c[0x0][0xdb8] ;  /* 0x00036e0000082ab9 */ /* 0x000fe20000000a00 */
[----:B------:R-:W-:Y:S01]  /*6cd0*/  PLOP3.LUT P0, PT, PT, PT, UP0, 0x80, 0x0 ;  /* 0x000000000000781c */ /* 0x000fe20003f0f008 */
[----:B------:R-:W-:Y:S02]  /*6ce0*/  UIMAD.WIDE.U32 UR4, UR45, UR8, URZ ;  /* 0x000000082d0472a5 */ /* 0x000fe4000f8e003f */
[----:B------:R-:W-:Y:S01]  /*6cf0*/  UMOV UR39, UR45 ;  /* 0x0000002d00277c82 */ /* 0x000fe20008000000 */
[----:B------:R-:W-:Y:S02]  /*6d00*/  USHF.R.S32.HI UR4, URZ, 0x1f, UR41 ;  /* 0x0000001f3f047899 */ /* 0x000fe40008011429 */
[----:B------:R-:W-:Y:S02]  /*6d10*/  @UP2 USHF.R.U32.HI UR39, URZ, UR9, UR5 ;  /* 0x000000093f272299 */ /* 0x000fe40008011605 */
[----:B------:R-:W-:Y:S02]  /*6d20*/  ULEA.HI UR41, UR4, UR41, URZ, 0x7 ;  /* 0x0000002904297291 */ /* 0x000fe4000f8f383f */
[----:B------:R-:W-:-:S04]  /*6d30*/  UIADD3 UR38, -UR39, URZ, URZ ;  /* 0x0000003f27267290 */ /* 0x000fc8000fffe13f */
[----:B------:R-:W-:Y:S01]  /*6d40*/  UIMAD UR38, UR6, UR38, UR45 ;  /* 0x00000026062672a4 */ /* 0x000fe2000f8e022d */
[----:B--2---:R-:W-:Y:S11]  /*6d50*/  @!P0 BRA `(.L_x_35) ;  /* 0x0000000000408947 */ /* 0x004ff60003800000 */
[----:B------:R-:W-:Y:S01]  /*6d60*/  MOV R14, 0x0 ;  /* 0x00000000000e7802 */ /* 0x000fe20000000f00 */
[----:B------:R-:W-:Y:S01]  /*6d70*/  ULDC.64 UR4, c[0x4][0x98] ;  /* 0x0100260000047ab9 */ /* 0x000fe20000000a00 */
[----:B------:R-:W-:Y:S01]  /*6d80*/  ULDC.64 UR6, c[0x4][0xa0] ;  /* 0x0100280000067ab9 */ /* 0x000fe20000000a00 */
[----:B------:R-:W-:Y:S02]  /*6d90*/  IMAD.U32 R4, RZ, RZ, UR4 ;  /* 0x00000004ff047e24 */ /* 0x000fe4000f8e00ff */
[----:B------:R-:W-:Y:S01]  /*6da0*/  IMAD.U32 R5, RZ, RZ, UR5 ;  /* 0x00000005ff057e24 */ /* 0x000fe2000f8e00ff */
[----:B------:R-:W1:Y:S01]  /*6db0*/  LDC.64 R14, c[0x4][R14] ;  /* 0x010000000e0e7b82 */ /* 0x000e620000000a00 */
[----:B------:R-:W-:Y:S01]  /*6dc0*/  ULDC.64 UR4, c[0x4][0x8] ;  /* 0x0100020000047ab9 */ /* 0x000fe20000000a00 */
[----:B------:R-:W-:Y:S02]  /*6dd0*/  IMAD.U32 R6, RZ, RZ, UR6 ;  /* 0x00000006ff067e24 */ /* 0x000fe4000f8e00ff */
[----:B------:R-:W-:-:S02]  /*6de0*/  IMAD.U32 R7, RZ, RZ, UR7 ;  /* 0x00000007ff077e24 */ /* 0x000fc4000f8e00ff */
[----:B------:R-:W-:Y:S02]  /*6df0*/  IMAD.U32 R10, RZ, RZ, UR4 ;  /* 0x00000004ff0a7e24 */ /* 0x000fe4000f8e00ff */
[----:B------:R-:W-:Y:S02]  /*6e00*/  IMAD.U32 R11, RZ, RZ, UR5 ;  /* 0x00000005ff0b7e24 */ /* 0x000fe4000f8e00ff */
[----:B------:R-:W-:Y:S02]  /*6e10*/  IMAD.MOV.U32 R8, RZ, RZ, 0x70 ;  /* 0x00000070ff087424 */ /* 0x000fe400078e00ff */
[----:B------:R-:W-:Y:S02]  /*6e20*/  IMAD.MOV.U32 R12, RZ, RZ, 0x1 ;  /* 0x00000001ff0c7424 */ /* 0x000fe400078e00ff */
[----:B------:R-:W-:-:S07]  /*6e30*/  IMAD.MOV.U32 R13, RZ, RZ, RZ ;  /* 0x000000ffff0d7224 */ /* 0x000fce00078e00ff */
[----:B------:R-:W-:-:S07]  /*6e40*/  LEPC R20, `(.L_x_35) ;  /* 0x000000001014794e */ /* 0x000fce0000000000 */
[----:B-1----:R-:W-:Y:S05]  /*6e50*/  CALL.ABS.NOINC R14 ;  /* 0x000000000e007343 */ /* 0x002fea0003c00000 */
.L_x_35:
[----:B------:R-:W-:-:S06]  /*6e60*/  UIADD3 UR4, UR40, 0x9000, URZ ;  /* 0x0000900028047890 */ /* 0x000fcc000fffe03f */
[----:B------:R-:W-:-:S05]  /*6e70*/  IMAD.U32 R25, RZ, RZ, UR4 ;  /* 0x00000004ff197e24 */ /* 0x000fca000f8e00ff */
[----:B------:R-:W-:-:S04]  /*6e80*/  LOP3.LUT P0, RZ, R25, 0x9f, RZ, 0xc0, !PT ;  /* 0x0000009f19ff7812 */ /* 0x000fc8000780c0ff */
[----:B------:R-:W-:-:S09]  /*6e90*/  P2R R0, PR, RZ, 0x1 ;  /* 0x00000001ff007803 */ /* 0x000fd20000000000 */
[----:B------:R-:W-:Y:S05]  /*6ea0*/  @!P0 BRA `(.L_x_36) ;  /* 0x0000000000408947 */ /* 0x000fea0003800000 */
        /* <DEDUP_REMOVED lines=16> */
.L_x_36:
[----:B------:R-:W-:-:S04]  /*6fb0*/  UIADD3 UR4, UR40, 0x3000, URZ ;  /* 0x0000300028047890 */ /* 0x000fc8000fffe03f */
[----:B------:R-:W-:-:S06]  /*6fc0*/  ULOP3.LUT UP0, URZ, UR4, 0x3ff, URZ, 0xc0, !UPT ;  /* 0x000003ff043f7892 */ /* 0x000fcc000f80c03f */
[----:B------:R-:W-:-:S13]  /*6fd0*/  PLOP3.LUT P0, PT, PT, PT, UP0, 0x80, 0x0 ;  /* 0x000000000000781c */ /* 0x000fda0003f0f008 */
        /* <DEDUP_REMOVED lines=17> */
.L_x_37:
[----:B------:R-:W-:-:S13]  /*70f0*/  LOP3.LUT P6, RZ, R25, 0x9f, RZ, 0xc0, !PT ;  /* 0x0000009f19ff7812 */ /* 0x000fda00078cc0ff */
        /* <DEDUP_REMOVED lines=17> */
.L_x_38:
[----:B------:R-:W-:Y:S01]  /*7210*/  ULDC.64 UR4, c[0x0][0x9f8] ;  /* 0x00027e0000047ab9 */ /* 0x000fe20000000a00 */
[----:B------:R-:W-:Y:S01]  /*7220*/  IMAD.U32 R7, RZ, RZ, UR39 ;  /* 0x00000027ff077e24 */ /* 0x000fe2000f8e00ff */
[----:B------:R-:W-:Y:S01]  /*7230*/  ISETP.NE.U32.AND P0, PT, RZ, UR4, PT ;  /* 0x00000004ff007c0c */ /* 0x000fe2000bf05070 */
[----:B------:R-:W-:Y:S01]  /*7240*/  IMAD.U32 R3, RZ, RZ, UR39 ;  /* 0x00000027ff037e24 */ /* 0x000fe2000f8e00ff */
[----:B------:R-:W1:Y:S02]  /*7250*/  LDC R0, c[0x0][0x428] ;  /* 0x00010a00ff007b82 */ /* 0x000e640000000800 */
[----:B------:R-:W-:-:S13]  /*7260*/  ISETP.NE.AND.EX P0, PT, RZ, UR5, PT, P0 ;  /* 0x00000005ff007c0c */ /* 0x000fda000bf05300 */
[----:B------:R-:W2:Y:S02]  /*7270*/  @P0 LDC.64 R4, c[0x0][0x9f8] ;  /* 0x00027e00ff040b82 */ /* 0x000ea40000000a00 */
[----:B--2---:R-:W-:-:S06]  /*7280*/  @P0 IMAD.WIDE R4, R7, 0x4, R4 ;  /* 0x0000000407040825 */ /* 0x004fcc00078e0204 */
[----:B------:R-:W2:Y:S01]  /*7290*/  LDC R7, c[0x0][0xda8] ;  /* 0x00036a00ff077b82 */ /* 0x000ea20000000800 */
[----:B------:R3:W4:Y:S01]  /*72a0*/  @P0 LDG.E R3, desc[UR50][R4.64] ;  /* 0x0000003204030981 */ /* 0x000722000c1e1900 */
[----:B-1----:R-:W-:Y:S01]  /*72b0*/  ISETP.NE.AND P0, PT, R0, 0x1, PT ;  /* 0x000000010000780c */ /* 0x002fe20003f05270 */
[----:B------:R-:W-:Y:S01]  /*72c0*/  IMAD R8, RZ, RZ, -UR45 ;  /* 0x8000002dff087e24 */ /* 0x000fe2000f8e02ff */
[----:B------:R-:W-:Y:S01]  /*72d0*/  ISETP.NE.AND P2, PT, R23, RZ, PT ;  /* 0x000000ff1700720c */ /* 0x000fe20003f45270 */
[----:B------:R-:W-:Y:S01]  /*72e0*/  UMOV UR36, URZ ;  /* 0x0000003f00247c82 */ /* 0x000fe20008000000 */
[----:B------:R-:W-:Y:S01]  /*72f0*/  UMOV UR4, 0x20 ;  /* 0x0000002000047882 */ /* 0x000fe20000000000 */
[----:B------:R-:W-:Y:S01]  /*7300*/  UMOV UR6, UR38 ;  /* 0x0000002600067c82 */ /* 0x000fe20008000000 */
[----:B------:R-:W-:Y:S01]  /*7310*/  UMOV UR7, UR39 ;  /* 0x0000002700077c82 */ /* 0x000fe20008000000 */
[----:B------:R-:W-:Y:S01]  /*7320*/  UMOV UR8, 0x40 ;  /* 0x0000004000087882 */ /* 0x000fe20000000000 */
[----:B------:R-:W-:Y:S01]  /*7330*/  UMOV UR10, UR38 ;  /* 0x00000026000a7c82 */ /* 0x000fe20008000000 */
[----:B---3--:R-:W1:Y:S01]  /*7340*/  LDC.64 R4, c[0x0][0x3f8] ;  /* 0x0000fe00ff047b82 */ /* 0x008e620000000a00 */
[----:B------:R-:W-:Y:S01]  /*7350*/  UMOV UR11, UR39 ;  /* 0x00000027000b7c82 */ /* 0x000fe20008000000 */
[----:B------:R-:W-:Y:S01]  /*7360*/  UMOV UR14, 0xffffffff ;  /* 0xffffffff000e7882 */ /* 0x000fe20000000000 */
[----:B------:R-:W-:-:S03]  /*7370*/  IMAD.U32 R20, RZ, RZ, UR38 ;  /* 0x00000026ff147e24 */ /* 0x000fc6000f8e00ff */
[----:B------:R-:W-:Y:S02]  /*7380*/  VOTEU.ALL UP1, P2 ;  /* 0x00000000003f7886 */ /* 0x000fe40001020000 */
[----:B------:R-:W3:Y:S01]  /*7390*/  @P0 LDC R0, c[0x0][0x42c] ;  /* 0x00010b00ff000b82 */ /* 0x000ee20000000800 */
[----:B--2---:R-:W-:Y:S02]  /*73a0*/  IMAD R8, R7, R8, UR49 ;  /* 0x0000003107087e24 */ /* 0x004fe4000f8e0208 */
[----:B------:R-:W-:Y:S02]  /*73b0*/  @!UP1 UIADD3 UR12, UP0, UR52, 0x270, URZ ;  /* 0x00000270340c9890 */ /* 0x000fe4000ff1e03f */
[----:B------:R-:W-:-:S03]  /*73c0*/  IMAD R8, R8, 0xc0, RZ ;  /* 0x000000c008087824 */ /* 0x000fc600078e02ff */
[----:B------:R-:W2:Y:S01]  /*73d0*/  @P0 LDC R7, c[0x0][0x430] ;  /* 0x00010c00ff070b82 */ /* 0x000ea20000000800 */
[----:B------:R-:W-:Y:S01]  /*73e0*/  @!UP1 UIADD3.X UR13, URZ, UR53, URZ, UP0, !UPT ;  /* 0x000000353f0d9290 */ /* 0x000fe200087fe43f */
[----:B------:R-:W-:Y:S02]  /*73f0*/  R2UR UR37, R8 ;  /* 0x00000000082572ca */ /* 0x000fe400000e0000 */
[----:B-1----:R-:W-:-:S04]  /*7400*/  ISETP.NE.U32.AND P1, PT, R4, RZ, PT ;  /* 0x000000ff0400720c */ /* 0x002fc80003f25070 */
[----:B------:R-:W-:Y:S01]  /*7410*/  ISETP.NE.AND.EX P1, PT, R5, RZ, PT, P1 ;  /* 0x000000ff0500720c */ /* 0x000fe20003f25310 */
[----:B---3--:R-:W-:-:S06]  /*7420*/  @P0 IMAD.HI.U32 R0, R0, UR38, RZ ;  /* 0x0000002600000c27 */ /* 0x008fcc000f8e00ff */
[----:B------:R-:W-:Y:S01]  /*7430*/  UMOV UR5, UR37 ;  /* 0x0000002500057c82 */ /* 0x000fe20008000000 */
[----:B------:R-:W-:Y:S01]  /*7440*/  UMOV UR9, UR37 ;  /* 0x0000002500097c82 */ /* 0x000fe20008000000 */
[----:B------:R1:W-:Y:S01]  /*7450*/  @!UP1 UTMAPF.L2.4D [UR36], [UR12] ;  /* 0x000000240c0095b8 */ /* 0x0003e20008018000 */
[----:B--2---:R-:W-:Y:S01]  /*7460*/  @P0 SHF.R.U32.HI R20, RZ, R7, R0 ;  /* 0x00000007ff140219 */ /* 0x004fe20000011600 */
[----:B------:R1:W-:Y:S01]  /*7470*/  @!UP1 UTMAPF.L2.4D [UR4], [UR12] ;  /* 0x000000040c0095b8 */ /* 0x0003e20008018000 */
[----:B------:R1:W-:Y:S01]  /*7480*/  @!UP1 UTMAPF.L2.4D [UR8], [UR12] ;  /* 0x000000080c0095b8 */ /* 0x0003e20008018000 */
[----:B----4-:R-:W-:Y:S02]  /*7490*/  SHF.R.S32.HI R0, RZ, 0x1f, R3 ;  /* 0x0000001fff007819 */ /* 0x010fe40000011403 */
[----:B------:R-:W-:Y:S01]  /*74a0*/  SEL R6, R3, RZ, !P1 ;  /* 0x000000ff03067207 */ /* 0x000fe20004800000 */
[----:B-1----:R-:W-:Y:S06]  /*74b0*/  BRA.DIV UR14, `(.L_x_39) ;  /* 0x000000220e887947 */ /* 0x002fec000b800000 */
[----:B------:R1:W2:Y:S02]  /*74c0*/  SHFL.IDX PT, R14, R22, RZ, 0x1f ;  /* 0x00001fff160e7589 */ /* 0x0002a400000e0000 */
.L_x_96:
[----:B--2---:R-:W-:Y:S01]  /*74d0*/  ISETP.NE.AND P0, PT, R14, RZ, PT ;  /* 0x000000ff0e00720c */ /* 0x004fe20003f05270 */
[----:B------:R-:W-:Y:S01]  /*74e0*/  IMAD.MOV.U32 R12, RZ, RZ, R6 ;  /* 0x000000ffff0c7224 */ /* 0x000fe200078e0006 */
[----:B------:R-:W-:-:S11]  /*74f0*/  PLOP3.LUT P6, PT, PT, PT, PT, 0x8, 0x0 ;  /* 0x000000000000781c */ /* 0x000fd60003fce170 */
[----:B------:R-:W-:Y:S05]  /*7500*/  @P0 BRA `(.L_x_40) ;  /* 0x0000000400f80947 */ /* 0x000fea0003800000 */
[----:B------:R-:W-:-:S06]  /*7510*/  ULEA.HI.SX32 UR4, UR41, 0xffffffff, 0x19 ;  /* 0xffffffff29047891 */ /* 0x000fcc000f8fca3f */
[----:B------:R-:W-:Y:S01]  /*7520*/  IMAD.U32 R9, RZ, RZ, UR4 ;  /* 0x00000004ff097e24 */ /* 0x000fe2000f8e00ff */
[----:B------:R-:W-:-:S03]  /*7530*/  UMOV UR4, 0xffffffff ;  /* 0xffffffff00047882 */ /* 0x000fc60000000000 */
[----:B------:R-:W-:Y:S05]  /*7540*/  BRA.DIV UR4, `(.L_x_41) ;  /* 0x0000002204847947 */ /* 0x000fea000b800000 */
[----:B------:R-:W-:-:S13]  /*7550*/  ELECT P6, URZ, PT ;  /* 0x00000000003f782f */ /* 0x000fda00038c0000 */
.L_x_99:
[----:B------:R-:W-:Y:S05]  /*7560*/  @!P6 BRA `(.L_x_42) ;  /* 0x000000040064e947 */ /* 0x000fea0003800000 */
[----:B------:R-:W-:Y:S01]  /*7570*/  IMAD.MOV.U32 R12, RZ, RZ, R3 ;  /* 0x000000ffff0c7224 */ /* 0x000fe200078e0003 */
[----:B------:R-:W-:Y:S06]  /*7580*/  @!P1 BRA `(.L_x_43) ;  /* 0x0000000000489947 */ /* 0x000fec0003800000 */
[----:B------:R-:W2:Y:S01]  /*7590*/  LDC R10, c[0x0][0x41c] ;  /* 0x00010700ff0a7b82 */ /* 0x000ea20000000800 */
[----:B------:R-:W-:Y:S01]  /*75a0*/  IMAD.MOV.U32 R11, RZ, RZ, R9 ;  /* 0x000000ffff0b7224 */ /* 0x000fe200078e0009 */
[----:B------:R-:W-:Y:S02]  /*75b0*/  ULDC.64 UR4, c[0x0][0x408] ;  /* 0x0001020000047ab9 */ /* 0x000fe40000000a00 */
[----:B------:R-:W-:-:S04]  /*75c0*/  IMAD R12, R0, UR4, RZ ;  /* 0x00000004000c7c24 */ /* 0x000fc8000f8e02ff */
[----:B------:R-:W-:Y:S01]  /*75d0*/  IMAD R13, R3, UR5, R12 ;  /* 0x00000005030d7c24 */ /* 0x000fe2000f8e020c */
[----:B--2---:R-:W-:-:S13]  /*75e0*/  ISETP.NE.AND P0, PT, R10, 0x1, PT ;  /* 0x000000010a00780c */ /* 0x004fda0003f05270 */
[----:B------:R-:W2:Y:S02]  /*75f0*/  @P0 LDC.64 R6, c[0x0][0x420] ;  /* 0x00010800ff060b82 */ /* 0x000ea40000000a00 */
[----:B--2---:R-:W-:-:S05]  /*7600*/  @P0 IMAD.HI.U32 R6, R9, R6, RZ ;  /* 0x0000000609060227 */ /* 0x004fca00078e00ff */
[----:B------:R-:W-:-:S04]  /*7610*/  @P0 SHF.R.U32.HI R11, RZ, R7, R6 ;  /* 0x00000007ff0b0219 */ /* 0x000fc80000011606 */
[--C-:B------:R-:W-:Y:S01]  /*7620*/  SHF.R.S32.HI R7, RZ, 0x1f, R11.reuse ;  /* 0x0000001fff077819 */ /* 0x100fe2000001140b */
[----:B------:R-:W-:-:S04]  /*7630*/  IMAD.MOV.U32 R6, RZ, RZ, R11 ;  /* 0x000000ffff067224 */ /* 0x000fc800078e000b */
[----:B------:R-:W-:-:S04]  /*7640*/  IMAD.WIDE.U32 R6, R3, UR4, R6 ;  /* 0x0000000403067c25 */ /* 0x000fc8000f8e0006 */
[----:B------:R-:W-:Y:S01]  /*7650*/  IMAD.IADD R7, R7, 0x1, R13 ;  /* 0x0000000107077824 */ /* 0x000fe200078e020d */
[----:B------:R-:W-:-:S04]  /*7660*/  LEA R4, P0, R6, R4, 0x2 ;  /* 0x0000000406047211 */ /* 0x000fc800078010ff */
[----:B------:R-:W-:-:S05]  /*7670*/  LEA.HI.X R5, R6, R5, R7, 0x2, P0 ;  /* 0x0000000506057211 */ /* 0x000fca00000f1407 */
[----:B------:R2:W5:Y:S01]  /*7680*/  LDG.E R12, desc[UR50][R4.64] ;  /* 0x00000032040c7981 */ /* 0x000562000c1e1900 */
[----:B------:R-:W-:-:S04]  /*7690*/  IMAD.MOV R6, RZ, RZ, -R11 ;  /* 0x000000ffff067224 */ /* 0x000fc800078e0a0b */
[----:B------:R-:W-:-:S07]  /*76a0*/  IMAD R9, R10, R6, R9 ;  /* 0x000000060a097224 */ /* 0x000fce00078e0209 */
.L_x_43:
[----:B------:R-:W-:Y:S02]  /*76b0*/  LEA R7, R19, UR40, 0x3 ;  /* 0x0000002813077c11 */ /* 0x000fe4000f8e18ff */
[----:B--2---:R-:W-:Y:S02]  /*76c0*/  SHF.L.U32 R4, R16, 0x1f, RZ ;  /* 0x0000001f10047819 */ /* 0x004fe400000006ff */
[----:B------:R-:W-:Y:S02]  /*76d0*/  ISETP.NE.AND P0, PT, R23, RZ, PT ;  /* 0x000000ff1700720c */ /* 0x000fe40003f05270 */
[----:B------:R-:W2:Y:S02]  /*76e0*/  SYNCS.PHASECHK.TRANS64.TRYWAIT P3, [R7+URZ+0x19c80], R4 ;  /* 0x019c8004070075a7 */ /* 0x000ea4000806017f */
[----:B--2---:R-:W-:Y:S09]  /*76f0*/  @!P3 BRA `(.L_x_44) ;  /* 0x000000200038b947 */ /* 0x004ff20003800000 */
.L_x_100:
[----:B------:R-:W-:Y:S05]  /*7700*/  @P0 BRA `(.L_x_45) ;  /* 0x0000000000140947 */ /* 0x000fea0003800000 */
[----:B------:R-:W-:Y:S01]  /*7710*/  ISETP.NE.AND P3, PT, R2, RZ, PT ;  /* 0x000000ff0200720c */ /* 0x000fe20003f65270 */
[----:B------:R-:W-:-:S04]  /*7720*/  IMAD.MOV.U32 R5, RZ, RZ, 0x3000 ;  /* 0x00003000ff057424 */ /* 0x000fc800078e00ff */
[----:B------:R3:W-:Y:S08]  /*7730*/  SYNCS.ARRIVE.TRANS64 RZ, [R7+URZ+0x19c70], R5 ;  /* 0x019c700507ff79a7 */ /* 0x0007f0000800003f */
[----:B------:R-:W-:Y:S05]  /*7740*/  @!P3 BRA `(.L_x_45) ;  /* 0x000000000004b947 */ /* 0x000fea0003800000 */
[----:B------:R-:W-:Y:S01]  /*7750*/  BPT.TRAP 0x1 ;  /* 0x000000040000795c */ /* 0x000fe20000300000 */
.L_x_45:
[----:B------:R-:W-:Y:S01]  /*7760*/  IMAD.U32 R6, RZ, RZ, UR40 ;  /* 0x00000028ff067e24 */ /* 0x000fe2000f8e00ff */
[----:B------:R-:W-:Y:S01]  /*7770*/  R2UR UR9, R7 ;  /* 0x00000000070972ca */ /* 0x000fe200000e0000 */
[----:B------:R-:W-:Y:S01]  /*7780*/  IMAD.SHL.U32 R9, R9, 0x80, RZ ;  /* 0x0000008009097824 */ /* 0x000fe200078e00ff */
[----:B------:R-:W-:Y:S01]  /*7790*/  UIADD3 UR4, UP0, UR52, 0x470, URZ ;  /* 0x0000047034047890 */ /* 0x000fe2000ff1e03f */
[----:B---3--:R-:W-:Y:S01]  /*77a0*/  IMAD R5, R19, 0x3000, R6 ;  /* 0x0000300013057824 */ /* 0x008fe200078e0206 */
[----:B------:R-:W-:Y:S01]  /*77b0*/  R2UR UR12, R20 ;  /* 0x00000000140c72ca */ /* 0x000fe200000e0000 */
[----:B------:R-:W-:Y:S01]  /*77c0*/  UMOV UR10, URZ ;  /* 0x0000003f000a7c82 */ /* 0x000fe20008000000 */
[----:B-----5:R-:W-:Y:S01]  /*77d0*/  R2UR UR13, R12 ;  /* 0x000000000c0d72ca */ /* 0x020fe200000e0000 */
[----:B------:R-:W-:Y:S01]  /*77e0*/  UIADD3.X UR5, URZ, UR53, URZ, UP0, !UPT ;  /* 0x000000353f057290 */ /* 0x000fe200087fe43f */
[----:B------:R-:W-:Y:S01]  /*77f0*/  R2UR UR15, R5 ;  /* 0x00000000050f72ca */ /* 0x000fe200000e0000 */
[----:B------:R-:W-:Y:S01]  /*7800*/  UMOV UR6, 0x0 ;  /* 0x0000000000067882 */ /* 0x000fe20000000000 */
[----:B------:R-:W-:Y:S01]  /*7810*/  R2UR UR11, R9 ;  /* 0x00000000090b72ca */ /* 0x000fe200000e0000 */
[----:B------:R-:W-:Y:S01]  /*7820*/  UMOV UR7, 0x14f00000 ;  /* 0x14f0000000077882 */ /* 0x000fe20000000000 */
[----:B------:R-:W-:Y:S01]  /*7830*/  UMOV UR16, 0x20 ;  /* 0x0000002000107882 */ /* 0x000fe20000000000 */
[----:B------:R-:W-:-:S08]  /*7840*/  UIADD3 UR9, UR9, 0x19c70, URZ ;  /* 0x00019c7009097890 */ /* 0x000fd0000fffe03f */
[----:B------:R-:W-:Y:S02]  /*7850*/  UIADD3 UR8, UR15, 0x9000, URZ ;  /* 0x000090000f087890 */ /* 0x000fe4000fffe03f */
[----:B------:R-:W-:Y:S02]  /*7860*/  UIADD3 UR14, UR15, 0xa000, URZ ;  /* 0x0000a0000f0e7890 */ /* 0x000fe4000fffe03f */
[----:B------:R-:W-:-:S05]  /*7870*/  UIADD3 UR15, UR15, 0xb000, URZ ;  /* 0x0000b0000f0f7890 */ /* 0x000fca000fffe03f */
[----:B------:R3:W-:Y:S02]  /*7880*/  UTMALDG.4D [UR8], [UR4], desc[UR6] ;  /* 0x00000608040075b4 */ /* 0x0007e40008019000 */
[----:B---3--:R-:W-:Y:S01]  /*7890*/  UMOV UR8, UR14 ;  /* 0x0000000e00087c82 */ /* 0x008fe20008000000 */
[----:B------:R-:W-:Y:S01]  /*78a0*/  UMOV UR10, UR16 ;  /* 0x00000010000a7c82 */ /* 0x000fe20008000000 */
[----:B------:R-:W-:Y:S01]  /*78b0*/  UMOV UR14, 0x40 ;  /* 0x00000040000e7882 */ /* 0x000fe20000000000 */
[----:B------:R3:W-:Y:S02]  /*78c0*/  UTMALDG.4D [UR8], [UR4], desc[UR6] ;  /* 0x00000608040075b4 */ /* 0x0007e40008019000 */
[----:B---3--:R-:W-:Y:S01]  /*78d0*/  UMOV UR8, UR15 ;  /* 0x0000000f00087c82 */ /* 0x008fe20008000000 */
[----:B------:R-:W-:Y:S02]  /*78e0*/  UMOV UR10, UR14 ;  /* 0x0000000e000a7c82 */ /* 0x000fe40008000000 */
[----:B------:R3:W-:Y:S01]  /*78f0*/  UTMALDG.4D [UR8], [UR4], desc[UR6] ;  /* 0x00000608040075b4 */ /* 0x0007e20008019000 */
[----:B------:R-:W4:Y:S02]  /*7900*/  SYNCS.PHASECHK.TRANS64.TRYWAIT P3, [R7+URZ+0x19c40], R4 ;  /* 0x019c4004070075a7 */ /* 0x000f24000806017f */
[----:B---34-:R-:W-:Y:S05]  /*7910*/  @!P3 BRA `(.L_x_46) ;  /* 0x0000001c00c4b947 */ /* 0x018fea0003800000 */
.L_x_101:
[----:B------:R-:W-:Y:S05]  /*7920*/  @P0 BRA `(.L_x_47) ;  /* 0x0000000000140947 */ /* 0x000fea0003800000 */
[----:B------:R-:W-:Y:S01]  /*7930*/  ISETP.NE.AND P0, PT, R2, RZ, PT ;  /* 0x000000ff0200720c */ /* 0x000fe20003f05270 */
[----:B--23--:R-:W-:-:S04]  /*7940*/  IMAD.MOV.U32 R4, RZ, RZ, 0x3000 ;  /* 0x00003000ff047424 */ /* 0x00cfc800078e00ff */
[----:B------:R4:W-:Y:S08]  /*7950*/  SYNCS.ARRIVE.TRANS64 RZ, [R7+URZ+0x19c30], R4 ;  /* 0x019c300407ff79a7 */ /* 0x0009f0000800003f */
[----:B------:R-:W-:Y:S05]  /*7960*/  @!P0 BRA `(.L_x_47) ;  /* 0x0000000000048947 */ /* 0x000fea0003800000 */
[----:B------:R-:W-:Y:S01]  /*7970*/  BPT.TRAP 0x1 ;  /* 0x000000040000795c */ /* 0x000fe20000300000 */
.L_x_47:
[----:B------:R-:W-:Y:S01]  /*7980*/  R2UR UR15, R5 ;  /* 0x00000000050f72ca */ /* 0x000fe200000e0000 */
[----:B------:R-:W-:Y:S01]  /*7990*/  UIADD3 UR4, UP0, UR52, 0x370, URZ ;  /* 0x0000037034047890 */ /* 0x000fe2000ff1e03f */
[----:B------:R-:W-:Y:S01]  /*79a0*/  R2UR UR9, R7 ;  /* 0x00000000070972ca */ /* 0x000fe200000e0000 */
[----:B------:R-:W-:Y:S01]  /*79b0*/  UMOV UR10, URZ ;  /* 0x0000003f000a7c82 */ /* 0x000fe20008000000 */
[----:B------:R-:W-:Y:S01]  /*79c0*/  R2UR UR11, R9 ;  /* 0x00000000090b72ca */ /* 0x000fe200000e0000 */
[----:B------:R-:W-:Y:S01]  /*79d0*/  UIADD3.X UR5, URZ, UR53, URZ, UP0, !UPT ;  /* 0x000000353f057290 */ /* 0x000fe200087fe43f */
[----:B------:R-:W-:Y:S01]  /*79e0*/  R2UR UR12, R20 ;  /* 0x00000000140c72ca */ /* 0x000fe200000e0000 */
[----:B------:R-:W-:Y:S01]  /*79f0*/  UMOV UR6, 0x0 ;  /* 0x0000000000067882 */ /* 0x000fe20000000000 */
[----:B------:R-:W-:Y:S01]  /*7a00*/  R2UR UR13, R12 ;  /* 0x000000000c0d72ca */ /* 0x000fe200000e0000 */
[----:B------:R-:W-:Y:S01]  /*7a10*/  UMOV UR7, 0x14f00000 ;  /* 0x14f0000000077882 */ /* 0x000fe20000000000 */
[----:B------:R-:W-:-:S03]  /*7a20*/  UMOV UR16, 0x20 ;  /* 0x0000002000107882 */ /* 0x000fc60000000000 */
[----:B------:R-:W-:Y:S02]  /*7a30*/  UIADD3 UR8, UR15, 0x13800, URZ ;  /* 0x000138000f087890 */ /* 0x000fe4000fffe03f */
[----:B------:R-:W-:Y:S02]  /*7a40*/  UIADD3 UR9, UR9, 0x19c30, URZ ;  /* 0x00019c3009097890 */ /* 0x000fe4000fffe03f */
[----:B------:R-:W-:Y:S02]  /*7a50*/  UIADD3 UR14, UR15, 0x14800, URZ ;  /* 0x000148000f0e7890 */ /* 0x000fe4000fffe03f */
[----:B------:R-:W-:-:S05]  /*7a60*/  UIADD3 UR15, UR15, 0x15800, URZ ;  /* 0x000158000f0f7890 */ /* 0x000fca000fffe03f */
[----:B------:R5:W-:Y:S02]  /*7a70*/  UTMALDG.4D [UR8], [UR4], desc[UR6] ;  /* 0x00000608040075b4 */ /* 0x000be40008019000 */
[----:B-----5:R-:W-:Y:S01]  /*7a80*/  UMOV UR8, UR14 ;  /* 0x0000000e00087c82 */ /* 0x020fe20008000000 */
[----:B------:R-:W-:Y:S01]  /*7a90*/  UMOV UR10, UR16 ;  /* 0x00000010000a7c82 */ /* 0x000fe20008000000 */
[----:B------:R-:W-:Y:S01]  /*7aa0*/  UMOV UR14, 0x40 ;  /* 0x00000040000e7882 */ /* 0x000fe20000000000 */
[----:B------:R5:W-:Y:S02]  /*7ab0*/  UTMALDG.4D [UR8], [UR4], desc[UR6] ;  /* 0x00000608040075b4 */ /* 0x000be40008019000 */
[----:B-----5:R-:W-:Y:S01]  /*7ac0*/  UMOV UR8, UR15 ;  /* 0x0000000f00087c82 */ /* 0x020fe20008000000 */
[----:B------:R-:W-:Y:S02]  /*7ad0*/  UMOV UR10, UR14 ;  /* 0x0000000e000a7c82 */ /* 0x000fe40008000000 */
[----:B------:R1:W-:Y:S02]  /*7ae0*/  UTMALDG.4D [UR8], [UR4], desc[UR6] ;  /* 0x00000608040075b4 */ /* 0x0003e40008019000 */
[----:B-1----:R-:W-:Y:S01]  /*7af0*/  NOP ;  /* 0x0000000000007918 */ /* 0x002fe20000000000 */
.L_x_42:
[----:B------:R-:W-:Y:S05]  /*7b00*/  WARPSYNC.ALL ;  /* 0x0000000000007948 */ /* 0x000fea0003800000 */
[----:B------:R-:W-:Y:S01]  /*7b10*/  ELECT P0, URZ, PT ;  /* 0x00000000003f782f */ /* 0x000fe20003800000 */
[----:B------:R-:W-:Y:S01]  /*7b20*/  BAR.SYNC.DEFER_BLOCKING 0x8, 0x1a0 ;  /* 0x0206800000007b1d */ /* 0x000fe20000010000 */
[----:B------:R-:W-:Y:S02]  /*7b30*/  UIADD3 UR4, UP0, UR52, 0x270, URZ ;  /* 0x0000027034047890 */ /* 0x000fe4000ff1e03f */
[----:B------:R-:W-:Y:S02]  /*7b40*/  UIADD3 UR8, UR40, 0xf000, URZ ;  /* 0x0000f00028087890 */ /* 0x000fe4000fffe03f */
[----:B------:R-:W-:-:S02]  /*7b50*/  UIADD3 UR9, UR40, 0x19c00, URZ ;  /* 0x00019c0028097890 */ /* 0x000fc4000fffe03f */
[----:B------:R-:W-:Y:S02]  /*7b60*/  UIADD3.X UR5, URZ, UR53, URZ, UP0, !UPT ;  /* 0x000000353f057290 */ /* 0x000fe400087fe43f */
[----:B------:R-:W-:Y:S02]  /*7b70*/  UIADD3 UR24, UR40, 0x10800, URZ ;  /* 0x0001080028187890 */ /* 0x000fe4000fffe03f */
[----:B------:R-:W-:Y:S01]  /*7b80*/  UIADD3 UR16, UR40, 0x12000, URZ ;  /* 0x0001200028107890 */ /* 0x000fe2000fffe03f */
[C---:B------:R-:W-:Y:S01]  /*7b90*/  @P0 R2UR UR11, R8.reuse ;  /* 0x00000000080b02ca */ /* 0x040fe200000e0000 */
[----:B--234-:R-:W-:Y:S01]  /*7ba0*/  @P0 IMAD.MOV.U32 R4, RZ, RZ, 0x4800 ;  /* 0x00004800ff040424 */ /* 0x01cfe200078e00ff */
[C---:B------:R-:W-:Y:S01]  /*7bb0*/  @P0 R2UR UR27, R8.reuse ;  /* 0x00000000081b02ca */ /* 0x040fe200000e0000 */
[----:B------:R-:W-:Y:S01]  /*7bc0*/  UMOV UR6, 0x0 ;  /* 0x0000000000067882 */ /* 0x000fe20000000000 */
[----:B------:R-:W-:Y:S01]  /*7bd0*/  @P0 R2UR UR19, R8 ;  /* 0x00000000081302ca */ /* 0x000fe200000e0000 */
[----:B------:R-:W-:Y:S01]  /*7be0*/  UMOV UR7, 0x12f00000 ;  /* 0x12f0000000077882 */ /* 0x000fe20000000000 */
[----:B------:R-:W-:Y:S01]  /*7bf0*/  UMOV UR10, URZ ;  /* 0x0000003f000a7c82 */ /* 0x000fe20008000000 */
[----:B------:R-:W-:Y:S01]  /*7c00*/  UMOV UR12, UR38 ;  /* 0x00000026000c7c82 */ /* 0x000fe20008000000 */
[----:B------:R-:W-:Y:S01]  /*7c10*/  UMOV UR13, UR39 ;  /* 0x00000027000d7c82 */ /* 0x000fe20008000000 */
[----:B------:R-:W-:Y:S01]  /*7c20*/  UMOV UR26, 0x20 ;  /* 0x00000020001a7882 */ /* 0x000fe20000000000 */
[----:B------:R-:W-:Y:S01]  /*7c30*/  UMOV UR28, UR38 ;  /* 0x00000026001c7c82 */ /* 0x000fe20008000000 */
[----:B------:R-:W-:Y:S01]  /*7c40*/  UMOV UR29, UR39 ;  /* 0x00000027001d7c82 */ /* 0x000fe20008000000 */
[----:B------:R2:W-:Y:S01]  /*7c50*/  @P0 SYNCS.ARRIVE.TRANS64 RZ, [UR40+0x19c00], R4 ;  /* 0x019c0004ffff09a7 */ /* 0x0005e20008000028 */
[----:B------:R-:W-:Y:S01]  /*7c60*/  UMOV UR25, UR9 ;  /* 0x0000000900197c82 */ /* 0x000fe20008000000 */
[----:B------:R-:W-:Y:S01]  /*7c70*/  UMOV UR18, 0x40 ;  /* 0x0000004000127882 */ /* 0x000fe20000000000 */
[----:B------:R-:W-:Y:S01]  /*7c80*/  UMOV UR20, UR38 ;  /* 0x0000002600147c82 */ /* 0x000fe20008000000 */
[----:B------:R-:W-:Y:S01]  /*7c90*/  UMOV UR21, UR39 ;  /* 0x0000002700157c82 */ /* 0x000fe20008000000 */
[----:B------:R2:W-:Y:S01]  /*7ca0*/  UTMALDG.4D [UR8], [UR4], desc[UR6] ;  /* 0x00000608040075b4 */ /* 0x0005e20008019000 */
[----:B------:R-:W-:Y:S01]  /*7cb0*/  UMOV UR17, UR9 ;  /* 0x0000000900117c82 */ /* 0x000fe20008000000 */
[----:B------:R2:W-:Y:S01]  /*7cc0*/  UTMALDG.4D [UR24], [UR4], desc[UR6] ;  /* 0x00000618040075b4 */ /* 0x0005e20008019000 */
[----:B------:R2:W-:Y:S02]  /*7cd0*/  UTMALDG.4D [UR16], [UR4], desc[UR6] ;  /* 0x00000610040075b4 */ /* 0x0005e40008019000 */
[----:B--2---:R-:W-:Y:S01]  /*7ce0*/  NOP ;  /* 0x0000000000007918 */ /* 0x004fe20000000000 */
.L_x_40:
[----:B------:R-:W-:-:S06]  /*7cf0*/  ULOP3.LUT UR4, UR47, 0x1, URZ, 0xc, !UPT ;  /* 0x000000012f047892 */ /* 0x000fcc000f8e0c3f */
[----:B------:R-:W-:-:S05]  /*7d00*/  IMAD.U32 R4, RZ, RZ, UR4 ;  /* 0x00000004ff047e24 */ /* 0x000fca000f8e00ff */
[----:B------:R-:W-:-:S04]  /*7d10*/  SHF.L.U32 R4, R4, 0x1f, RZ ;  /* 0x0000001f04047819 */ /* 0x000fc800000006ff */
[----:B------:R-:W2:Y:S02]  /*7d20*/  SYNCS.PHASECHK.TRANS64.TRYWAIT P0, [UR40+0x19c20], R4 ;  /* 0x019c2004ff0075a7 */ /* 0x000ea40008000168 */
[----:B--2---:R-:W-:Y:S05]  /*7d30*/  @!P0 BRA `(.L_x_48) ;  /* 0x0000001800d08947 */ /* 0x004fea0003800000 */
.L_x_102:
[----:B------:R-:W-:-:S06]  /*7d40*/  UISETP.GE.AND UP0, UPT, UR42, 0x81, UPT ;  /* 0x000000812a00788c */ /* 0x000fcc000bf06270 */
[----:B------:R-:W-:-:S13]  /*7d50*/  PLOP3.LUT P0, PT, PT, PT, UP0, 0x80, 0x0 ;  /* 0x000000000000781c */ /* 0x000fda0003f0f008 */
[----:B------:R-:W-:Y:S05]  /*7d60*/  @!P0 BRA `(.L_x_49) ;  /* 0x0000000c00c88947 */ /* 0x000fea0003800000 */
[----:B------:R-:W-:Y:S01]  /*7d70*/  ULEA.HI.SX32 UR4, UR41, 0xfffffffe, 0x19 ;  /* 0xfffffffe29047891 */ /* 0x000fe2000f8fca3f */
[----:B------:R-:W-:Y:S02]  /*7d80*/  IMAD.MOV.U32 R6, RZ, RZ, R16 ;  /* 0x000000ffff067224 */ /* 0x000fe400078e0010 */
[----:B------:R-:W-:-:S03]  /*7d90*/  IMAD.MOV.U32 R7, RZ, RZ, R19 ;  /* 0x000000ffff077224 */ /* 0x000fc600078e0013 */
[----:B------:R-:W-:-:S07]  /*7da0*/  IMAD.U32 R14, RZ, RZ, UR4 ;  /* 0x00000004ff0e7e24 */ /* 0x000fce000f8e00ff */
.L_x_73:
[----:B------:R-:W-:Y:S01]  /*7db0*/  VIADD R19, R7, 0x1 ;  /* 0x0000000107137836 */ /* 0x000fe20000000000 */
[----:B------:R-:W-:Y:S04]  /*7dc0*/  BSSY B0, `(.L_x_50) ;  /* 0x000009e000007945 */ /* 0x000fe80003800000 */
[----:B------:R-:W-:-:S04]  /*7dd0*/  ISETP.NE.AND P0, PT, R19, 0x2, PT ;  /* 0x000000021300780c */ /* 0x000fc80003f05270 */
[----:B--2---:R-:W-:Y:S02]  /*7de0*/  SEL R5, RZ, 0x1, P0 ;  /* 0x00000001ff057807 */ /* 0x004fe40000000000 */
[----:B------:R-:W-:Y:S02]  /*7df0*/  SEL R19, R19, RZ, P0 ;  /* 0x000000ff13137207 */ /* 0x000fe40000000000 */
[----:B------:R-:W-:Y:S01]  /*7e00*/  LOP3.LUT R16, R6, R5, RZ, 0x3c, !PT ;  /* 0x0000000506107212 */ /* 0x000fe200078e3cff */
[----:B---3--:R-:W-:Y:S06]  /*7e10*/  @!P6 BRA `(.L_x_51) ;  /* 0x000000080060e947 */ /* 0x008fec0003800000 */
[----:B------:R-:W-:Y:S01]  /*7e20*/  LEA R8, R19, UR40, 0x3 ;  /* 0x0000002813087c11 */ /* 0x000fe2000f8e18ff */
[----:B------:R-:W-:Y:S01]  /*7e30*/  IMAD.MOV.U32 R11, RZ, RZ, R14 ;  /* 0x000000ffff0b7224 */ /* 0x000fe200078e000e */
[----:B------:R-:W-:Y:S01]  /*7e40*/  SHF.L.U32 R9, R16, 0x1f, RZ ;  /* 0x0000001f10097819 */ /* 0x000fe200000006ff */
[----:B------:R-:W-:Y:S06]  /*7e50*/  @!P1 BRA `(.L_x_52) ;  /* 0x00000000004c9947 */ /* 0x000fec0003800000 */
[----:B------:R-:W2:Y:S01]  /*7e60*/  LDC R11, c[0x0][0x41c] ;  /* 0x00010700ff0b7b82 */ /* 0x000ea20000000800 */
[----:B------:R-:W-:Y:S01]  /*7e70*/  IMAD.MOV.U32 R15, RZ, RZ, R14 ;  /* 0x000000ffff0f7224 */ /* 0x000fe200078e000e */
[----:B------:R-:W-:Y:S01]  /*7e80*/  ULDC.64 UR4, c[0x0][0x408] ;  /* 0x0001020000047ab9 */ /* 0x000fe20000000a00 */
[----:B--2---:R-:W-:-:S13]  /*7e90*/  ISETP.NE.AND P0, PT, R11, 0x1, PT ;  /* 0x000000010b00780c */ /* 0x004fda0003f05270 */
[----:B------:R-:W2:Y:S02]  /*7ea0*/  @P0 LDC.64 R4, c[0x0][0x420] ;  /* 0x00010800ff040b82 */ /* 0x000ea40000000a00 */
[----:B--2---:R-:W-:-:S05]  /*7eb0*/  @P0 IMAD.HI.U32 R4, R14, R4, RZ ;  /* 0x000000040e040227 */ /* 0x004fca00078e00ff */
[----:B------:R-:W-:Y:S01]  /*7ec0*/  @P0 SHF.R.U32.HI R15, RZ, R5, R4 ;  /* 0x00000005ff0f0219 */ /* 0x000fe20000011604 */
[----:B------:R-:W-:-:S03]  /*7ed0*/  IMAD R4, R0, UR4, RZ ;  /* 0x0000000400047c24 */ /* 0x000fc6000f8e02ff */
[--C-:B------:R-:W-:Y:S01]  /*7ee0*/  SHF.R.S32.HI R5, RZ, 0x1f, R15.reuse ;  /* 0x0000001fff057819 */ /* 0x100fe2000001140f */
[----:B------:R-:W-:Y:S02]  /*7ef0*/  IMAD R13, R3, UR5, R4 ;  /* 0x00000005030d7c24 */ /* 0x000fe4000f8e0204 */
[----:B------:R-:W-:-:S04]  /*7f00*/  IMAD.MOV.U32 R4, RZ, RZ, R15 ;  /* 0x000000ffff047224 */ /* 0x000fc800078e000f */
[----:B------:R-:W-:Y:S01]  /*7f10*/  IMAD.WIDE.U32 R4, R3, UR4, R4 ;  /* 0x0000000403047c25 */ /* 0x000fe2000f8e0004 */
[----:B------:R-:W-:-:S03]  /*7f20*/  ULDC.64 UR4, c[0x0][0x3f8] ;  /* 0x0000fe0000047ab9 */ /* 0x000fc60000000a00 */
[----:B------:R-:W-:Y:S01]  /*7f30*/  IMAD.IADD R5, R13, 0x1, R5 ;  /* 0x000000010d057824 */ /* 0x000fe200078e0205 */
[----:B------:R-:W-:-:S04]  /*7f40*/  LEA R12, P0, R4, UR4, 0x2 ;  /* 0x00000004040c7c11 */ /* 0x000fc8000f8010ff */
[----:B------:R-:W-:-:S05]  /*7f50*/  LEA.HI.X R13, R4, UR5, R5, 0x2, P0 ;  /* 0x00000005040d7c11 */ /* 0x000fca00080f1405 */
[----:B------:R2:W5:Y:S01]  /*7f60*/  LDG.E R12, desc[UR50][R12.64] ;  /* 0x000000320c0c7981 */ /* 0x000562000c1e1900 */
[----:B------:R-:W-:-:S04]  /*7f70*/  IMAD.MOV R4, RZ, RZ, -R15 ;  /* 0x000000ffff047224 */ /* 0x000fc800078e0a0f */
[----:B------:R-:W-:-:S07]  /*7f80*/  IMAD R11, R11, R4, R14 ;  /* 0x000000040b0b7224 */ /* 0x000fce00078e020e */
.L_x_52:
[----:B------:R-:W3:Y:S01]  /*7f90*/  SYNCS.PHASECHK.TRANS64.TRYWAIT P0, [R8+URZ+0x19c80], R9 ;  /* 0x019c8009080075a7 */ /* 0x000ee2000800017f */
[----:B------:R-:W-:Y:S01]  /*7fa0*/  BSSY B1, `(.L_x_53) ;  /* 0x0000003000017945 */ /* 0x000fe20003800000 */
[----:B------:R-:W-:-:S03]  /*7fb0*/  ISETP.NE.AND P3, PT, R23, RZ, PT ;  /* 0x000000ff1700720c */ /* 0x000fc60003f65270 */
[----:B---3--:R-:W-:Y:S10]  /*7fc0*/  @!P0 BRA `(.L_x_54) ;  /* 0x0000001800448947 */ /* 0x008ff40003800000 */
.L_x_103:
[----:B------:R-:W-:Y:S05]  /*7fd0*/  BSYNC B1 ;  /* 0x0000000000017941 */ /* 0x000fea0003800000 */
.L_x_53:
[----:B------:R-:W-:Y:S04]  /*7fe0*/  BSSY B1, `(.L_x_55) ;  /* 0x0000007000017945 */ /* 0x000fe80003800000 */
[----:B------:R-:W-:Y:S05]  /*7ff0*/  @P3 BRA `(.L_x_56) ;  /* 0x0000000000143947 */ /* 0x000fea0003800000 */
[----:B------:R-:W-:Y:S01]  /*8000*/  ISETP.NE.AND P0, PT, R2, RZ, PT ;  /* 0x000000ff0200720c */ /* 0x000fe20003f05270 */
[----:B------:R-:W-:-:S04]  /*8010*/  IMAD.MOV.U32 R5, RZ, RZ, 0x3000 ;  /* 0x00003000ff057424 */ /* 0x000fc800078e00ff */
[----:B------:R4:W-:Y:S08]  /*8020*/  SYNCS.ARRIVE.TRANS64 RZ, [R8+URZ+0x19c70], R5 ;  /* 0x019c700508ff79a7 */ /* 0x0009f0000800003f */
[----:B------:R-:W-:Y:S05]  /*8030*/  @!P0 BRA `(.L_x_56) ;  /* 0x0000000000048947 */ /* 0x000fea0003800000 */
[----:B------:R-:W-:Y:S01]  /*8040*/  BPT.TRAP 0x1 ;  /* 0x000000040000795c */ /* 0x000fe20000300000 */
.L_x_56:
[----:B------:R-:W-:Y:S05]  /*8050*/  BSYNC B1 ;  /* 0x0000000000017941 */ /* 0x000fea0003800000 */
.L_x_55:
[----:B--2---:R-:W-:Y:S01]  /*8060*/  IMAD.MOV.U32 R13, RZ, RZ, RZ ;  /* 0x000000ffff0d7224 */ /* 0x004fe200078e00ff */
[----:B------:R-:W-:Y:S01]  /*8070*/  R2UR UR12, R20 ;  /* 0x00000000140c72ca */ /* 0x000fe200000e0000 */
[----:B------:R-:W-:Y:S01]  /*8080*/  IMAD.U32 R10, RZ, RZ, UR40 ;  /* 0x00000028ff0a7e24 */ /* 0x000fe2000f8e00ff */
[----:B------:R-:W-:Y:S01]  /*8090*/  UIADD3 UR4, UP0, UR52, 0x470, URZ ;  /* 0x0000047034047890 */ /* 0x000fe2000ff1e03f */
[----:B------:R-:W-:Y:S01]  /*80a0*/  PLOP3.LUT P0, PT, PT, PT, PT, 0x80, 0x0 ;  /* 0x000000000000781c */ /* 0x000fe20003f0f070 */
[----:B------:R-:W-:Y:S01]  /*80b0*/  IMAD.SHL.U32 R11, R11, 0x80, RZ ;  /* 0x000000800b0b7824 */ /* 0x000fe200078e00ff */
[----:B------:R-:W-:Y:S01]  /*80c0*/  R2UR UR10, R13 ;  /* 0x000000000d0a72ca */ /* 0x000fe200000e0000 */
[----:B------:R-:W-:Y:S01]  /*80d0*/  IMAD R10, R19, 0x3000, R10 ;  /* 0x00003000130a7824 */ /* 0x000fe200078e020a */
[----:B------:R-:W-:Y:S01]  /*80e0*/  UIADD3.X UR5, URZ, UR53, URZ, UP0, !UPT ;  /* 0x000000353f057290 */ /* 0x000fe200087fe43f */
[----:B----4-:R-:W-:Y:S01]  /*80f0*/  VIADD R5, R8, 0x19c70 ;  /* 0x00019c7008057836 */ /* 0x010fe20000000000 */
[----:B------:R-:W-:Y:S01]  /*8100*/  UMOV UR6, 0x0 ;  /* 0x0000000000067882 */ /* 0x000fe20000000000 */
[----:B------:R-:W-:Y:S01]  /*8110*/  VIADD R4, R10, 0x9000 ;  /* 0x000090000a047836 */ /* 0x000fe20000000000 */
[----:B------:R-:W-:-:S09]  /*8120*/  UMOV UR7, 0x14f00000 ;  /* 0x14f0000000077882 */ /* 0x000fd20000000000 */
.L_x_57:
[----:B------:R-:W-:-:S13]  /*8130*/  @P0 ELECT P4, URZ, PT ;  /* 0x00000000003f082f */ /* 0x000fda0003880000 */
[----:B-----5:R-:W-:Y:S02]  /*8140*/  @P4 R2UR UR13, R12 ;  /* 0x000000000c0d42ca */ /* 0x020fe400000e0000 */
[----:B------:R-:W-:Y:S02]  /*8150*/  @P4 R2UR UR11, R11 ;  /* 0x000000000b0b42ca */ /* 0x000fe400000e0000 */
[----:B------:R-:W-:Y:S02]  /*8160*/  @P4 R2UR UR9, R5 ;  /* 0x00000000050942ca */ /* 0x000fe400000e0000 */
[----:B------:R-:W-:Y:S02]  /*8170*/  @P4 R2UR UR8, R4 ;  /* 0x00000000040842ca */ /* 0x000fe400000e0000 */
[----:B------:R-:W-:Y:S02]  /*8180*/  @P4 PLOP3.LUT P0, PT, P4, PT, PT, 0x8, 0x0 ;  /* 0x000000000000481c */ /* 0x000fe4000270e170 */
[----:B------:R-:W-:-:S09]  /*8190*/  PLOP3.LUT P4, PT, PT, PT, PT, 0x8, 0x0 ;  /* 0x000000000000781c */ /* 0x000fd20003f8e170 */
[----:B------:R2:W-:Y:S02]  /*81a0*/  UTMALDG.4D [UR8], [UR4], desc[UR6] ;  /* 0x00000608040075b4 */ /* 0x0005e40008019000 */
[----:B--2---:R-:W-:Y:S05]  /*81b0*/  @P0 BRA.U.ANY `(.L_x_57) ;  /* 0xfffffffd00dc0947 */ /* 0x004fea000393ffff */
[----:B------:R-:W-:Y:S01]  /*81c0*/  IMAD.MOV.U32 R15, RZ, RZ, 0x20 ;  /* 0x00000020ff0f7424 */ /* 0x000fe200078e00ff */
[----:B------:R-:W-:Y:S01]  /*81d0*/  R2UR UR12, R20 ;  /* 0x00000000140c72ca */ /* 0x000fe200000e0000 */
[----:B------:R-:W-:Y:S01]  /*81e0*/  VIADD R4, R10, 0xa000 ;  /* 0x0000a0000a047836 */ /* 0x000fe20000000000 */
[----:B------:R-:W-:Y:S01]  /*81f0*/  PLOP3.LUT P0, PT, PT, PT, PT, 0x80, 0x0 ;  /* 0x000000000000781c */ /* 0x000fe20003f0f070 */
[----:B------:R-:W-:Y:S01]  /*8200*/  UMOV UR6, 0x0 ;  /* 0x0000000000067882 */ /* 0x000fe20000000000 */
[----:B------:R-:W-:Y:S01]  /*8210*/  R2UR UR10, R15 ;  /* 0x000000000f0a72ca */ /* 0x000fe200000e0000 */
[----:B------:R-:W-:-:S14]  /*8220*/  UMOV UR7, 0x14f00000 ;  /* 0x14f0000000077882 */ /* 0x000fdc0000000000 */
.L_x_58:
[----:B------:R-:W-:-:S13]  /*8230*/  @P0 ELECT P4, URZ, PT ;  /* 0x00000000003f082f */ /* 0x000fda0003880000 */
[----:B------:R-:W-:Y:S02]  /*8240*/  @P4 R2UR UR13, R12 ;  /* 0x000000000c0d42ca */ /* 0x000fe400000e0000 */
        /* <DEDUP_REMOVED lines=14> */
.L_x_59:
        /* <DEDUP_REMOVED lines=9> */
[----:B------:R-:W2:Y:S01]  /*83c0*/  SYNCS.PHASECHK.TRANS64.TRYWAIT P0, [R8+URZ+0x19c40], R9 ;  /* 0x019c4009080075a7 */ /* 0x000ea2000800017f */
[----:B------:R-:W-:Y:S04]  /*83d0*/  BSSY B1, `(.L_x_60) ;  /* 0x0000002000017945 */ /* 0x000fe80003800000 */
[----:B--2---:R-:W-:Y:S05]  /*83e0*/  @!P0 BRA `(.L_x_61) ;  /* 0x0000001400508947 */ /* 0x004fea0003800000 */
.L_x_104:
[----:B------:R-:W-:Y:S05]  /*83f0*/  BSYNC B1 ;  /* 0x0000000000017941 */ /* 0x000fea0003800000 */
.L_x_60:
[----:B------:R-:W-:Y:S01]  /*8400*/  BSSY B1, `(.L_x_62) ;  /* 0x0000009000017945 */ /* 0x000fe20003800000 */
[----:B------:R-:W-:Y:S02]  /*8410*/  IMAD.MOV.U32 R4, RZ, RZ, 0x0 ;  /* 0x00000000ff047424 */ /* 0x000fe400078e00ff */
[----:B------:R-:W-:Y:S01]  /*8420*/  IMAD.MOV.U32 R5, RZ, RZ, 0x14f00000 ;  /* 0x14f00000ff057424 */ /* 0x000fe200078e00ff */
[----:B------:R-:W-:Y:S06]  /*8430*/  @P3 BRA `(.L_x_63) ;  /* 0x0000000000143947 */ /* 0x000fec0003800000 */
[----:B------:R-:W-:Y:S01]  /*8440*/  ISETP.NE.AND P0, PT, R2, RZ, PT ;  /* 0x000000ff0200720c */ /* 0x000fe20003f05270 */
[----:B--23--:R-:W-:-:S04]  /*8450*/  IMAD.MOV.U32 R9, RZ, RZ, 0x3000 ;  /* 0x00003000ff097424 */ /* 0x00cfc800078e00ff */
[----:B------:R4:W-:Y:S08]  /*8460*/  SYNCS.ARRIVE.TRANS64 RZ, [R8+URZ+0x19c30], R9 ;  /* 0x019c300908ff79a7 */ /* 0x0009f0000800003f */
[----:B------:R-:W-:Y:S05]  /*8470*/  @!P0 BRA `(.L_x_63) ;  /* 0x0000000000048947 */ /* 0x000fea0003800000 */
[----:B------:R-:W-:Y:S01]  /*8480*/  BPT.TRAP 0x1 ;  /* 0x000000040000795c */ /* 0x000fe20000300000 */
.L_x_63:
[----:B------:R-:W-:Y:S05]  /*8490*/  BSYNC B1 ;  /* 0x0000000000017941 */ /* 0x000fea0003800000 */
.L_x_62:
[----:B------:R-:W-:Y:S01]  /*84a0*/  R2UR UR10, R13 ;  /* 0x000000000d0a72ca */ /* 0x000fe200000e0000 */
[----:B------:R-:W-:Y:S01]  /*84b0*/  UIADD3 UR4, UP0, UR52, 0x370, URZ ;  /* 0x0000037034047890 */ /* 0x000fe2000ff1e03f */
[----:B------:R-:W-:Y:S01]  /*84c0*/  R2UR UR6, R4 ;  /* 0x00000000040672ca */ /* 0x000fe200000e0000 */
[----:B--234-:R-:W-:Y:S01]  /*84d0*/  VIADD R8, R8, 0x19c30 ;  /* 0x00019c3008087836 */ /* 0x01cfe20000000000 */
[----:B------:R-:W-:Y:S01]  /*84e0*/  R2UR UR7, R5 ;  /* 0x00000000050772ca */ /* 0x000fe200000e0000 */
[----:B------:R-:W-:Y:S01]  /*84f0*/  VIADD R9, R10, 0x13800 ;  /* 0x000138000a097836 */ /* 0x000fe20000000000 */
[----:B------:R-:W-:Y:S01]  /*8500*/  R2UR UR12, R20 ;  /* 0x00000000140c72ca */ /* 0x000fe200000e0000 */
[----:B------:R-:W-:Y:S01]  /*8510*/  UIADD3.X UR5, URZ, UR53, URZ, UP0, !UPT ;  /* 0x000000353f057290 */ /* 0x000fe200087fe43f */
[----:B------:R-:W-:-:S13]  /*8520*/  PLOP3.LUT P0, PT, PT, PT, PT, 0x80, 0x0 ;  /* 0x000000000000781c */ /* 0x000fda0003f0f070 */
.L_x_64:
        /* <DEDUP_REMOVED lines=9> */
[----:B------:R-:W-:Y:S01]  /*85c0*/  R2UR UR10, R15 ;  /* 0x000000000f0a72ca */ /* 0x000fe200000e0000 */
[----:B------:R-:W-:Y:S01]  /*85d0*/  VIADD R9, R10, 0x14800 ;  /* 0x000148000a097836 */ /* 0x000fe20000000000 */
[----:B------:R-:W-:Y:S02]  /*85e0*/  R2UR UR6, R4 ;  /* 0x00000000040672ca */ /* 0x000fe400000e0000 */
[----:B------:R-:W-:Y:S02]  /*85f0*/  R2UR UR7, R5 ;  /* 0x00000000050772ca */ /* 0x000fe400000e0000 */
[----:B------:R-:W-:Y:S02]  /*8600*/  R2UR UR12, R20 ;  /* 0x00000000140c72ca */ /* 0x000fe400000e0000 */
[----:B------:R-:W-:-:S13]  /*8610*/  PLOP3.LUT P0, PT, PT, PT, PT, 0x80, 0x0 ;  /* 0x000000000000781c */ /* 0x000fda0003f0f070 */
.L_x_65:
        /* <DEDUP_REMOVED lines=15> */
.L_x_66:
        /* <DEDUP_REMOVED lines=9> */
.L_x_51:
[----:B------:R-:W-:Y:S05]  /*87a0*/  BSYNC B0 ;  /* 0x0000000000007941 */ /* 0x000fea0003800000 */
.L_x_50:
[----:B------:R-:W-:-:S06]  /*87b0*/  UISETP.NE.AND UP0, UPT, UR43, 0x3, UPT ;  /* 0x000000032b00788c */ /* 0x000fcc000bf05270 */
[----:B------:R-:W-:-:S13]  /*87c0*/  PLOP3.LUT P0, PT, PT, PT, UP0, 0x80, 0x0 ;  /* 0x000000000000781c */ /* 0x000fda0003f0f008 */
[----:B------:R-:W-:Y:S05]  /*87d0*/  @!P0 BRA `(.L_x_67) ;  /* 0x0000000000048947 */ /* 0x000fea0003800000 */
[----:B------:R-:W-:Y:S01]  /*87e0*/  BPT.TRAP 0x1 ;  /* 0x000000040000795c */ /* 0x000fe20000300000 */
.L_x_67:
[----:B------:R-:W-:Y:S01]  /*87f0*/  LOP3.LUT R4, R6, 0x1, RZ, 0x3c, !PT ;  /* 0x0000000106047812 */ /* 0x000fe200078e3cff */
[----:B------:R-:W-:Y:S01]  /*8800*/  IMAD.U32 R5, RZ, RZ, UR48 ;  /* 0x00000030ff057e24 */ /* 0x000fe2000f8e00ff */
[----:B------:R-:W-:Y:S01]  /*8810*/  LEA R13, R7, UR40, 0x3 ;  /* 0x00000028070d7c11 */ /* 0x000fe2000f8e18ff */
[----:B------:R-:W-:Y:S01]  /*8820*/  BSSY B0, `(.L_x_68) ;  /* 0x0000005000007945 */ /* 0x000fe20003800000 */
[----:B------:R-:W-:Y:S02]  /*8830*/  SHF.L.U32 R4, R4, 0x1f, RZ ;  /* 0x0000001f04047819 */ /* 0x000fe400000006ff */
[----:B------:R-:W-:Y:S02]  /*8840*/  ISETP.NE.AND P0, PT, R5, 0x3, PT ;  /* 0x000000030500780c */ /* 0x000fe40003f05270 */
[----:B------:R-:W2:Y:S02]  /*8850*/  SYNCS.PHASECHK.TRANS64.TRYWAIT P3, [R13+URZ+0x19c70], R4 ;  /* 0x019c70040d0075a7 */ /* 0x000ea4000806017f */
[----:B--2---:R-:W-:Y:S09]  /*8860*/  @!P3 BRA `(.L_x_69) ;  /* 0x000000100044b947 */ /* 0x004ff20003800000 */
.L_x_105:
[----:B------:R-:W-:Y:S05]  /*8870*/  BSYNC B0 ;  /* 0x0000000000007941 */ /* 0x000fea0003800000 */
.L_x_68:
[----:B------:R-:W-:Y:S05]  /*8880*/  @!P0 BRA `(.L_x_70) ;  /* 0x0000000000048947 */ /* 0x000fea0003800000 */
[----:B------:R-:W-:Y:S01]  /*8890*/  BPT.TRAP 0x1 ;  /* 0x000000040000795c */ /* 0x000fe20000300000 */
.L_x_70:
[----:B--2---:R-:W-:Y:S01]  /*88a0*/  SHF.L.U32 R4, R6, 0x1f, RZ ;  /* 0x0000001f06047819 */ /* 0x004fe200000006ff */
[----:B------:R-:W-:-:S03]  /*88b0*/  IMAD R10, R7, 0x3000, RZ ;  /* 0x00003000070a7824 */ /* 0x000fc600078e02ff */
[----:B------:R-:W2:Y:S02]  /*88c0*/  SYNCS.PHASECHK.TRANS64.TRYWAIT P3, [R13+URZ+0x19c60], R4 ;  /* 0x019c60040d0075a7 */ /* 0x000ea4000806017f */
[----:B--2---:R-:W-:Y:S05]  /*88d0*/  @!P3 BRA `(.L_x_71) ;  /* 0x00000010003cb947 */ /* 0x004fea0003800000 */
.L_x_106:
[C---:B------:R-:W-:Y:S01]  /*88e0*/  LOP3.LUT R15, R10.reuse, R17, RZ, 0xfc, !PT ;  /* 0x000000110a0f7212 */ /* 0x040fe200078efcff */
[----:B------:R-:W-:Y:S05]  /*88f0*/  WARPSYNC.ALL ;  /* 0x0000000000007948 */ /* 0x000fea0003800000 */
[----:B--2---:R-:W2:Y:S01]  /*8900*/  LDSM.16.MT88.4 R4, [R15+UR40+0x9000] ;  /* 0x009000280f04783b */ /* 0x004ea20008004200 */
[----:B------:R-:W-:-:S05]  /*8910*/  LOP3.LUT R21, R10, R18, RZ, 0xfc, !PT ;  /* 0x000000120a157212 */ /* 0x000fca00078efcff */
[----:B------:R-:W-:Y:S01]  /*8920*/  VIADD R21, R21, UR40 ;  /* 0x0000002815157c36 */ /* 0x000fe20008000000 */
[C-C-:B--2---:R-:W-:Y:S02]  /*8930*/  PRMT R8, R4.reuse, 0x6420, R5.reuse ;  /* 0x0000642004087816 */ /* 0x144fe40000000005 */
[----:B------:R-:W-:Y:S02]  /*8940*/  PRMT R9, R4, 0x7531, R5 ;  /* 0x0000753104097816 */ /* 0x000fe40000000005 */
[C-C-:B------:R-:W-:Y:S02]  /*8950*/  PRMT R10, R6.reuse, 0x6420, R7.reuse ;  /* 0x00006420060a7816 */ /* 0x140fe40000000007 */
[----:B------:R-:W-:-:S05]  /*8960*/  PRMT R11, R6, 0x7531, R7 ;  /* 0x00007531060b7816 */ /* 0x000fca0000000007 */
[----:B------:R-:W-:Y:S04]  /*8970*/  STSM.16.M88.4 [R21+0x3000], R8 ;  /* 0x0030000815007844 */ /* 0x000fe80000000200 */
[----:B------:R-:W2:Y:S02]  /*8980*/  LDSM.16.MT88.4 R4, [R15+UR40+0xa000] ;  /* 0x00a000280f04783b */ /* 0x000ea40008004200 */
[C-C-:B--2---:R-:W-:Y:S02]  /*8990*/  PRMT R8, R4.reuse, 0x6420, R5.reuse ;  /* 0x0000642004087816 */ /* 0x144fe40000000005 */
[----:B------:R-:W-:Y:S02]  /*89a0*/  PRMT R9, R4, 0x7531, R5 ;  /* 0x0000753104097816 */ /* 0x000fe40000000005 */
[----:B------:R-:W-:-:S02]  /*89b0*/  PRMT R10, R6, 0x6420, R7 ;  /* 0x00006420060a7816 */ /* 0x000fc40000000007 */
[----:B------:R-:W-:-:S05]  /*89c0*/  PRMT R11, R6, 0x7531, R7 ;  /* 0x00007531060b7816 */ /* 0x000fca0000000007 */
[----:B------:R-:W-:Y:S04]  /*89d0*/  STSM.16.M88.4 [R21+0x4000], R8 ;  /* 0x0040000815007844 */ /* 0x000fe80000000200 */
[----:B------:R-:W2:Y:S02]  /*89e0*/  LDSM.16.MT88.4 R4, [R15+UR40+0xb000] ;  /* 0x00b000280f04783b */ /* 0x000ea40008004200 */
[C-C-:B--2---:R-:W-:Y:S02]  /*89f0*/  PRMT R8, R4.reuse, 0x6420, R5.reuse ;  /* 0x0000642004087816 */ /* 0x144fe40000000005 */
[----:B------:R-:W-:Y:S02]  /*8a00*/  PRMT R9, R4, 0x7531, R5 ;  /* 0x0000753104097816 */ /* 0x000fe40000000005 */
[----:B------:R-:W-:-:S02]  /*8a10*/  PRMT R10, R6, 0x6420, R7 ;  /* 0x00006420060a7816 */ /* 0x000fc40000000007 */
[----:B------:R-:W-:-:S05]  /*8a20*/  PRMT R11, R6, 0x7531, R7 ;  /* 0x00007531060b7816 */ /* 0x000fca0000000007 */
[----:B------:R2:W-:Y:S04]  /*8a30*/  STSM.16.M88.4 [R21+0x5000], R8 ;  /* 0x0050000815007844 */ /* 0x0005e80000000200 */
[----:B------:R-:W3:Y:S01]  /*8a40*/  LDSM.16.MT88.4 R4, [R15+UR40+0x9800] ;  /* 0x009800280f04783b */ /* 0x000ee20008004200 */
[----:B--2---:R-:W-:Y:S02]  /*8a50*/  IADD3 R21, R24, 0x3000, R21 ;  /* 0x0000300018157810 */ /* 0x004fe40007ffe015 */
[C-C-:B---3--:R-:W-:Y:S02]  /*8a60*/  PRMT R8, R4.reuse, 0x6420, R5.reuse ;  /* 0x0000642004087816 */ /* 0x148fe40000000005 */
[----:B------:R-:W-:Y:S02]  /*8a70*/  PRMT R9, R4, 0x7531, R5 ;  /* 0x0000753104097816 */ /* 0x000fe40000000005 */
[----:B------:R-:W-:-:S02]  /*8a80*/  PRMT R10, R6, 0x6420, R7 ;  /* 0x00006420060a7816 */ /* 0x000fc40000000007 */
[----:B------:R-:W-:-:S05]  /*8a90*/  PRMT R11, R6, 0x7531, R7 ;  /* 0x00007531060b7816 */ /* 0x000fca0000000007 */
[----:B------:R-:W-:Y:S04]  /*8aa0*/  STSM.16.M88.4 [R21], R8 ;  /* 0x0000000815007844 */ /* 0x000fe80000000200 */
        /* <DEDUP_REMOVED lines=11> */
[----:B------:R2:W-:Y:S01]  /*8b60*/  STSM.16.M88.4 [R21+0x2000], R8 ;  /* 0x0020000815007844 */ /* 0x0005e20000000200 */
[----:B------:R-:W-:Y:S01]  /*8b70*/  @!PT LDS RZ, [RZ] ;  /* 0x00000000fffff984 */ /* 0x000fe20000000800 */
[----:B------:R-:W-:Y:S01]  /*8b80*/  @!PT LDS RZ, [RZ] ;  /* 0x00000000fffff984 */ /* 0x000fe20000000800 */
[----:B------:R-:W-:Y:S01]  /*8b90*/  @!PT LDS RZ, [RZ] ;  /* 0x00000000fffff984 */ /* 0x000fe20000000800 */
[----:B------:R-:W-:Y:S01]  /*8ba0*/  @!PT LDS RZ, [RZ] ;  /* 0x00000000fffff984 */ /* 0x000fe20000000800 */
[----:B------:R3:W-:Y:S06]  /*8bb0*/  MEMBAR.ALL.CTA ;  /* 0x0000000000007992 */ /* 0x0007ec0000008000 */
[----:B---3--:R-:W3:Y:S01]  /*8bc0*/  FENCE.VIEW.ASYNC.S ;  /* 0x00000000000073c6 */ /* 0x008ee20000000000 */
[----:B------:R-:W-:Y:S05]  /*8bd0*/  @!P0 BRA `(.L_x_72) ;  /* 0x0000000000048947 */ /* 0x000fea0003800000 */
[----:B------:R-:W-:Y:S01]  /*8be0*/  BPT.TRAP 0x1 ;  /* 0x000000040000795c */ /* 0x000fe20000300000 */
.L_x_72:
[----:B---3--:R3:W-:Y:S01]  /*8bf0*/  SYNCS.ARRIVE.TRANS64.A1T0 RZ, [R13+URZ+0x19c50], RZ ;  /* 0x019c50ff0dff79a7 */ /* 0x0087e2000810003f */
[----:B------:R-:W-:Y:S01]  /*8c00*/  BAR.SYNC.DEFER_BLOCKING 0x2, 0x80 ;  /* 0x0082000000007b1d */ /* 0x000fe20000010000 */
[C---:B------:R-:W-:Y:S01]  /*8c10*/  ISETP.GT.AND P0, PT, R14.reuse, RZ, PT ;  /* 0x000000ff0e00720c */ /* 0x040fe20003f04270 */
[----:B------:R-:W-:Y:S02]  /*8c20*/  @!P2 VIADD R4, R13, 0x19c80 ;  /* 0x00019c800d04a836 */ /* 0x000fe40000000000 */
[----:B------:R-:W-:Y:S02]  /*8c30*/  VIADD R14, R14, 0xffffffff ;  /* 0xffffffff0e0e7836 */ /* 0x000fe40000000000 */
[----:B------:R-:W-:Y:S01]  /*8c40*/  IMAD.MOV.U32 R6, RZ, RZ, R16 ;  /* 0x000000ffff067224 */ /* 0x000fe200078e0010 */
[----:B------:R-:W-:Y:S01]  /*8c50*/  @!P2 PRMT R4, RZ, 0x654, R4 ;  /* 0x00000654ff04a816 */ /* 0x000fe20000000004 */
[----:B------:R-:W-:-:S03]  /*8c60*/  IMAD.MOV.U32 R7, RZ, RZ, R19 ;  /* 0x000000ffff077224 */ /* 0x000fc600078e0013 */
[----:B------:R3:W-:Y:S03]  /*8c70*/  @!P2 SYNCS.ARRIVE.TRANS64.RED.A1T0 RZ, [R4+URZ], RZ ;  /* 0x000000ff04ffa9a7 */ /* 0x0007e6000810043f */
[----:B------:R-:W-:Y:S05]  /*8c80*/  @P0 BRA `(.L_x_73) ;  /* 0xfffffff000480947 */ /* 0x000fea000383ffff */
.L_x_49:
[----:B------:R-:W-:-:S06]  /*8c90*/  UISETP.NE.AND UP0, UPT, UR43, 0x3, UPT ;  /* 0x000000032b00788c */ /* 0x000fcc000bf05270 */
[----:B------:R-:W-:-:S13]  /*8ca0*/  PLOP3.LUT P0, PT, PT, PT, UP0, 0x80, 0x0 ;  /* 0x000000000000781c */ /* 0x000fda0003f0f008 */
[----:B------:R-:W-:Y:S05]  /*8cb0*/  @!P0 BRA `(.L_x_74) ;  /* 0x0000000000048947 */ /* 0x000fea0003800000 */
[----:B------:R-:W-:Y:S01]  /*8cc0*/  BPT.TRAP 0x1 ;  /* 0x000000040000795c */ /* 0x000fe20000300000 */
.L_x_74:
[----:B------:R-:W-:Y:S01]  /*8cd0*/  LOP3.LUT R3, R16, 0x1, RZ, 0x3c, !PT ;  /* 0x0000000110037812 */ /* 0x000fe200078e3cff */
[----:B--23--:R-:W-:Y:S01]  /*8ce0*/  IMAD.U32 R4, RZ, RZ, UR48 ;  /* 0x00000030ff047e24 */ /* 0x00cfe2000f8e00ff */
[----:B------:R-:W-:Y:S01]  /*8cf0*/  LEA R0, R19, UR40, 0x3 ;  /* 0x0000002813007c11 */ /* 0x000fe2000f8e18ff */
[----:B------:R-:W-:Y:S01]  /*8d00*/  BSSY B0, `(.L_x_75) ;  /* 0x0000005000007945 */ /* 0x000fe20003800000 */
[----:B------:R-:W-:Y:S02]  /*8d10*/  SHF.L.U32 R3, R3, 0x1f, RZ ;  /* 0x0000001f03037819 */ /* 0x000fe400000006ff */
[----:B------:R-:W-:Y:S02]  /*8d20*/  ISETP.NE.AND P1, PT, R4, 0x3, PT ;  /* 0x000000030400780c */ /* 0x000fe40003f25270 */
[----:B------:R-:W2:Y:S02]  /*8d30*/  SYNCS.PHASECHK.TRANS64.TRYWAIT P0, [R0+URZ+0x19c70], R3 ;  /* 0x019c7003000075a7 */ /* 0x000ea4000800017f */
[----:B--2---:R-:W-:Y:S09]  /*8d40*/  @!P0 BRA `(.L_x_76) ;  /* 0x0000000c00348947 */ /* 0x004ff20003800000 */
.L_x_107:
[----:B------:R-:W-:Y:S05]  /*8d50*/  BSYNC B0 ;  /* 0x0000000000007941 */ /* 0x000fea0003800000 */
.L_x_75:
[----:B------:R-:W-:Y:S05]  /*8d60*/  @!P1 BRA `(.L_x_77) ;  /* 0x0000000000049947 */ /* 0x000fea0003800000 */
[----:B------:R-:W-:Y:S01]  /*8d70*/  BPT.TRAP 0x1 ;  /* 0x000000040000795c */ /* 0x000fe20000300000 */
.L_x_77:
[----:B------:R-:W-:Y:S01]  /*8d80*/  SHF.L.U32 R5, R16, 0x1f, RZ ;  /* 0x0000001f10057819 */ /* 0x000fe200000006ff */
[----:B------:R-:W-:-:S03]  /*8d90*/  IMAD R8, R19, 0x3000, RZ ;  /* 0x0000300013087824 */ /* 0x000fc600078e02ff */
[----:B------:R-:W3:Y:S02]  /*8da0*/  SYNCS.PHASECHK.TRANS64.TRYWAIT P0, [R0+URZ+0x19c60], R5 ;  /* 0x019c6005000075a7 */ /* 0x000ee4000800017f */
[----:B--2---:R-:W-:Y:S01]  /*8db0*/  LOP3.LUT R3, R8, R17, RZ, 0xfc, !PT ;  /* 0x0000001108037212 */ /* 0x004fe200078efcff */
[----:B---3--:R-:W-:Y:S06]  /*8dc0*/  @!P0 BRA `(.L_x_78) ;  /* 0x0000000c00288947 */ /* 0x008fec0003800000 */
.L_x_108:
        /* <DEDUP_REMOVED lines=48> */
.L_x_79:
[----:B------:R-:W4:Y:S01]  /*90d0*/  LDC R4, c[0x0][0xda4] ;  /* 0x00036900ff047b82 */ /* 0x000f220000000800 */
[----:B------:R-:W-:Y:S01]  /*90e0*/  UIADD3 UR49, UR44, UR49, URZ ;  /* 0x000000312c317290 */ /* 0x000fe2000fffe03f */
[----:B------:R-:W-:Y:S01]  /*90f0*/  @!P2 VIADD R3, R0, 0x19c80 ;  /* 0x00019c800003a836 */ /* 0x000fe20000000000 */
[----:B------:R-:W-:Y:S01]  /*9100*/  UIADD3 UR47, UR47, 0x1, URZ ;  /* 0x000000012f2f7890 */ /* 0x000fe2000fffe03f */
[----:B------:R-:W-:-:S03]  /*9110*/  VIADD R19, R19, 0x1 ;  /* 0x0000000113137836 */ /* 0x000fc60000000000 */
[----:B------:R-:W-:Y:S01]  /*9120*/  @!P2 PRMT R3, RZ, 0x654, R3 ;  /* 0x00000654ff03a816 */ /* 0x000fe20000000003 */
[----:B---3--:R-:W-:Y:S01]  /*9130*/  SYNCS.ARRIVE.TRANS64.A1T0 RZ, [R0+URZ+0x19c50], RZ ;  /* 0x019c50ff00ff79a7 */ /* 0x008fe2000810003f */
[----:B------:R-:W-:Y:S01]  /*9140*/  BAR.SYNC.DEFER_BLOCKING 0x2, 0x80 ;  /* 0x0082000000007b1d */ /* 0x000fe20000010000 */
[----:B------:R-:W-:-:S04]  /*9150*/  ISETP.NE.AND P0, PT, R19, 0x2, PT ;  /* 0x000000021300780c */ /* 0x000fc80003f05270 */
[----:B------:R-:W-:Y:S02]  /*9160*/  SEL R19, R19, RZ, P0 ;  /* 0x000000ff13137207 */ /* 0x000fe40000000000 */
[----:B----4-:R-:W-:Y:S01]  /*9170*/  ISETP.LE.AND P1, PT, R4, UR49, PT ;  /* 0x0000003104007c0c */ /* 0x010fe2000bf23270 */
[----:B------:R3:W-:Y:S02]  /*9180*/  @!P2 SYNCS.ARRIVE.TRANS64.RED.A1T0 RZ, [R3+URZ], RZ ;  /* 0x000000ff03ffa9a7 */ /* 0x0007e4000810043f */
[----:B---3--:R-:W-:-:S04]  /*9190*/  SEL R3, RZ, 0x1, P0 ;  /* 0x00000001ff037807 */ /* 0x008fc80000000000 */
[----:B------:R-:W-:-:S06]  /*91a0*/  LOP3.LUT R16, R16, R3, RZ, 0x3c, !PT ;  /* 0x0000000310107212 */ /* 0x000fcc00078e3cff */
[----:B------:R-:W-:Y:S05]  /*91b0*/  @!P1 BRA `(.L_x_80) ;  /* 0xffffffd800689947 */ /* 0x000fea000383ffff */
[----:B------:R-:W-:-:S12]  /*91c0*/  ULOP3.LUT UR47, UR47, 0x1, URZ, 0xc, !UPT ;  /* 0x000000012f2f7892 */ /* 0x000fd8000f8e0c3f */
.L_x_34:
[----:B------:R-:W3:Y:S01]  /*91d0*/  S2R R3, SR_CgaCtaId ;  /* 0x0000000000037919 */ /* 0x000ee20000008800 */
[----:B------:R-:W-:Y:S01]  /*91e0*/  MOV R0, 0x400 ;  /* 0x0000040000007802 */ /* 0x000fe20000000f00 */
[----:B------:R-:W-:-:S03]  /*91f0*/  IMAD.U32 R2, RZ, RZ, UR47 ;  /* 0x0000002fff027e24 */ /* 0x000fc6000f8e00ff */
[----:B---3--:R-:W-:Y:S02]  /*9200*/  LEA R6, R3, R0, 0x18 ;  /* 0x0000000003067211 */ /* 0x008fe400078ec0ff */
[----:B------:R-:W-:-:S04]  /*9210*/  SHF.L.U32 R0, R2, 0x1f, RZ ;  /* 0x0000001f02007819 */ /* 0x000fc800000006ff */
[----:B------:R-:W3:Y:S02]  /*9220*/  SYNCS.PHASECHK.TRANS64.TRYWAIT P0, [R6+URZ+0x19c20], R0 ;  /* 0x019c2000060075a7 */ /* 0x000ee4000800017f */
[----:B---3--:R-:W-:Y:S05]  /*9230*/  @!P0 BRA `(.L_x_81) ;  /* 0x0000000800208947 */ /* 0x008fea0003800000 */
.L_x_109:
[----:B-1----:R-:W1:Y:S02]  /*9240*/  SHFL.IDX PT, R22, R22, RZ, 0x1f ;  /* 0x00001fff16167589 */ /* 0x002e6400000e0000 */
[----:B-1----:R-:W-:-:S13]  /*9250*/  ISETP.NE.AND P0, PT, R22, RZ, PT ;  /* 0x000000ff1600720c */ /* 0x002fda0003f05270 */
[----:B------:R-:W-:Y:S05]  /*9260*/  @P0 EXIT ;  /* 0x000000000000094d */ /* 0x000fea0003800000 */
[----:B------:R-:W-:Y:S01]  /*9270*/  ELECT P0, URZ, PT ;  /* 0x00000000003f782f */ /* 0x000fe20003800000 */
[----:B------:R-:W-:-:S12]  /*9280*/  BSSY B0, `(.L_x_82) ;  /* 0x0000027000007945 */ /* 0x000fd80003800000 */
[----:B------:R-:W-:Y:S05]  /*9290*/  @!P0 BRA `(.L_x_83) ;  /* 0x0000000000948947 */ /* 0x000fea0003800000 */
[----:B------:R-:W-:-:S06]  /*92a0*/  ULOP3.LUT UR4, UR46, 0x2, URZ, 0xfc, !UPT ;  /* 0x000000022e047892 */ /* 0x000fcc000f8efc3f */
[----:B---3--:R-:W-:-:S05]  /*92b0*/  IMAD.U32 R0, RZ, RZ, UR4 ;  /* 0x00000004ff007e24 */ /* 0x008fca000f8e00ff */
[----:B------:R-:W-:-:S13]  /*92c0*/  ISETP.NE.AND P0, PT, R0, 0x3, PT ;  /* 0x000000030000780c */ /* 0x000fda0003f05270 */
[----:B------:R-:W-:Y:S05]  /*92d0*/  @!P0 BRA `(.L_x_84) ;  /* 0x0000000000048947 */ /* 0x000fea0003800000 */
[----:B------:R-:W-:Y:S01]  /*92e0*/  BPT.TRAP 0x1 ;  /* 0x000000040000795c */ /* 0x000fe20000300000 */
.L_x_84:
[----:B------:R-:W-:Y:S01]  /*92f0*/  VIADD R0, R6, 0x19c40 ;  /* 0x00019c4006007836 */ /* 0x000fe20000000000 */
[----:B------:R-:W-:Y:S01]  /*9300*/  SHF.L.U32 R4, R16, 0x1f, RZ ;  /* 0x0000001f10047819 */ /* 0x000fe200000006ff */
[C---:B------:R-:W-:Y:S02]  /*9310*/  VIADD R2, R19.reuse, 0x1 ;  /* 0x0000000113027836 */ /* 0x040fe40000000000 */
[----:B------:R-:W-:-:S03]  /*9320*/  IMAD R5, R19, 0x8, R0 ;  /* 0x0000000813057824 */ /* 0x000fc600078e0200 */
[C---:B------:R-:W-:Y:S01]  /*9330*/  ISETP.NE.AND P2, PT, R2.reuse, 0x2, PT ;  /* 0x000000020200780c */ /* 0x040fe20003f45270 */
[----:B------:R-:W1:Y:S03]  /*9340*/  SYNCS.PHASECHK.TRANS64.TRYWAIT P1, [R5+URZ], R4 ;  /* 0x00000004050075a7 */ /* 0x000e66000802017f */
[----:B------:R-:W-:Y:S02]  /*9350*/  SEL R3, RZ, 0x1, P2 ;  /* 0x00000001ff037807 */ /* 0x000fe40001000000 */
[----:B------:R-:W-:Y:S02]  /*9360*/  SEL R7, R2, RZ, P2 ;  /* 0x000000ff02077207 */ /* 0x000fe40001000000 */
[----:B------:R-:W-:-:S03]  /*9370*/  LOP3.LUT R3, R16, R3, RZ, 0x3c, !PT ;  /* 0x0000000310037212 */ /* 0x000fc600078e3cff */
[----:B--2---:R-:W-:Y:S01]  /*9380*/  IMAD R9, R7, 0x8, R0 ;  /* 0x0000000807097824 */ /* 0x004fe200078e0200 */
[----:B------:R-:W-:Y:S01]  /*9390*/  SHF.L.U32 R0, R3, 0x1f, RZ ;  /* 0x0000001f03007819 */ /* 0x000fe200000006ff */
[----:B-1----:R-:W-:Y:S06]  /*93a0*/  @!P1 BRA `(.L_x_85) ;  /* 0x0000000400d89947 */ /* 0x002fec0003800000 */
.L_x_110:
[----:B------:R-:W2:Y:S02]  /*93b0*/  SYNCS.PHASECHK.TRANS64.TRYWAIT P1, [R9+URZ], R0 ;  /* 0x00000000090075a7 */ /* 0x000ea4000802017f */
[----:B--2---:R-:W-:Y:S05]  /*93c0*/  @!P1 BRA `(.L_x_86) ;  /* 0x0000000400e49947 */ /* 0x004fea0003800000 */
.L_x_111:
[----:B------:R-:W-:Y:S05]  /*93d0*/  @!P0 BRA `(.L_x_87) ;  /* 0x0000000000048947 */ /* 0x000fea0003800000 */
[----:B------:R-:W-:Y:S01]  /*93e0*/  BPT.TRAP 0x1 ;  /* 0x000000040000795c */ /* 0x000fe20000300000 */
.L_x_87:
[----:B------:R-:W-:-:S04]  /*93f0*/  IMAD R19, R19, 0x8, R6 ;  /* 0x0000000813137824 */ /* 0x000fc800078e0206 */
[----:B------:R-:W3:Y:S02]  /*9400*/  SYNCS.PHASECHK.TRANS64.TRYWAIT P1, [R19+URZ+0x19c60], R4 ;  /* 0x019c6004130075a7 */ /* 0x000ee4000802017f */
[----:B---3--:R-:W-:Y:S05]  /*9410*/  @!P1 BRA `(.L_x_88) ;  /* 0x0000000400e49947 */ /* 0x008fea0003800000 */
.L_x_112:
[----:B------:R-:W-:Y:S05]  /*9420*/  @!P0 BRA `(.L_x_89) ;  /* 0x0000000000048947 */ /* 0x000fea0003800000 */
[----:B------:R-:W-:Y:S01]  /*9430*/  BPT.TRAP 0x1 ;  /* 0x000000040000795c */ /* 0x000fe20000300000 */
.L_x_89:
[----:B------:R-:W-:-:S04]  /*9440*/  IMAD R7, R7, 0x8, R6 ;  /* 0x0000000807077824 */ /* 0x000fc800078e0206 */
[----:B------:R-:W4:Y:S02]  /*9450*/  SYNCS.PHASECHK.TRANS64.TRYWAIT P1, [R7+URZ+0x19c60], R0 ;  /* 0x019c6000070075a7 */ /* 0x000f24000802017f */
[----:B----4-:R-:W-:Y:S05]  /*9460*/  @!P1 BRA `(.L_x_90) ;  /* 0x0000000400e49947 */ /* 0x010fea0003800000 */
.L_x_113:
[----:B------:R-:W-:Y:S05]  /*9470*/  @!P0 BRA `(.L_x_91) ;  /* 0x0000000000048947 */ /* 0x000fea0003800000 */
[----:B------:R-:W-:Y:S01]  /*9480*/  BPT.TRAP 0x1 ;  /* 0x000000040000795c */ /* 0x000fe20000300000 */
.L_x_91:
[----:B------:R-:W5:Y:S02]  /*9490*/  SYNCS.PHASECHK.TRANS64.TRYWAIT P0, [R19+URZ+0x19c80], R4 ;  /* 0x019c8004130075a7 */ /* 0x000f64000800017f */
[----:B-----5:R-:W-:Y:S05]  /*94a0*/  @!P0 BRA `(.L_x_92) ;  /* 0x0000000400e88947 */ /* 0x020fea0003800000 */
.L_x_93:
[----:B------:R1:W1:Y:S02]  /*94b0*/  SYNCS.PHASECHK.TRANS64.TRYWAIT P0, [R7+URZ+0x19c80], R0 ;  /* 0x019c8000070075a7 */ /* 0x000264000800017f */
[----:B-1----:R-:W-:Y:S05]  /*94c0*/  @!P0 NANOSLEEP.SYNCS 0x989680 ;  /* 0x009896800000895d */ /* 0x002fea0003900000 */
[----:B------:R-:W1:Y:S02]  /*94d0*/  @!P0 SYNCS.PHASECHK.TRANS64 P0, [R7+URZ+0x19c80], R0 ;  /* 0x019c8000070085a7 */ /* 0x000e64000800007f */
[----:B-1----:R-:W-:Y:S05]  /*94e0*/  @!P0 BRA `(.L_x_93) ;  /* 0xfffffffc00f08947 */ /* 0x002fea000383ffff */
.L_x_83:
[----:B------:R-:W-:Y:S05]  /*94f0*/  BSYNC B0 ;  /* 0x0000000000007941 */ /* 0x000fea0003800000 */
.L_x_82:
[----:B------:R-:W-:Y:S05]  /*9500*/  EXIT ;  /* 0x000000000000794d */ /* 0x000fea0003800000 */
.L_x_10:
[----:B-1----:R-:W-:-:S04]  /*9510*/  IMAD.U32 R3, RZ, RZ, UR48 ;  /* 0x00000030ff037e24 */ /* 0x002fc8000f8e00ff */
[----:B------:R1:W2:Y:S03]  /*9520*/  SYNCS.PHASECHK.TRANS64.TRYWAIT P1, [R3+URZ+0x19c00], R0 ;  /* 0x019c0000030075a7 */ /* 0x0002a6000802017f */
[----:B--2---:R-:W-:Y:S05]  /*9530*/  @!P1 NANOSLEEP.SYNCS 0x989680 ;  /* 0x009896800000995d */ /* 0x004fea0003900000 */
[----:B------:R-:W2:Y:S02]  /*9540*/  @!P1 SYNCS.PHASECHK.TRANS64 P1, [R3+URZ+0x19c00], R0 ;  /* 0x019c0000030095a7 */ /* 0x000ea4000802007f */
[----:B--2---:R-:W-:Y:S05]  /*9550*/  @!P1 BRA `(.L_x_10) ;  /* 0xfffffffc00ec9947 */ /* 0x004fea000383ffff */
[----:B------:R-:W-:Y:S05]  /*9560*/  BRA `(.L_x_94) ;  /* 0xffffff7c00d87947 */ /* 0x000fea000383ffff */
.L_x_14:
[----:B--2---:R2:W3:Y:S02]  /*9570*/  SYNCS.PHASECHK.TRANS64.TRYWAIT P1, [R3+URZ+0x19c30], R0 ;  /* 0x019c3000030075a7 */ /* 0x0044e4000802017f */
[----:B---3--:R-:W-:Y:S05]  /*9580*/  @!P1 NANOSLEEP.SYNCS 0x989680 ;  /* 0x009896800000995d */ /* 0x008fea0003900000 */
[----:B------:R-:W3:Y:S02]  /*9590*/  @!P1 SYNCS.PHASECHK.TRANS64 P1, [R3+URZ+0x19c30], R0 ;  /* 0x019c3000030095a7 */ /* 0x000ee4000802007f */
[----:B---3--:R-:W-:Y:S05]  /*95a0*/  @!P1 BRA `(.L_x_14) ;  /* 0xfffffffc00f09947 */ /* 0x008fea000383ffff */
[----:B------:R-:W-:Y:S05]  /*95b0*/  BRA `(.L_x_13) ;  /* 0xffffff8000047947 */ /* 0x000fea000383ffff */
.L_x_19:
[----:B--2---:R-:W-:-:S04]  /*95c0*/  IMAD.U32 R7, RZ, RZ, UR19 ;  /* 0x00000013ff077e24 */ /* 0x004fc8000f8e00ff */
[----:B------:R2:W3:Y:S03]  /*95d0*/  SYNCS.PHASECHK.TRANS64.TRYWAIT P1, [R7+URZ+0x19c30], R0 ;  /* 0x019c3000070075a7 */ /* 0x0004e6000802017f */
[----:B---3--:R-:W-:Y:S05]  /*95e0*/  @!P1 NANOSLEEP.SYNCS 0x989680 ;  /* 0x009896800000995d */ /* 0x008fea0003900000 */
[----:B------:R-:W3:Y:S02]  /*95f0*/  @!P1 SYNCS.PHASECHK.TRANS64 P1, [R7+URZ+0x19c30], R0 ;  /* 0x019c3000070095a7 */ /* 0x000ee4000802007f */
[----:B---3--:R-:W-:Y:S05]  /*9600*/  @!P1 BRA `(.L_x_19) ;  /* 0xfffffffc00ec9947 */ /* 0x008fea000383ffff */
[----:B------:R-:W-:Y:S05]  /*9610*/  BRA `(.L_x_18) ;  /* 0xffffffa000487947 */ /* 0x000fea000383ffff */
.L_x_23:
[----:B--2---:R-:W-:-:S04]  /*9620*/  IMAD.U32 R7, RZ, RZ, UR11 ;  /* 0x0000000bff077e24 */ /* 0x004fc8000f8e00ff */
[----:B------:R2:W3:Y:S03]  /*9630*/  SYNCS.PHASECHK.TRANS64.TRYWAIT P1, [R7+URZ+0x19c50], R0 ;  /* 0x019c5000070075a7 */ /* 0x0004e6000802017f */
[----:B---3--:R-:W-:Y:S05]  /*9640*/  @!P1 NANOSLEEP.SYNCS 0x989680 ;  /* 0x009896800000995d */ /* 0x008fea0003900000 */
[----:B------:R-:W3:Y:S02]  /*9650*/  @!P1 SYNCS.PHASECHK.TRANS64 P1, [R7+URZ+0x19c50], R0 ;  /* 0x019c5000070095a7 */ /* 0x000ee4000802007f */
[----:B---3--:R-:W-:Y:S05]  /*9660*/  @!P1 BRA `(.L_x_23) ;  /* 0xfffffffc00ec9947 */ /* 0x008fea000383ffff */
[----:B------:R-:W-:Y:S05]  /*9670*/  BRA `(.L_x_22) ;  /* 0xffffffa400947947 */ /* 0x000fea000383ffff */
.L_x_29:
[----:B--2---:R-:W-:-:S04]  /*9680*/  IMAD.U32 R4, RZ, RZ, UR5 ;  /* 0x00000005ff047e24 */ /* 0x004fc8000f8e00ff */
[----:B------:R2:W3:Y:S03]  /*9690*/  SYNCS.PHASECHK.TRANS64.TRYWAIT P1, [R4+URZ+0x19c50], R3 ;  /* 0x019c5003040075a7 */ /* 0x0004e6000802017f */
[----:B---3--:R-:W-:Y:S05]  /*96a0*/  @!P1 NANOSLEEP.SYNCS 0x989680 ;  /* 0x009896800000995d */ /* 0x008fea0003900000 */
[----:B------:R-:W3:Y:S02]  /*96b0*/  @!P1 SYNCS.PHASECHK.TRANS64 P1, [R4+URZ+0x19c50], R3 ;  /* 0x019c5003040095a7 */ /* 0x000ee4000802007f */
[----:B---3--:R-:W-:Y:S05]  /*96c0*/  @!P1 BRA `(.L_x_29) ;  /* 0xfffffffc00ec9947 */ /* 0x008fea000383ffff */
[----:B------:R-:W-:Y:S05]  /*96d0*/  BRA `(.L_x_28) ;  /* 0xffffffb800e47947 */ /* 0x000fea000383ffff */
.L_x_39:
[----:B------:R-:W-:Y:S02]  /*96e0*/  IMAD.MOV.U32 R13, RZ, RZ, R22 ;  /* 0x000000ffff0d7224 */ /* 0x000fe400078e0016 */
[----:B------:R-:W-:Y:S02]  /*96f0*/  IMAD.MOV.U32 R12, RZ, RZ, RZ ;  /* 0x000000ffff0c7224 */ /* 0x000fe400078e00ff */
[----:B------:R-:W-:Y:S02]  /*9700*/  IMAD.MOV.U32 R11, RZ, RZ, 0x1f ;  /* 0x0000001fff0b7424 */ /* 0x000fe400078e00ff */
[----:B------:R-:W-:-:S07]  /*9710*/  IMAD.MOV.U32 R15, RZ, RZ, -0x1 ;  /* 0xffffffffff0f7424 */ /* 0x000fce00078e00ff */
[----:B------:R-:W-:Y:S05]  /*9720*/  WARPSYNC.COLLECTIVE R15, `(.L_x_95) ;  /* 0x000000000f087348 */ /* 0x000fea0003c00000 */
[----:B------:R1:W2:Y:S02]  /*9730*/  SHFL.IDX P6, R14, R13, R12, R11 ;  /* 0x0000000c0d0e7389 */ /* 0x0002a400000c000b */
[----:B-12---:R-:W-:Y:S01]  /*9740*/  ENDCOLLECTIVE ;  /* 0x000000000000791b */ /* 0x006fe20003800000 */
.L_x_95:
[----:B------:R-:W-:Y:S05]  /*9750*/  BRA `(.L_x_96) ;  /* 0xffffffdc005c7947 */ /* 0x000fea000383ffff */
.L_x_41:
[----:B------:R-:W-:Y:S01]  /*9760*/  BSSY B0, `(.L_x_97) ;  /* 0x0000006000007945 */ /* 0x000fe20003800000 */
[----:B------:R-:W-:-:S07]  /*9770*/  IMAD.MOV.U32 R15, RZ, RZ, -0x1 ;  /* 0xffffffffff0f7424 */ /* 0x000fce00078e00ff */
[----:B-1----:R-:W-:Y:S05]  /*9780*/  WARPSYNC.COLLECTIVE R15, `(.L_x_98) ;  /* 0x000000000f0c7348 */ /* 0x002fea0003c00000 */
[----:B------:R-:W-:Y:S02]  /*9790*/  ELECT P6, UR62, PT ;  /* 0x00000000003e782f */ /* 0x000fe400038c0000 */
[----:B------:R-:W-:Y:S01]  /*97a0*/  MOV R14, UR62 ;  /* 0x0000003e000e7c02 */ /* 0x000fe20008000f00 */
[----:B-1----:R-:W-:Y:S10]  /*97b0*/  ENDCOLLECTIVE ;  /* 0x000000000000791b */ /* 0x002ff40003800000 */
.L_x_98:
[----:B------:R-:W-:Y:S05]  /*97c0*/  BSYNC B0 ;  /* 0x0000000000007941 */ /* 0x000fea0003800000 */
.L_x_97:
[----:B------:R-:W-:Y:S05]  /*97d0*/  BRA `(.L_x_99) ;  /* 0xffffffdc00607947 */ /* 0x000fea000383ffff */
.L_x_44:
[----:B--2---:R2:W3:Y:S02]  /*97e0*/  SYNCS.PHASECHK.TRANS64.TRYWAIT P3, [R7+URZ+0x19c80], R4 ;  /* 0x019c8004070075a7 */ /* 0x0044e4000806017f */
[----:B---3--:R-:W-:Y:S05]  /*97f0*/  @!P3 NANOSLEEP.SYNCS 0x989680 ;  /* 0x009896800000b95d */ /* 0x008fea0003900000 */
[----:B------:R-:W3:Y:S02]  /*9800*/  @!P3 SYNCS.PHASECHK.TRANS64 P3, [R7+URZ+0x19c80], R4 ;  /* 0x019c80040700b5a7 */ /* 0x000ee4000806007f */
[----:B---3--:R-:W-:Y:S05]  /*9810*/  @!P3 BRA `(.L_x_44) ;  /* 0xfffffffc00f0b947 */ /* 0x008fea000383ffff */
[----:B------:R-:W-:Y:S05]  /*9820*/  BRA `(.L_x_100) ;  /* 0xffffffdc00b47947 */ /* 0x000fea000383ffff */
.L_x_46:
[----:B---3--:R3:W4:Y:S02]  /*9830*/  SYNCS.PHASECHK.TRANS64.TRYWAIT P3, [R7+URZ+0x19c40], R4 ;  /* 0x019c4004070075a7 */ /* 0x008724000806017f */
[----:B----4-:R-:W-:Y:S05]  /*9840*/  @!P3 NANOSLEEP.SYNCS 0x989680 ;  /* 0x009896800000b95d */ /* 0x010fea0003900000 */
[----:B------:R-:W4:Y:S02]  /*9850*/  @!P3 SYNCS.PHASECHK.TRANS64 P3, [R7+URZ+0x19c40], R4 ;  /* 0x019c40040700b5a7 */ /* 0x000f24000806007f */
[----:B----4-:R-:W-:Y:S05]  /*9860*/  @!P3 BRA `(.L_x_46) ;  /* 0xfffffffc00f0b947 */ /* 0x010fea000383ffff */
[----:B------:R-:W-:Y:S05]  /*9870*/  BRA `(.L_x_101) ;  /* 0xffffffe000287947 */ /* 0x000fea000383ffff */
.L_x_48:
[----:B--2---:R-:W-:-:S04]  /*9880*/  IMAD.U32 R5, RZ, RZ, UR40 ;  /* 0x00000028ff057e24 */ /* 0x004fc8000f8e00ff */
[----:B------:R2:W3:Y:S03]  /*9890*/  SYNCS.PHASECHK.TRANS64.TRYWAIT P0, [R5+URZ+0x19c20], R4 ;  /* 0x019c2004050075a7 */ /* 0x0004e6000800017f */
[----:B---3--:R-:W-:Y:S05]  /*98a0*/  @!P0 NANOSLEEP.SYNCS 0x989680 ;  /* 0x009896800000895d */ /* 0x008fea0003900000 */
[----:B------:R-:W3:Y:S02]  /*98b0*/  @!P0 SYNCS.PHASECHK.TRANS64 P0, [R5+URZ+0x19c20], R4 ;  /* 0x019c2004050085a7 */ /* 0x000ee4000800007f */
[----:B---3--:R-:W-:Y:S05]  /*98c0*/  @!P0 BRA `(.L_x_48) ;  /* 0xfffffffc00ec8947 */ /* 0x008fea000383ffff */
[----:B------:R-:W-:Y:S05]  /*98d0*/  BRA `(.L_x_102) ;  /* 0xffffffe400187947 */ /* 0x000fea000383ffff */
.L_x_54:
[----:B---3--:R3:W4:Y:S02]  /*98e0*/  SYNCS.PHASECHK.TRANS64.TRYWAIT P0, [R8+URZ+0x19c80], R9 ;  /* 0x019c8009080075a7 */ /* 0x008724000800017f */
[----:B----4-:R-:W-:Y:S05]  /*98f0*/  @!P0 NANOSLEEP.SYNCS 0x989680 ;  /* 0x009896800000895d */ /* 0x010fea0003900000 */
[----:B------:R-:W4:Y:S02]  /*9900*/  @!P0 SYNCS.PHASECHK.TRANS64 P0, [R8+URZ+0x19c80], R9 ;  /* 0x019c8009080085a7 */ /* 0x000f24000800007f */
[----:B----4-:R-:W-:Y:S05]  /*9910*/  @!P0 BRA `(.L_x_54) ;  /* 0xfffffffc00f08947 */ /* 0x010fea000383ffff */
[----:B------:R-:W-:Y:S05]  /*9920*/  BRA `(.L_x_103) ;  /* 0xffffffe400a87947 */ /* 0x000fea000383ffff */
.L_x_61:
[----:B--2---:R2:W4:Y:S02]  /*9930*/  SYNCS.PHASECHK.TRANS64.TRYWAIT P0, [R8+URZ+0x19c40], R9 ;  /* 0x019c4009080075a7 */ /* 0x004524000800017f */
[----:B----4-:R-:W-:Y:S05]  /*9940*/  @!P0 NANOSLEEP.SYNCS 0x989680 ;  /* 0x009896800000895d */ /* 0x010fea0003900000 */
[----:B------:R-:W4:Y:S02]  /*9950*/  @!P0 SYNCS.PHASECHK.TRANS64 P0, [R8+URZ+0x19c40], R9 ;  /* 0x019c4009080085a7 */ /* 0x000f24000800007f */
[----:B----4-:R-:W-:Y:S05]  /*9960*/  @!P0 BRA `(.L_x_61) ;  /* 0xfffffffc00f08947 */ /* 0x010fea000383ffff */
[----:B------:R-:W-:Y:S05]  /*9970*/  BRA `(.L_x_104) ;  /* 0xffffffe8009c7947 */ /* 0x000fea000383ffff */
.L_x_69:
[----:B--2---:R2:W3:Y:S02]  /*9980*/  SYNCS.PHASECHK.TRANS64.TRYWAIT P3, [R13+URZ+0x19c70], R4 ;  /* 0x019c70040d0075a7 */ /* 0x0044e4000806017f */
[----:B---3--:R-:W-:Y:S05]  /*9990*/  @!P3 NANOSLEEP.SYNCS 0x989680 ;  /* 0x009896800000b95d */ /* 0x008fea0003900000 */
[----:B------:R-:W3:Y:S02]  /*99a0*/  @!P3 SYNCS.PHASECHK.TRANS64 P3, [R13+URZ+0x19c70], R4 ;  /* 0x019c70040d00b5a7 */ /* 0x000ee4000806007f */
[----:B---3--:R-:W-:Y:S05]  /*99b0*/  @!P3 BRA `(.L_x_69) ;  /* 0xfffffffc00f0b947 */ /* 0x008fea000383ffff */
[----:B------:R-:W-:Y:S05]  /*99c0*/  BRA `(.L_x_105) ;  /* 0xffffffec00a87947 */ /* 0x000fea000383ffff */
.L_x_71:
[----:B--2---:R2:W3:Y:S02]  /*99d0*/  SYNCS.PHASECHK.TRANS64.TRYWAIT P3, [R13+URZ+0x19c60], R4 ;  /* 0x019c60040d0075a7 */ /* 0x0044e4000806017f */
[----:B---3--:R-:W-:Y:S05]  /*99e0*/  @!P3 NANOSLEEP.SYNCS 0x989680 ;  /* 0x009896800000b95d */ /* 0x008fea0003900000 */
[----:B------:R-:W3:Y:S02]  /*99f0*/  @!P3 SYNCS.PHASECHK.TRANS64 P3, [R13+URZ+0x19c60], R4 ;  /* 0x019c60040d00b5a7 */ /* 0x000ee4000806007f */
[----:B---3--:R-:W-:Y:S05]  /*9a00*/  @!P3 BRA `(.L_x_71) ;  /* 0xfffffffc00f0b947 */ /* 0x008fea000383ffff */
[----:B------:R-:W-:Y:S05]  /*9a10*/  BRA `(.L_x_106) ;  /* 0xffffffec00b07947 */ /* 0x000fea000383ffff */
.L_x_76:
[----:B--2---:R2:W3:Y:S02]  /*9a20*/  SYNCS.PHASECHK.TRANS64.TRYWAIT P0, [R0+URZ+0x19c70], R3 ;  /* 0x019c7003000075a7 */ /* 0x0044e4000800017f */
[----:B---3--:R-:W-:Y:S05]  /*9a30*/  @!P0 NANOSLEEP.SYNCS 0x989680 ;  /* 0x009896800000895d */ /* 0x008fea0003900000 */
[----:B------:R-:W3:Y:S02]  /*9a40*/  @!P0 SYNCS.PHASECHK.TRANS64 P0, [R0+URZ+0x19c70], R3 ;  /* 0x019c7003000085a7 */ /* 0x000ee4000800007f */
[----:B---3--:R-:W-:Y:S05]  /*9a50*/  @!P0 BRA `(.L_x_76) ;  /* 0xfffffffc00f08947 */ /* 0x008fea000383ffff */
[----:B------:R-:W-:Y:S05]  /*9a60*/  BRA `(.L_x_107) ;  /* 0xfffffff000b87947 */ /* 0x000fea000383ffff */
.L_x_78:
[----:B--2---:R2:W3:Y:S02]  /*9a70*/  SYNCS.PHASECHK.TRANS64.TRYWAIT P0, [R0+URZ+0x19c60], R5 ;  /* 0x019c6005000075a7 */ /* 0x0044e4000800017f */
[----:B---3--:R-:W-:Y:S05]  /*9a80*/  @!P0 NANOSLEEP.SYNCS 0x989680 ;  /* 0x009896800000895d */ /* 0x008fea0003900000 */
[----:B------:R-:W3:Y:S02]  /*9a90*/  @!P0 SYNCS.PHASECHK.TRANS64 P0, [R0+URZ+0x19c60], R5 ;  /* 0x019c6005000085a7 */ /* 0x000ee4000800007f */
[----:B---3--:R-:W-:Y:S05]  /*9aa0*/  @!P0 BRA `(.L_x_78) ;  /* 0xfffffffc00f08947 */ /* 0x008fea000383ffff */
[----:B------:R-:W-:Y:S05]  /*9ab0*/  BRA `(.L_x_108) ;  /* 0xfffffff000c47947 */ /* 0x000fea000383ffff */
.L_x_81:
[----:B---3--:R3:W4:Y:S02]  /*9ac0*/  SYNCS.PHASECHK.TRANS64.TRYWAIT P0, [R6+URZ+0x19c20], R0 ;  /* 0x019c2000060075a7 */ /* 0x008724000800017f */
[----:B----4-:R-:W-:Y:S05]  /*9ad0*/  @!P0 NANOSLEEP.SYNCS 0x989680 ;  /* 0x009896800000895d */ /* 0x010fea0003900000 */
[----:B------:R-:W4:Y:S02]  /*9ae0*/  @!P0 SYNCS.PHASECHK.TRANS64 P0, [R6+URZ+0x19c20], R0 ;  /* 0x019c2000060085a7 */ /* 0x000f24000800007f */
[----:B----4-:R-:W-:Y:S05]  /*9af0*/  @!P0 BRA `(.L_x_81) ;  /* 0xfffffffc00f08947 */ /* 0x010fea000383ffff */
[----:B------:R-:W-:Y:S05]  /*9b00*/  BRA `(.L_x_109) ;  /* 0xfffffff400cc7947 */ /* 0x000fea000383ffff */
.L_x_85:
[----:B-1----:R1:W2:Y:S02]  /*9b10*/  SYNCS.PHASECHK.TRANS64.TRYWAIT P1, [R5+URZ], R4 ;  /* 0x00000004050075a7 */ /* 0x0022a4000802017f */
[----:B--2---:R-:W-:Y:S05]  /*9b20*/  @!P1 NANOSLEEP.SYNCS 0x989680 ;  /* 0x009896800000995d */ /* 0x004fea0003900000 */
[----:B------:R-:W2:Y:S02]  /*9b30*/  @!P1 SYNCS.PHASECHK.TRANS64 P1, [R5+URZ], R4 ;  /* 0x00000004050095a7 */ /* 0x000ea4000802007f */
[----:B--2---:R-:W-:Y:S05]  /*9b40*/  @!P1 BRA `(.L_x_85) ;  /* 0xfffffffc00f09947 */ /* 0x004fea000383ffff */
[----:B------:R-:W-:Y:S05]  /*9b50*/  BRA `(.L_x_110) ;  /* 0xfffffff800147947 */ /* 0x000fea000383ffff */
.L_x_86:
[----:B--2---:R2:W3:Y:S02]  /*9b60*/  SYNCS.PHASECHK.TRANS64.TRYWAIT P1, [R9+URZ], R0 ;  /* 0x00000000090075a7 */ /* 0x0044e4000802017f */
[----:B---3--:R-:W-:Y:S05]  /*9b70*/  @!P1 NANOSLEEP.SYNCS 0x989680 ;  /* 0x009896800000995d */ /* 0x008fea0003900000 */
[----:B------:R-:W3:Y:S02]  /*9b80*/  @!P1 SYNCS.PHASECHK.TRANS64 P1, [R9+URZ], R0 ;  /* 0x00000000090095a7 */ /* 0x000ee4000802007f */
[----:B---3--:R-:W-:Y:S05]  /*9b90*/  @!P1 BRA `(.L_x_86) ;  /* 0xfffffffc00f09947 */ /* 0x008fea000383ffff */
[----:B------:R-:W-:Y:S05]  /*9ba0*/  BRA `(.L_x_111) ;  /* 0xfffffff800087947 */ /* 0x000fea000383ffff */
.L_x_88:
[----:B---3--:R3:W4:Y:S02]  /*9bb0*/  SYNCS.PHASECHK.TRANS64.TRYWAIT P1, [R19+URZ+0x19c60], R4 ;  /* 0x019c6004130075a7 */ /* 0x008724000802017f */
[----:B----4-:R-:W-:Y:S05]  /*9bc0*/  @!P1 NANOSLEEP.SYNCS 0x989680 ;  /* 0x009896800000995d */ /* 0x010fea0003900000 */
[----:B------:R-:W4:Y:S02]  /*9bd0*/  @!P1 SYNCS.PHASECHK.TRANS64 P1, [R19+URZ+0x19c60], R4 ;  /* 0x019c6004130095a7 */ /* 0x000f24000802007f */
[----:B----4-:R-:W-:Y:S05]  /*9be0*/  @!P1 BRA `(.L_x_88) ;  /* 0xfffffffc00f09947 */ /* 0x010fea000383ffff */
[----:B------:R-:W-:Y:S05]  /*9bf0*/  BRA `(.L_x_112) ;  /* 0xfffffff800087947 */ /* 0x000fea000383ffff */
.L_x_90:
[----:B----4-:R4:W1:Y:S02]  /*9c00*/  SYNCS.PHASECHK.TRANS64.TRYWAIT P1, [R7+URZ+0x19c60], R0 ;  /* 0x019c6000070075a7 */ /* 0x010864000802017f */
[----:B-1----:R-:W-:Y:S05]  /*9c10*/  @!P1 NANOSLEEP.SYNCS 0x989680 ;  /* 0x009896800000995d */ /* 0x002fea0003900000 */
[----:B------:R-:W1:Y:S02]  /*9c20*/  @!P1 SYNCS.PHASECHK.TRANS64 P1, [R7+URZ+0x19c60], R0 ;  /* 0x019c6000070095a7 */ /* 0x000e64000802007f */
[----:B-1----:R-:W-:Y:S05]  /*9c30*/  @!P1 BRA `(.L_x_90) ;  /* 0xfffffffc00f09947 */ /* 0x002fea000383ffff */
[----:B------:R-:W-:Y:S05]  /*9c40*/  BRA `(.L_x_113) ;  /* 0xfffffff800087947 */ /* 0x000fea000383ffff */
.L_x_92:
[----:B------:R1:W1:Y:S02]  /*9c50*/  SYNCS.PHASECHK.TRANS64.TRYWAIT P0, [R19+URZ+0x19c80], R4 ;  /* 0x019c8004130075a7 */ /* 0x000264000800017f */
[----:B-1----:R-:W-:Y:S05]  /*9c60*/  @!P0 NANOSLEEP.SYNCS 0x989680 ;  /* 0x009896800000895d */ /* 0x002fea0003900000 */
[----:B------:R-:W1:Y:S02]  /*9c70*/  @!P0 SYNCS.PHASECHK.TRANS64 P0, [R19+URZ+0x19c80], R4 ;  /* 0x019c8004130085a7 */ /* 0x000e64000800007f */
[----:B-1----:R-:W-:Y:S05]  /*9c80*/  @!P0 BRA `(.L_x_92) ;  /* 0xfffffffc00f08947 */ /* 0x002fea000383ffff */
[----:B------:R-:W-:Y:S05]  /*9c90*/  BRA `(.L_x_93) ;  /* 0xfffffff800047947 */ /* 0x000fea000383ffff */
.L_x_114:
[----:B------:R-:W-:-:S00]  /*9ca0*/  BRA `(.L_x_114) ;  /* 0xfffffffc00fc7947 */ /* 0x000fc0000383ffff */
[----:B------:R-:W-:-:S00]  /*9cb0*/  NOP ;  /* 0x0000000000007918 */ /* 0x000fc00000000000 */
        /* <DEDUP_REMOVED lines=12> */
.L_x_2220:


//--------------------- .text._ZN7cutlass13device_kernelIN5flash11enable_sm90INS1_16FlashAttnFwdSm90INS1_25CollectiveMainloopFwdSm90ILi2EN4cute5tupleIJNS5_1CILi1EEES8_S8_EEENS6_IJNS7_ILi192EEENS7_ILi128EEENS7_ILi96EEEEEELi96ENS_12float_e4m3_tEfNS_4arch4Sm90ELb0ELb0ELb0ELb1ELb0ELb0ELb0ELb1ELb1ELb0ELb0ELb0EEENS1_21CollectiveEpilogueFwdINS6_IJSA_SC_SB_EEES9_NS_10bfloat16_tESG_Li384ELb1ELb0ELb0ELb1EEENS1_36VarlenDynamicPersistentTileSchedulerILi192ELi128ELi384ELi128ELb0ELb0ELb1ELb0ELb1ELb1EEEEEEEEEvNT_6ParamsE --------------------------
	.section	.text._ZN7cutlass13device_kernelIN5flash11enable_sm90INS1_16FlashAttnFwdSm90INS1_25CollectiveMainloopFwdSm90ILi2EN4cute5tupleIJNS5_1CILi1EEES8_S8_EEENS6_IJNS7_ILi192EEENS7_ILi128EEENS7_ILi96EEEEEELi96ENS_12float_e4m3_tEfNS_4arch4Sm90ELb0ELb0ELb0ELb1ELb0ELb0ELb0ELb1ELb1ELb0ELb0ELb0EEENS1_21CollectiveEpilogueFwdINS6_IJSA_SC_SB_EEES9_NS_10bfloat16_tESG_Li384ELb1ELb0ELb0ELb1EEENS1_36VarlenDynamicPersistentTileSchedulerILi192ELi128ELi384ELi128ELb0ELb0ELb1ELb0ELb1ELb1EEEEEEEEEvNT_6ParamsE,"ax",@progbits
	.align	128
.text._ZN7cutlass13device_kernelIN5flash11enable_sm90INS1_16FlashAttnFwdSm90INS1_25CollectiveMainloopFwdSm90ILi2EN4cute5tupleIJNS5_1CILi1EEES8_S8_EEENS6_IJNS7_ILi192EEENS7_ILi128EEENS7_ILi96EEEEEELi96ENS_12float_e4m3_tEfNS_4arch4Sm90ELb0ELb0ELb0ELb1ELb0ELb0ELb0ELb1ELb1ELb0ELb0ELb0EEENS1_21CollectiveEpilogueFwdINS6_IJSA_SC_SB_EEES9_NS_10bfloat16_tESG_Li384ELb1ELb0ELb0ELb1EEENS1_36VarlenDynamicPersistentTileSchedulerILi192ELi128ELi384ELi128ELb0ELb0ELb1ELb0ELb1ELb1EEEEEEEEEvNT_6ParamsE:
        .type           _ZN7cutlass13device_kernelIN5flash11enable_sm90INS1_16FlashAttnFwdSm90INS1_25CollectiveMainloopFwdSm90ILi2EN4cute5tupleIJNS5_1CILi1EEES8_S8_EEENS6_IJNS7_ILi192EEENS7_ILi128EEENS7_ILi96EEEEEELi96ENS_12float_e4m3_tEfNS_4arch4Sm90ELb0ELb0ELb0ELb1ELb0ELb0ELb0ELb1ELb1ELb0ELb0ELb0EEENS1_21CollectiveEpilogueFwdINS6_IJSA_SC_SB_EEES9_NS_10bfloat16_tESG_Li384ELb1ELb0ELb0ELb1EEENS1_36VarlenDynamicPersistentTileSchedulerILi192ELi128ELi384ELi128ELb0ELb0ELb1ELb0ELb1ELb1EEEEEEEEEvNT_6ParamsE,@function
        .size           _ZN7cutlass13device_kernelIN5flash11enable_sm90INS1_16FlashAttnFwdSm90INS1_25CollectiveMainloopFwdSm90ILi2EN4cute5tupleIJNS5_1CILi1EEES8_S8_EEENS6_IJNS7_ILi192EEENS7_ILi128EEENS7_ILi96EEEEEELi96ENS_12float_e4m3_tEfNS_4arch4Sm90ELb0ELb0ELb0ELb1ELb0ELb0ELb0ELb1ELb1ELb0ELb0ELb0EEENS1_21CollectiveEpilogueFwdINS6_IJSA_SC_SB_EEES9_NS_10bfloat16_tESG_Li384ELb1ELb0ELb0ELb1EEENS1_36VarlenDynamicPersistentTileSchedulerILi192ELi128ELi384ELi128ELb0ELb0ELb1ELb0ELb1ELb1EEEEEEEEEvNT_6ParamsE,(.L_x_2221 - _ZN7cutlass13device_kernelIN5flash11enable_sm90INS1_16FlashAttnFwdSm90INS1_25CollectiveMainloopFwdSm90ILi2EN4cute5tupleIJNS5_1CILi1EEES8_S8_EEENS6_IJNS7_ILi192EEENS7_ILi128EEENS7_ILi96EEEEEELi96ENS_12float_e4m3_tEfNS_4arch4Sm90ELb0ELb0ELb0ELb1ELb0ELb0ELb0ELb1ELb1ELb0ELb0ELb0EEENS1_21CollectiveEpilogueFwdINS6_IJSA_SC_SB_EEES9_NS_10bfloat16_tESG_Li384ELb1ELb0ELb0ELb1EEENS1_36VarlenDynamicPersistentTileSchedulerILi192ELi128ELi384ELi128ELb0ELb0ELb1ELb0ELb1ELb1EEEEEEEEEvNT_6ParamsE)
        .other          _ZN7cutlass13device_kernelIN5flash11enable_sm90INS1_16FlashAttnFwdSm90INS1_25CollectiveMainloopFwdSm90ILi2EN4cute5tupleIJNS5_1CILi1EEES8_S8_EEENS6_IJNS7_ILi192EEENS7_ILi128EEENS7_ILi96EEEEEELi96ENS_12float_e4m3_tEfNS_4arch4Sm90ELb0ELb0ELb0ELb1ELb0ELb0ELb0ELb1ELb1ELb0ELb0ELb0EEENS1_21CollectiveEpilogueFwdINS6_IJSA_SC_SB_EEES9_NS_10bfloat16_tESG_Li384ELb1ELb0ELb0ELb1EEENS1_36VarlenDynamicPersistentTileSchedulerILi192ELi128ELi384ELi128ELb0ELb0ELb1ELb0ELb1ELb1EEEEEEEEEvNT_6ParamsE,@"STO_CUDA_ENTRY STV_DEFAULT"
_ZN7cutlass13device_kernelIN5flash11enable_sm90INS1_16FlashAttnFwdSm90INS1_25CollectiveMainloopFwdSm90ILi2EN4cute5tupleIJNS5_1CILi1EEES8_S8_EEENS6_IJNS7_ILi192EEENS7_ILi128EEENS7_ILi96EEEEEELi96ENS_12float_e4m3_tEfNS_4arch4Sm90ELb0ELb0ELb0ELb1ELb0ELb0ELb0ELb1ELb1ELb0ELb0ELb0EEENS1_21CollectiveEpilogueFwdINS6_IJSA_SC_SB_EEES9_NS_10bfloat16_tESG_Li384ELb1ELb0ELb0ELb1EEENS1_36VarlenDynamicPersistentTileSchedulerILi192ELi128ELi384ELi128ELb0ELb0ELb1ELb0ELb1ELb1EEEEEEEEEvNT_6ParamsE:
[----:B------:R-:W0:Y:S02]  /*0000*/  LDC R1, c[0x0][0x28] ;  /* 0x00000a00ff017b82 */ /* 0x000e240000000800 */
[----:B0-----:R-:W-:Y:S01]  /*0010*/  VIADD R1, R1, 0xfffffff8 ;  /* 0xfffffff801017836 */ /* 0x001fe20000000000 */
[----:B------:R-:W0:Y:S01]  /*0020*/  S2R R3, SR_TID.X ;  /* 0x0000000000037919 */ /* 0x000e220000002100 */
[----:B------:R-:W-:Y:S01]  /*0030*/  ELECT P0, URZ, PT ;  /* 0x00000000003f782f */ /* 0x000fe20003800000 */
[----:B------:R-:W-:Y:S01]  /*0040*/  BSSY B0, `(.L_x_115) ;  /* 0x0000011000007945 */ /* 0x000fe20003800000 */
[----:B0-----:R-:W-:-:S05]  /*0050*/  SHF.R.U32.HI R0, RZ, 0x5, R3 ;  /* 0x00000005ff007819 */ /* 0x001fca0000011603 */
[----:B------:R-:W0:Y:S02]  /*0060*/  SHFL.IDX PT, R2, R0, RZ, 0x1f ;  /* 0x00001fff00027589 */ /* 0x000e2400000e0000 */
[----:B0-----:R-:W-:Y:S02]  /*0070*/  ISETP.EQ.AND P0, PT, R2, RZ, P0 ;  /* 0x000000ff0200720c */ /* 0x001fe40000702270 */
[----:B------:R-:W-:-:S11]  /*0080*/  SHF.R.U32.HI R2, RZ, 0x7, R3 ;  /* 0x00000007ff027819 */ /* 0x000fd60000011603 */
[----:B------:R-:W-:Y:S05]  /*0090*/  @!P0 BRA `(.L_x_116) ;  /* 0x00000000002c8947 */ /* 0x000fea0003800000 */
[----:B------:R-:W-:Y:S02]  /*00a0*/  ULDC.64 UR4, c[0x0][0x198] ;  /* 0x0000660000047ab9 */ /* 0x000fe40000000a00 */
[----:B------:R-:W-:Y:S02]  /*00b0*/  UIADD3 UR6, UP0, UR4, 0x270, URZ ;  /* 0x0000027004067890 */ /* 0x000fe4000ff1e03f */
[----:B------:R-:W-:Y:S02]  /*00c0*/  UIADD3 UR8, UP1, UR4, 0x370, URZ ;  /* 0x0000037004087890 */ /* 0x000fe4000ff3e03f */
[----:B------:R-:W-:Y:S02]  /*00d0*/  UIADD3 UR4, UP2, UR4, 0x470, URZ ;  /* 0x0000047004047890 */ /* 0x000fe4000ff5e03f */
[----:B------:R-:W-:Y:S02]  /*00e0*/  UIADD3.X UR7, URZ, UR5, URZ, UP0, !UPT ;  /* 0x000000053f077290 */ /* 0x000fe400087fe43f */
[----:B------:R-:W-:-:S02]  /*00f0*/  UIADD3.X UR9, URZ, UR5, URZ, UP1, !UPT ;  /* 0x000000053f097290 */ /* 0x000fc40008ffe43f */
[----:B------:R-:W-:-:S05]  /*0100*/  UIADD3.X UR5, URZ, UR5, URZ, UP2, !UPT ;  /* 0x000000053f057290 */ /* 0x000fca00097fe43f */
[----:B------:R0:W-:Y:S02]  /*0110*/  UTMACCTL.PF [UR6] ;  /* 0x00000000060079b9 */ /* 0x0001e40008040000 */
[----:B------:R0:W-:Y:S02]  /*0120*/  UTMACCTL.PF [UR8] ;  /* 0x00000000080079b9 */ /* 0x0001e40008040000 */
[----:B------:R0:W-:Y:S02]  /*0130*/  UTMACCTL.PF [UR4] ;  /* 0x00000000040079b9 */ /* 0x0001e40008040000 */
[----:B0-----:R-:W-:Y:S01]  /*0140*/  NOP ;  /* 0x0000000000007918 */ /* 0x001fe20000000000 */
.L_x_116:
[----:B------:R-:W-:Y:S05]  /*0150*/  BSYNC B0 ;  /* 0x0000000000007941 */ /* 0x000fea0003800000 */
.L_x_115:
[----:B------:R-:W-:Y:S01]  /*0160*/  VOTEU.ANY UP0, P0 ;  /* 0x00000000003f7886 */ /* 0x000fe20000000100 */
[----:B------:R-:W0:Y:S01]  /*0170*/  SHFL.IDX PT, R2, R2, RZ, 0x1f ;  /* 0x00001fff02027589 */ /* 0x000e2200000e0000 */
[----:B------:R-:W-:Y:S01]  /*0180*/  UMOV UR4, 0x1 ;  /* 0x0000000100047882 */ /* 0x000fe20000000000 */
[----:B------:R-:W-:Y:S01]  /*0190*/  UMOV UR7, 0x180 ;  /* 0x0000018000077882 */ /* 0x000fe20000000000 */
[----:B------:R-:W-:Y:S01]  /*01a0*/  VOTEU.ANY UP1, P0 ;  /* 0x00000000003f7886 */ /* 0x000fe20000020100 */
[----:B------:R-:W1:Y:S01]  /*01b0*/  @UP0 S2UR UR8, SR_CgaCtaId ;  /* 0x00000000000809c3 */ /* 0x000e620000008800 */
[----:B------:R-:W2:Y:S01]  /*01c0*/  SHFL.IDX PT, R3, R0, RZ, 0x1f ;  /* 0x00001fff00037589 */ /* 0x000ea200000e0000 */
[----:B------:R-:W-:Y:S01]  /*01d0*/  @UP0 UMOV UR6, 0x400 ;  /* 0x0000040000060882 */ /* 0x000fe20000000000 */
[----:B------:R-:W-:-:S04]  /*01e0*/  @UP0 UIADD3 UR4, -UR4, 0x100000, URZ ;  /* 0x0010000004040890 */ /* 0x000fc8000fffe13f */
[----:B------:R-:W-:Y:S02]  /*01f0*/  @UP0 USHF.L.U32 UR5, UR4, 0xb, URZ ;  /* 0x0000000b04050899 */ /* 0x000fe4000800063f */
[----:B------:R-:W-:Y:S01]  /*0200*/  @UP0 USHF.L.U32 UR4, UR4, 0x1, URZ ;  /* 0x0000000104040899 */ /* 0x000fe2000800063f */
[----:B------:R-:W-:Y:S01]  /*0210*/  VOTEU.ANY UP2, P0 ;  /* 0x00000000003f7886 */ /* 0x000fe20000040100 */
[----:B0-----:R-:W-:Y:S01]  /*0220*/  R2UR UR9, R2 ;  /* 0x00000000020972ca */ /* 0x001fe200000e0000 */
[----:B-1----:R-:W-:Y:S01]  /*0230*/  @UP0 ULEA UR8, UR8, UR6, 0x18 ;  /* 0x0000000608080291 */ /* 0x002fe2000f8ec03f */
[----:B--2---:R-:W-:Y:S01]  /*0240*/  ISETP.NE.AND P1, PT, R3, RZ, PT ;  /* 0x000000ff0300720c */ /* 0x004fe20003f25270 */
[----:B------:R-:W-:-:S04]  /*0250*/  @UP0 UIADD3 UR6, -UR7, 0x100000, URZ ;  /* 0x0010000007060890 */ /* 0x000fc8000fffe13f */
[----:B------:R-:W-:Y:S02]  /*0260*/  @UP0 USHF.L.U32 UR7, UR6, 0xb, URZ ;  /* 0x0000000b06070899 */ /* 0x000fe4000800063f */
[----:B------:R-:W-:-:S04]  /*0270*/  @UP0 USHF.L.U32 UR6, UR6, 0x1, URZ ;  /* 0x0000000106060899 */ /* 0x000fc8000800063f */
[----:B------:R-:W-:Y:S01]  /*0280*/  UISETP.NE.AND UP0, UPT, UR9, URZ, UPT ;  /* 0x0000003f0900728c */ /* 0x000fe2000bf05270 */
[----:B------:R-:W0:Y:S02]  /*0290*/  FENCE.VIEW.ASYNC.S ;  /* 0x00000000000073c6 */ /* 0x000e240000000000 */
[----:B0-----:R0:W1:Y:S05]  /*02a0*/  @UP1 SYNCS.EXCH.64 URZ, [UR8+0x19c00], UR4 ;  /* 0x019c0004083f15b2 */ /* 0x00106a0008000100 */
[----:B------:R0:W2:Y:S01]  /*02b0*/  @UP2 SYNCS.EXCH.64 URZ, [UR8+0x19c20], UR6 ;  /* 0x019c2006083f25b2 */ /* 0x0000a20008000100 */
[----:B------:R-:W-:Y:S05]  /*02c0*/  @P1 BRA `(.L_x_117) ;  /* 0x0000000000481947 */ /* 0x000fea0003800000 */
[----:B0-----:R-:W0:Y:S01]  /*02d0*/  S2UR UR5, SR_CgaCtaId ;  /* 0x00000000000579c3 */ /* 0x001e220000008800 */
[----:B------:R-:W-:Y:S01]  /*02e0*/  UMOV UR4, 0x400 ;  /* 0x0000040000047882 */ /* 0x000fe20000000000 */
[----:B------:R-:W-:Y:S01]  /*02f0*/  UMOV UR6, 0x1 ;  /* 0x0000000100067882 */ /* 0x000fe20000000000 */
[----:B------:R-:W-:Y:S01]  /*0300*/  UMOV UR9, 0x3 ;  /* 0x0000000300097882 */ /* 0x000fe20000000000 */
[----:B------:R-:W-:-:S04]  /*0310*/  UIADD3 UR6, -UR6, 0x100000, URZ ;  /* 0x0010000006067890 */ /* 0x000fc8000fffe13f */
[----:B------:R-:W-:Y:S02]  /*0320*/  USHF.L.U32 UR7, UR6, 0xb, URZ ;  /* 0x0000000b06077899 */ /* 0x000fe4000800063f */
[----:B------:R-:W-:Y:S01]  /*0330*/  USHF.L.U32 UR6, UR6, 0x1, URZ ;  /* 0x0000000106067899 */ /* 0x000fe2000800063f */
[----:B------:R-:W-:Y:S01]  /*0340*/  ELECT P0, URZ, PT ;  /* 0x00000000003f782f */ /* 0x000fe20003800000 */
[----:B0-----:R-:W-:Y:S02]  /*0350*/  ULEA UR8, UR5, UR4, 0x18 ;  /* 0x0000000405087291 */ /* 0x001fe4000f8ec03f */
[----:B------:R-:W-:-:S04]  /*0360*/  UIADD3 UR4, -UR9, 0x100000, URZ ;  /* 0x0010000009047890 */ /* 0x000fc8000fffe13f */
[----:B------:R-:W-:Y:S02]  /*0370*/  USHF.L.U32 UR5, UR4, 0xb, URZ ;  /* 0x0000000b04057899 */ /* 0x000fe4000800063f */
[----:B------:R-:W-:Y:S01]  /*0380*/  USHF.L.U32 UR4, UR4, 0x1, URZ ;  /* 0x0000000104047899 */ /* 0x000fe2000800063f */
[----:B------:R-:W0:Y:S03]  /*0390*/  FENCE.VIEW.ASYNC.S ;  /* 0x00000000000073c6 */ /* 0x000e260000000000 */
[----:B0-----:R3:W4:Y:S08]  /*03a0*/  SYNCS.EXCH.64 URZ, [UR8+0x19c30], UR6 ;  /* 0x019c3006083f75b2 */ /* 0x0017300008000100 */
[----:B------:R3:W0:Y:S01]  /*03b0*/  SYNCS.EXCH.64 URZ, [UR8+0x19c40], UR4 ;  /* 0x019c4004083f75b2 */ /* 0x0006220008000100 */
[----:B------:R3:W0:Y:S01]  /*03c0*/  SYNCS.EXCH.64 URZ, [UR8+0x19c38], UR6 ;  /* 0x019c3806083f75b2 */ /* 0x0006220008000100 */
[----:B------:R3:W0:Y:S02]  /*03d0*/  SYNCS.EXCH.64 URZ, [UR8+0x19c48], UR4 ;  /* 0x019c4804083f75b2 */ /* 0x0006240008000100 */
[----:B---3--:R-:W-:Y:S01]  /*03e0*/  NOP ;  /* 0x0000000000007918 */ /* 0x008fe20000000000 */
.L_x_117:
[----:B------:R-:W3:Y:S01]  /*03f0*/  SHFL.IDX PT, R2, R0, RZ, 0x1f ;  /* 0x00001fff00027589 */ /* 0x000ee200000e0000 */
[----:B------:R-:W-:Y:S01]  /*0400*/  NOP ;  /* 0x0000000000007918 */ /* 0x000fe20000000000 */
[----:B---3--:R-:W-:-:S13]  /*0410*/  ISETP.NE.AND P0, PT, R2, RZ, PT ;  /* 0x000000ff0200720c */ /* 0x008fda0003f05270 */
[----:B------:R-:W-:Y:S05]  /*0420*/  @P0 BRA `(.L_x_118) ;  /* 0x0000000000480947 */ /* 0x000fea0003800000 */
[----:B0-----:R-:W0:Y:S01]  /*0430*/  S2UR UR5, SR_CgaCtaId ;  /* 0x00000000000579c3 */ /* 0x001e220000008800 */
[----:B------:R-:W-:Y:S01]  /*0440*/  UMOV UR4, 0x400 ;  /* 0x0000040000047882 */ /* 0x000fe20000000000 */
[----:B------:R-:W-:Y:S01]  /*0450*/  UMOV UR6, 0x80 ;  /* 0x0000008000067882 */ /* 0x000fe20000000000 */
[----:B------:R-:W-:Y:S01]  /*0460*/  UMOV UR7, 0x180 ;  /* 0x0000018000077882 */ /* 0x000fe20000000000 */
[----:B------:R-:W-:Y:S01]  /*0470*/  ELECT P0, URZ, PT ;  /* 0x00000000003f782f */ /* 0x000fe20003800000 */
[----:B0-----:R-:W-:Y:S02]  /*0480*/  ULEA UR8, UR5, UR4, 0x18 ;  /* 0x0000000405087291 */ /* 0x001fe4000f8ec03f */
[----:B------:R-:W-:-:S04]  /*0490*/  UIADD3 UR4, -UR6, 0x100000, URZ ;  /* 0x0010000006047890 */ /* 0x000fc8000fffe13f */
[----:B------:R-:W-:Y:S02]  /*04a0*/  USHF.L.U32 UR5, UR4, 0xb, URZ ;  /* 0x0000000b04057899 */ /* 0x000fe4000800063f */
[----:B------:R-:W-:Y:S02]  /*04b0*/  USHF.L.U32 UR4, UR4, 0x1, URZ ;  /* 0x0000000104047899 */ /* 0x000fe4000800063f */
[----:B------:R-:W-:-:S04]  /*04c0*/  UIADD3 UR6, -UR7, 0x100000, URZ ;  /* 0x0010000007067890 */ /* 0x000fc8000fffe13f */
[----:B------:R-:W-:Y:S02]  /*04d0*/  USHF.L.U32 UR7, UR6, 0xb, URZ ;  /* 0x0000000b06077899 */ /* 0x000fe4000800063f */
[----:B------:R-:W-:Y:S01]  /*04e0*/  USHF.L.U32 UR6, UR6, 0x1, URZ ;  /* 0x0000000106067899 */ /* 0x000fe2000800063f */
[----:B------:R-:W0:Y:S03]  /*04f0*/  FENCE.VIEW.ASYNC.S ;  /* 0x00000000000073c6 */ /* 0x000e260000000000 */
[----:B0-----:R3:W0:Y:S08]  /*0500*/  SYNCS.EXCH.64 URZ, [UR8+0x19c50], UR4 ;  /* 0x019c5004083f75b2 */ /* 0x0016300008000100 */
[----:B------:R3:W0:Y:S01]  /*0510*/  SYNCS.EXCH.64 URZ, [UR8+0x19c60], UR6 ;  /* 0x019c6006083f75b2 */ /* 0x0006220008000100 */
[----:B------:R3:W0:Y:S01]  /*0520*/  SYNCS.EXCH.64 URZ, [UR8+0x19c58], UR4 ;  /* 0x019c5804083f75b2 */ /* 0x0006220008000100 */
[----:B------:R3:W0:Y:S02]  /*0530*/  SYNCS.EXCH.64 URZ, [UR8+0x19c68], UR6 ;  /* 0x019c6806083f75b2 */ /* 0x0006240008000100 */
[----:B---3--:R-:W-:Y:S01]  /*0540*/  NOP ;  /* 0x0000000000007918 */ /* 0x008fe20000000000 */
.L_x_118:
[----:B------:R-:W3:Y:S01]  /*0550*/  SHFL.IDX PT, R2, R0, RZ, 0x1f ;  /* 0x00001fff00027589 */ /* 0x000ee200000e0000 */
[----:B------:R-:W-:Y:S01]  /*0560*/  NOP ;  /* 0x0000000000007918 */ /* 0x000fe20000000000 */
[----:B---3--:R-:W-:-:S13]  /*0570*/  ISETP.NE.AND P0, PT, R2, RZ, PT ;  /* 0x000000ff0200720c */ /* 0x008fda0003f05270 */
[----:B------:R-:W-:Y:S05]  /*0580*/  @P0 BRA `(.L_x_119) ;  /* 0x0000000000380947 */ /* 0x000fea0003800000 */
[----:B0-----:R-:W0:Y:S01]  /*0590*/  S2UR UR5, SR_CgaCtaId ;  /* 0x00000000000579c3 */ /* 0x001e220000008800 */
[----:B------:R-:W-:Y:S01]  /*05a0*/  UMOV UR4, 0x400 ;  /* 0x0000040000047882 */ /* 0x000fe20000000000 */
[----:B------:R-:W-:Y:S01]  /*05b0*/  UMOV UR7, 0x1 ;  /* 0x0000000100077882 */ /* 0x000fe20000000000 */
[----:B------:R-:W-:Y:S01]  /*05c0*/  ELECT P0, URZ, PT ;  /* 0x00000000003f782f */ /* 0x000fe20003800000 */
[----:B0-----:R-:W-:Y:S02]  /*05d0*/  ULEA UR6, UR5, UR4, 0x18 ;  /* 0x0000000405067291 */ /* 0x001fe4000f8ec03f */
[----:B------:R-:W-:-:S04]  /*05e0*/  UIADD3 UR4, -UR7, 0x100000, URZ ;  /* 0x0010000007047890 */ /* 0x000fc8000fffe13f */
[----:B------:R-:W-:Y:S02]  /*05f0*/  USHF.L.U32 UR5, UR4, 0xb, URZ ;  /* 0x0000000b04057899 */ /* 0x000fe4000800063f */
[----:B------:R-:W-:Y:S01]  /*0600*/  USHF.L.U32 UR4, UR4, 0x1, URZ ;  /* 0x0000000104047899 */ /* 0x000fe2000800063f */
[----:B------:R-:W0:Y:S11]  /*0610*/  FENCE.VIEW.ASYNC.S ;  /* 0x00000000000073c6 */ /* 0x000e360000000000 */
[----:B0-----:R3:W0:Y:S01]  /*0620*/  SYNCS.EXCH.64 URZ, [UR6+0x19c70], UR4 ;  /* 0x019c7004063f75b2 */ /* 0x0016220008000100 */
[----:B------:R3:W0:Y:S01]  /*0630*/  SYNCS.EXCH.64 URZ, [UR6+0x19c80], UR4 ;  /* 0x019c8004063f75b2 */ /* 0x0006220008000100 */
[----:B------:R3:W0:Y:S01]  /*0640*/  SYNCS.EXCH.64 URZ, [UR6+0x19c78], UR4 ;  /* 0x019c7804063f75b2 */ /* 0x0006220008000100 */
[----:B------:R3:W0:Y:S02]  /*0650*/  SYNCS.EXCH.64 URZ, [UR6+0x19c88], UR4 ;  /* 0x019c8804063f75b2 */ /* 0x0006240008000100 */
[----:B---3--:R-:W-:Y:S01]  /*0660*/  NOP ;  /* 0x0000000000007918 */ /* 0x008fe20000000000 */
.L_x_119:
        /* <DEDUP_REMOVED lines=22> */
.L_x_120:
        /* <DEDUP_REMOVED lines=22> */
.L_x_121:
[----:B------:R-:W-:Y:S01]  /*0930*/  PLOP3.LUT P0, PT, PT, PT, UP0, 0x80, 0x0 ;  /* 0x000000000000781c */ /* 0x000fe20003f0f008 */
[----:B------:R-:W-:Y:S01]  /*0940*/  UMOV UR48, 0x1 ;  /* 0x0000000100307882 */ /* 0x000fe20000000000 */
[----:B------:R-:W-:Y:S01]  /*0950*/  NOP ;  /* 0x0000000000007918 */ /* 0x000fe20000000000 */
[----:B------:R-:W-:Y:S01]  /*0960*/  USEL UR48, UR48, 0x2, !UP0 ;  /* 0x0000000230307887 */ /* 0x000fe2000c000000 */
[----:B------:R-:W-:Y:S01]  /*0970*/  ULDC.64 UR54, c[0x0][0x208] ;  /* 0x0000820000367ab9 */ /* 0x000fe20000000a00 */
[----:B012-4-:R-:W-:Y:S08]  /*0980*/  BAR.SYNC.DEFER_BLOCKING 0x0 ;  /* 0x0000000000007b1d */ /* 0x017ff00000010000 */
[----:B------:R-:W-:Y:S05]  /*0990*/  @!P0 BRA `(.L_x_122) ;  /* 0x0000007400248947 */ /* 0x000fea0003800000 */
.L_x_123:
[----:B------:R-:W-:-:S08]  /*09a0*/  NOP ;  /* 0x0000000000007918 */ /* 0x000fd00000000000 */
[----:B------:R-:W0:Y:S02]  /*09b0*/  USETMAXREG.TRY_ALLOC.CTAPOOL UP0, 0xa0 ;  /* 0x000000a0000079c8 */ /* 0x000e240008000600 */
[----:B0-----:R-:W-:-:S13]  /*09c0*/  PLOP3.LUT P0, PT, PT, PT, UP0, 0x80, 0x0 ;  /* 0x000000000000781c */ /* 0x001fda0003f0f008 */
[----:B------:R-:W-:Y:S05]  /*09d0*/  @!P0 BRA `(.L_x_123) ;  /* 0xfffffffc00f08947 */ /* 0x000fea000383ffff */
[----:B------:R-:W0:Y:S08]  /*09e0*/  S2UR UR5, SR_CgaCtaId ;  /* 0x00000000000579c3 */ /* 0x000e300000008800 */
[----:B------:R-:W-:Y:S06]  /*09f0*/  BAR.ARV 0x8, 0x1a0 ;  /* 0x0206800000007b1d */ /* 0x000fec0000002000 */
[----:B------:R-:W-:-:S02]  /*0a00*/  UMOV UR4, 0x400 ;  /* 0x0000040000047882 */ /* 0x000fc40000000000 */
[----:B------:R-:W-:Y:S01]  /*0a10*/  BAR.SYNC.DEFER_BLOCKING 0x5, 0x200 ;  /* 0x0148000000007b1d */ /* 0x000fe20000010000 */
[----:B0-----:R-:W-:-:S09]  /*0a20*/  ULEA UR4, UR5, UR4, 0x18 ;  /* 0x0000000405047291 */ /* 0x001fd2000f8ec03f */
[----:B------:R-:W0:Y:S01]  /*0a30*/  LDS.128 R40, [UR4+0x19cd0] ;  /* 0x019cd004ff287984 */ /* 0x000e220008000c00 */
[----:B------:R-:W-:Y:S01]  /*0a40*/  ULDC UR4, c[0x0][0xc14] ;  /* 0x0003050000047ab9 */ /* 0x000fe20000000800 */
[----:B------:R-:W-:Y:S06]  /*0a50*/  BAR.ARV 0x4, 0x200 ;  /* 0x0108000000007b1d */ /* 0x000fec0000002000 */
[----:B0-----:R-:W-:-:S13]  /*0a60*/  ISETP.GE.AND P0, PT, R43, UR4, PT ;  /* 0x000000042b007c0c */ /* 0x001fda000bf06270 */
[----:B------:R-:W-:Y:S05]  /*0a70*/  @P0 EXIT ;  /* 0x000000000000094d */ /* 0x000fea0003800000 */
[----:B------:R-:W0:Y:S01]  /*0a80*/  S2R R0, SR_TID.X ;  /* 0x0000000000007919 */ /* 0x000e220000002100 */
[----:B------:R-:W-:Y:S01]  /*0a90*/  R2UR UR5, R42 ;  /* 0x000000002a0572ca */ /* 0x000fe200000e0000 */
[----:B------:R-:W-:Y:S01]  /*0aa0*/  IMAD.MOV.U32 R152, RZ, RZ, -0x2 ;  /* 0xfffffffeff987424 */ /* 0x000fe200078e00ff */
[----:B------:R-:W-:Y:S01]  /*0ab0*/  ULOP3.LUT UR44, UR48, 0x1, URZ, 0xfc, !UPT ;  /* 0x00000001302c7892 */ /* 0x000fe2000f8efc3f */
[----:B------:R-:W-:Y:S01]  /*0ac0*/  UMOV UR38, URZ ;  /* 0x0000003f00267c82 */ /* 0x000fe20008000000 */
[----:B------:R-:W-:Y:S01]  /*0ad0*/  UMOV UR37, URZ ;  /* 0x0000003f00257c82 */ /* 0x000fe20008000000 */
[----:B------:R-:W-:Y:S01]  /*0ae0*/  UMOV UR36, URZ ;  /* 0x0000003f00247c82 */ /* 0x000fe20008000000 */
[----:B0-----:R-:W-:-:S05]  /*0af0*/  VIADD R155, R0, 0xffffff80 ;  /* 0xffffff80009b7836 */ /* 0x001fca0000000000 */
[----:B------:R-:W-:-:S04]  /*0b00*/  SHF.R.S32.HI R0, RZ, 0x1f, R155 ;  /* 0x0000001fff007819 */ /* 0x000fc8000001149b */
[CC--:B------:R-:W-:Y:S02]  /*0b10*/  LEA.HI R23, R0.reuse, R155.reuse, RZ, 0x7 ;  /* 0x0000009b00177211 */ /* 0x0c0fe400078f38ff */
[CC--:B------:R-:W-:Y:S02]  /*0b20*/  LEA.HI R3, R0.reuse, R155.reuse, RZ, 0x5 ;  /* 0x0000009b00037211 */ /* 0x0c0fe400078f28ff */
[----:B------:R-:W-:Y:S02]  /*0b30*/  LOP3.LUT R22, R23, 0xffffff80, RZ, 0xc0, !PT ;  /* 0xffffff8017167812 */ /* 0x000fe400078ec0ff */
[----:B------:R-:W-:Y:S01]  /*0b40*/  LEA.HI R2, R0, R155, RZ, 0x4 ;  /* 0x0000009b00027211 */ /* 0x000fe200078f20ff */
[----:B------:R-:W-:Y:S01]  /*0b50*/  IMAD.SHL.U32 R5, R3, 0x10, RZ ;  /* 0x0000001003057824 */ /* 0x000fe200078e00ff */
[----:B------:R-:W-:Y:S01]  /*0b60*/  SHF.R.S32.HI R23, RZ, 0x7, R23 ;  /* 0x00000007ff177819 */ /* 0x000fe20000011417 */
[----:B------:R-:W-:Y:S01]  /*0b70*/  IMAD.IADD R22, R155, 0x1, -R22 ;  /* 0x000000019b167824 */ /* 0x000fe200078e0a16 */
[----:B------:R-:W-:-:S02]  /*0b80*/  SHF.R.S32.HI R3, RZ, 0x4, R2 ;  /* 0x00000004ff037819 */ /* 0x000fc40000011402 */
[C---:B------:R-:W-:Y:S02]  /*0b90*/  LOP3.LUT R4, R2.reuse, 0x7fffff0, RZ, 0xc0, !PT ;  /* 0x07fffff002047812 */ /* 0x040fe400078ec0ff */
[----:B------:R-:W-:Y:S02]  /*0ba0*/  SHF.R.S32.HI R7, RZ, 0x1f, R22 ;  /* 0x0000001fff077819 */ /* 0x000fe40000011416 */
[----:B------:R-:W-:Y:S01]  /*0bb0*/  LEA.HI R2, R2, R3, RZ, 0x1 ;  /* 0x0000000302027211 */ /* 0x000fe200078f08ff */
[----:B------:R-:W-:Y:S01]  /*0bc0*/  IMAD.IADD R4, R155, 0x1, -R4 ;  /* 0x000000019b047824 */ /* 0x000fe200078e0a04 */
[----:B------:R-:W-:Y:S02]  /*0bd0*/  LEA.HI R6, R7, R22, RZ, 0x2 ;  /* 0x0000001607067211 */ /* 0x000fe400078f10ff */
[----:B------:R-:W-:Y:S02]  /*0be0*/  LOP3.LUT R5, R5, 0xfffffe00, RZ, 0xc0, !PT ;  /* 0xfffffe0005057812 */ /* 0x000fe400078ec0ff */
[----:B------:R-:W-:-:S02]  /*0bf0*/  SHF.R.S32.HI R8, RZ, 0x2, R6 ;  /* 0x00000002ff087819 */ /* 0x000fc40000011406 */
[----:B------:R-:W-:Y:S01]  /*0c00*/  SHF.R.S32.HI R9, RZ, 0x1f, R6 ;  /* 0x0000001fff097819 */ /* 0x000fe20000011406 */
[----:B------:R-:W-:Y:S01]  /*0c10*/  IMAD R5, R4, 0x20, R5 ;  /* 0x0000002004057824 */ /* 0x000fe200078e0205 */
[----:B------:R-:W-:Y:S01]  /*0c20*/  LOP3.LUT R2, R2, 0x1ffffffe, RZ, 0xc0, !PT ;  /* 0x1ffffffe02027812 */ /* 0x000fe200078ec0ff */
[----:B------:R-:W-:Y:S01]  /*0c30*/  IMAD.HI R4, R23, 0x55555556, RZ ;  /* 0x5555555617047827 */ /* 0x000fe200078e02ff */
[----:B------:R-:W-:Y:S02]  /*0c40*/  LEA.HI R9, R9, R8, RZ, 0x3 ;  /* 0x0000000809097211 */ /* 0x000fe400078f18ff */
[----:B------:R-:W-:Y:S01]  /*0c50*/  LEA.HI R7, R7, R22, RZ, 0x5 ;  /* 0x0000001607077211 */ /* 0x000fe200078f28ff */
[----:B------:R-:W-:Y:S01]  /*0c60*/  IMAD.IADD R2, R3, 0x1, -R2 ;  /* 0x0000000103027824 */ /* 0x000fe200078e0a02 */
[----:B------:R-:W-:Y:S02]  /*0c70*/  LOP3.LUT R9, R9, 0xfffffff8, RZ, 0xc0, !PT ;  /* 0xfffffff809097812 */ /* 0x000fe400078ec0ff */
[----:B------:R-:W-:Y:S01]  /*0c80*/  LEA.HI R0, R0, R155, RZ, 0x2 ;  /* 0x0000009b00007211 */ /* 0x000fe200078f10ff */
[----:B------:R-:W-:Y:S01]  /*0c90*/  IMAD R154, R2, 0x8, R5 ;  /* 0x00000008029a7824 */ /* 0x000fe200078e0205 */
[----:B------:R-:W-:Y:S01]  /*0ca0*/  LOP3.LUT R3, R6, 0x7ffffffc, RZ, 0xc0, !PT ;  /* 0x7ffffffc06037812 */ /* 0x000fe200078ec0ff */
[----:B------:R-:W-:Y:S01]  /*0cb0*/  IMAD.IADD R8, R8, 0x1, -R9 ;  /* 0x0000000108087824 */ /* 0x000fe200078e0a09 */
[----:B------:R-:W-:-:S02]  /*0cc0*/  LEA.HI R4, R4, R4, RZ, 0x1 ;  /* 0x0000000404047211 */ /* 0x000fc400078f08ff */
[----:B------:R-:W-:Y:S01]  /*0cd0*/  SHF.R.S32.HI R7, RZ, 0x5, R7 ;  /* 0x00000005ff077819 */ /* 0x000fe20000011407 */
[----:B------:R-:W-:Y:S01]  /*0ce0*/  IMAD.IADD R3, R22, 0x1, -R3 ;  /* 0x0000000116037824 */ /* 0x000fe200078e0a03 */
[----:B------:R-:W-:Y:S01]  /*0cf0*/  LOP3.LUT R2, R0, 0x1ffffffc, RZ, 0xc0, !PT ;  /* 0x1ffffffc00027812 */ /* 0x000fe200078ec0ff */
[----:B------:R-:W-:Y:S01]  /*0d00*/  IMAD R4, R4, -0x3, R23 ;  /* 0xfffffffd04047824 */ /* 0x000fe200078e0217 */
[----:B------:R-:W-:Y:S01]  /*0d10*/  SHF.R.S32.HI R18, RZ, 0x2, R0 ;  /* 0x00000002ff127819 */ /* 0x000fe20000011400 */
[----:B------:R-:W-:Y:S02]  /*0d20*/  IMAD R7, R7, 0x10, R8 ;  /* 0x0000001007077824 */ /* 0x000fe400078e0208 */
[----:B------:R-:W-:Y:S02]  /*0d30*/  IMAD.IADD R2, R155, 0x1, -R2 ;  /* 0x000000019b027824 */ /* 0x000fe400078e0a02 */
[----:B------:R-:W-:Y:S02]  /*0d40*/  IMAD R152, R3, R152, 0x80 ;  /* 0x0000008003987424 */ /* 0x000fe400078e0298 */
[----:B------:R-:W-:-:S02]  /*0d50*/  IMAD R153, R4, 0x40, R7 ;  /* 0x0000004004997824 */ /* 0x000fc400078e0207 */
[----:B------:R-:W-:-:S07]  /*0d60*/  IMAD.SHL.U32 R16, R2, 0x8, RZ ;  /* 0x0000000802107824 */ /* 0x000fce00078e00ff */
.L_x_159:
[----:B0-----:R-:W0:Y:S01]  /*0d70*/  LDC.64 R2, c[0x0][0xc60] ;  /* 0x00031800ff027b82 */ /* 0x001e220000000a00 */
[----:B------:R-:W-:Y:S01]  /*0d80*/  ULDC.64 UR8, c[0x0][0x990] ;  /* 0x0002640000087ab9 */ /* 0x000fe20000000a00 */
[----:B------:R-:W-:Y:S01]  /*0d90*/  ULDC UR4, c[0x0][0x428] ;  /* 0x00010a0000047ab9 */ /* 0x000fe20000000800 */
[----:B------:R-:W-:Y:S01]  /*0da0*/  ULDC.64 UR6, c[0x0][0x998] ;  /* 0x0002660000067ab9 */ /* 0x000fe20000000a00 */
[----:B--2--5:R-:W-:Y:S01]  /*0db0*/  IMAD.MOV.U32 R9, RZ, RZ, 0x3f800000 ;  /* 0x3f800000ff097424 */ /* 0x024fe200078e00ff */
[----:B------:R-:W-:Y:S01]  /*0dc0*/  ULDC UR43, c[0x0][0x2e0] ;  /* 0x0000b800002b7ab9 */ /* 0x000fe20000000800 */
[----:B0-----:R-:W-:-:S06]  /*0dd0*/  IMAD.WIDE R2, R43, 0x4, R2 ;  /* 0x000000042b027825 */ /* 0x001fcc00078e0202 */
[----:B------:R-:W2:Y:S01]  /*0de0*/  LDG.E R2, desc[UR54][R2.64] ;  /* 0x0000003602027981 */ /* 0x000ea2000c1e1900 */
[----:B------:R-:W-:Y:S02]  /*0df0*/  UISETP.NE.U32.AND UP2, UPT, UR8, URZ, UPT ;  /* 0x0000003f0800728c */ /* 0x000fe4000bf45070 */
[----:B------:R-:W-:Y:S02]  /*0e00*/  UISETP.NE.AND UP3, UPT, UR4, 0x1, UPT ;  /* 0x000000010400788c */ /* 0x000fe4000bf65270 */
[----:B------:R-:W-:Y:S02]  /*0e10*/  UISETP.NE.AND.EX UP2, UPT, UR9, URZ, UPT, UP2 ;  /* 0x0000003f0900728c */ /* 0x000fe4000bf45320 */
[----:B------:R-:W-:-:S04]  /*0e20*/  UISETP.NE.U32.AND UP0, UPT, UR6, URZ, UPT ;  /* 0x0000003f0600728c */ /* 0x000fc8000bf05070 */
[----:B------:R-:W-:Y:S01]  /*0e30*/  UISETP.NE.AND.EX UP0, UPT, UR7, URZ, UPT, UP0 ;  /* 0x0000003f0700728c */ /* 0x000fe2000bf05300 */
[----:B------:R-:W-:Y:S02]  /*0e40*/  PLOP3.LUT P0, PT, PT, PT, UP2, 0x80, 0x0 ;  /* 0x000000000000781c */ /* 0x000fe40003f0f028 */
[----:B------:R-:W-:Y:S02]  /*0e50*/  @UP3 ULDC UR10, c[0x0][0x42c] ;  /* 0x00010b00000a3ab9 */ /* 0x000fe40000000800 */
[----:B------:R-:W-:Y:S01]  /*0e60*/  @UP2 ULDC.64 UR14, c[0x0][0x9a8] ;  /* 0x00026a00000e2ab9 */ /* 0x000fe20000000a00 */
[----:B------:R-:W-:Y:S01]  /*0e70*/  UIMAD.WIDE.U32 UR10, UR5, UR10, URZ ;  /* 0x0000000a050a72a5 */ /* 0x000fe2000f8e003f */
[----:B------:R-:W-:Y:S01]  /*0e80*/  PLOP3.LUT P2, PT, PT, PT, UP0, 0x80, 0x0 ;  /* 0x000000000000781c */ /* 0x000fe20003f4f008 */
[----:B------:R-:W-:-:S03]  /*0e90*/  @UP2 ULDC.64 UR18, c[0x0][0x9b0] ;  /* 0x00026c0000122ab9 */ /* 0x000fc60000000a00 */
[----:B------:R-:W-:Y:S01]  /*0ea0*/  @UP0 ULDC.64 UR16, c[0x0][0x9b8] ;  /* 0x00026e0000100ab9 */ /* 0x000fe20000000a00 */
[----:B------:R-:W-:Y:S01]  /*0eb0*/  IMAD.MOV.U32 R0, RZ, RZ, 0x3f800000 ;  /* 0x3f800000ff007424 */ /* 0x000fe200078e00ff */
[----:B--2---:R-:W-:-:S13]  /*0ec0*/  R2UR UR40, R2 ;  /* 0x00000000022872ca */ /* 0x004fda00000e0000 */
[----:B------:R-:W-:Y:S02]  /*0ed0*/  USHF.R.S32.HI UR39, URZ, 0x1f, UR40 ;  /* 0x0000001f3f277899 */ /* 0x000fe40008011428 */
[----:B------:R-:W-:Y:S02]  /*0ee0*/  @UP2 UIMAD.WIDE.U32 UR12, UR40, UR14, URZ ;  /* 0x0000000e280c22a5 */ /* 0x000fe4000f8e003f */
[----:B------:R-:W-:-:S03]  /*0ef0*/  @UP2 UIMAD UR4, UR39, UR14, URZ ;  /* 0x0000000e270422a4 */ /* 0x000fc6000f8e023f */
[----:B------:R-:W-:Y:S01]  /*0f00*/  @UP3 ULDC UR14, c[0x0][0x430] ;  /* 0x00010c00000e3ab9 */ /* 0x000fe20000000800 */
[----:B------:R-:W-:-:S03]  /*0f10*/  @UP2 UIMAD UR15, UR40, UR15, UR4 ;  /* 0x0000000f280f22a4 */ /* 0x000fc6000f8e0204 */
[----:B------:R-:W-:Y:S01]  /*0f20*/  UMOV UR4, UR5 ;  /* 0x0000000500047c82 */ /* 0x000fe20008000000 */
[----:B------:R-:W-:Y:S02]  /*0f30*/  @UP3 USHF.R.U32.HI UR4, URZ, UR14, UR11 ;  /* 0x0000000e3f043299 */ /* 0x000fe4000801160b */
[----:B------:R-:W-:Y:S02]  /*0f40*/  @UP0 UIMAD.WIDE.U32 UR10, UR40, UR16, URZ ;  /* 0x00000010280a02a5 */ /* 0x000fe4000f8e003f */
[----:B------:R-:W-:Y:S02]  /*0f50*/  @UP2 USHF.R.S32.HI UR14, URZ, 0x1f, UR4 ;  /* 0x0000001f3f0e2899 */ /* 0x000fe40008011404 */
[----:B------:R-:W-:Y:S02]  /*0f60*/  @UP0 UIMAD UR16, UR39, UR16, URZ ;  /* 0x00000010271002a4 */ /* 0x000fe4000f8e023f */
[----:B------:R-:W-:Y:S02]  /*0f70*/  @UP2 UIADD3 UR13, UR13, UR15, URZ ;  /* 0x0000000f0d0d2290 */ /* 0x000fe4000fffe03f */
[----:B------:R-:W-:-:S02]  /*0f80*/  @UP2 UIMAD UR14, UR14, UR18, URZ ;  /* 0x000000120e0e22a4 */ /* 0x000fc4000f8e023f */
[----:B------:R-:W-:Y:S02]  /*0f90*/  @UP0 UIMAD UR16, UR40, UR17, UR16 ;  /* 0x00000011281002a4 */ /* 0x000fe4000f8e0210 */
[----:B------:R-:W-:Y:S02]  /*0fa0*/  @UP0 USHF.R.S32.HI UR15, URZ, 0x1f, UR4 ;  /* 0x0000001f3f0f0899 */ /* 0x000fe40008011404 */
[----:B------:R-:W-:Y:S02]  /*0fb0*/  @UP2 UIMAD UR14, UR4, UR19, UR14 ;  /* 0x00000013040e22a4 */ /* 0x000fe4000f8e020e */
[----:B------:R-:W-:Y:S02]  /*0fc0*/  @UP2 UIMAD.WIDE.U32 UR12, UR4, UR18, UR12 ;  /* 0x00000012040c22a5 */ /* 0x000fe4000f8e000c */
[----:B------:R-:W-:Y:S01]  /*0fd0*/  @UP0 UIADD3 UR11, UR11, UR16, URZ ;  /* 0x000000100b0b0290 */ /* 0x000fe2000fffe03f */
[----:B------:R-:W-:Y:S01]  /*0fe0*/  @UP0 ULDC.64 UR18, c[0x0][0x9c0] ;  /* 0x0002700000120ab9 */ /* 0x000fe20000000a00 */
[----:B------:R-:W-:-:S02]  /*0ff0*/  @UP2 UIADD3 UR13, UR13, UR14, URZ ;  /* 0x0000000e0d0d2290 */ /* 0x000fc4000fffe03f */
[----:B------:R-:W-:Y:S02]  /*1000*/  @UP0 UIMAD UR15, UR15, UR18, URZ ;  /* 0x000000120f0f02a4 */ /* 0x000fe4000f8e023f */
[----:B------:R-:W-:Y:S02]  /*1010*/  @UP2 ULEA UR8, UP1, UR12, UR8, 0x2 ;  /* 0x000000080c082291 */ /* 0x000fe4000f82103f */
[----:B------:R-:W-:Y:S02]  /*1020*/  @UP0 UIMAD UR15, UR4, UR19, UR15 ;  /* 0x00000013040f02a4 */ /* 0x000fe4000f8e020f */
[----:B------:R-:W-:Y:S01]  /*1030*/  @UP0 UIMAD.WIDE.U32 UR10, UR4, UR18, UR10 ;  /* 0x00000012040a02a5 */ /* 0x000fe2000f8e000a */
[----:B------:R-:W-:Y:S02]  /*1040*/  ULDC.64 UR16, c[0x0][0xa28] ;  /* 0x00028a0000107ab9 */ /* 0x000fe40000000a00 */
[----:B------:R-:W-:Y:S01]  /*1050*/  ULDC.64 UR18, c[0x0][0xa20] ;  /* 0x0002880000127ab9 */ /* 0x000fe20000000a00 */
[----:B------:R-:W-:Y:S01]  /*1060*/  @UP2 ULEA.HI.X UR9, UR12, UR9, UR13, 0x2, UP1 ;  /* 0x000000090c092291 */ /* 0x000fe200088f140d */
[----:B---34-:R-:W-:Y:S01]  /*1070*/  IMAD.U32 R4, RZ, RZ, UR8 ;  /* 0x00000008ff047e24 */ /* 0x018fe2000f8e00ff */
[----:B------:R-:W-:-:S02]  /*1080*/  UISETP.NE.U32.AND UP4, UPT, UR16, URZ, UPT ;  /* 0x0000003f1000728c */ /* 0x000fc4000bf85070 */
[----:B------:R-:W-:Y:S02]  /*1090*/  UISETP.NE.U32.AND UP1, UPT, UR18, URZ, UPT ;  /* 0x0000003f1200728c */ /* 0x000fe4000bf25070 */
[----:B------:R-:W-:Y:S01]  /*10a0*/  UISETP.NE.AND.EX UP2, UPT, UR17, URZ, UPT, UP4 ;  /* 0x0000003f1100728c */ /* 0x000fe2000bf45340 */
[----:B------:R-:W-:Y:S01]  /*10b0*/  IMAD.U32 R5, RZ, RZ, UR9 ;  /* 0x00000009ff057e24 */ /* 0x000fe2000f8e00ff */
[----:B------:R-:W-:Y:S02]  /*10c0*/  UISETP.NE.AND.EX UP1, UPT, UR19, URZ, UPT, UP1 ;  /* 0x0000003f1300728c */ /* 0x000fe4000bf25310 */
[----:B------:R-:W-:Y:S02]  /*10d0*/  @UP0 UIADD3 UR4, UR11, UR15, URZ ;  /* 0x0000000f0b040290 */ /* 0x000fe4000fffe03f */
[----:B------:R-:W-:Y:S01]  /*10e0*/  @UP0 ULEA UR12, UP4, UR10, UR6, 0x2 ;  /* 0x000000060a0c0291 */ /* 0x000fe2000f88103f */
[----:B------:R0:W2:Y:S03]  /*10f0*/  @P0 LDG.E R9, desc[UR54][R4.64] ;  /* 0x0000003604090981 */ /* 0x0000a6000c1e1900 */
[----:B------:R-:W-:-:S02]  /*1100*/  @UP0 ULEA.HI.X UR13, UR10, UR7, UR4, 0x2, UP4 ;  /* 0x000000070a0d0291 */ /* 0x000fc4000a0f1404 */
[----:B------:R-:W-:Y:S01]  /*1110*/  @UP2 ULEA UR6, UP0, UR40, UR16, 0x2 ;  /* 0x0000001028062291 */ /* 0x000fe2000f80103f */
[----:B------:R-:W-:Y:S01]  /*1120*/  IMAD.U32 R6, RZ, RZ, UR12 ;  /* 0x0000000cff067e24 */ /* 0x000fe2000f8e00ff */
[----:B------:R-:W-:Y:S01]  /*1130*/  @UP1 ULEA UR8, UP4, UR40, UR18, 0x2 ;  /* 0x0000001228081291 */ /* 0x000fe2000f88103f */
[----:B------:R-:W-:Y:S01]  /*1140*/  PLOP3.LUT P0, PT, PT, PT, UP2, 0x80, 0x0 ;  /* 0x000000000000781c */ /* 0x000fe20003f0f028 */
[----:B------:R-:W-:Y:S01]  /*1150*/  IMAD.U32 R7, RZ, RZ, UR13 ;  /* 0x0000000dff077e24 */ /* 0x000fe2000f8e00ff */
[----:B------:R-:W-:Y:S01]  /*1160*/  PLOP3.LUT P1, PT, PT, PT, UP1, 0x80, 0x0 ;  /* 0x000000000000781c */ /* 0x000fe20003f2f018 */
[----:B------:R-:W-:Y:S02]  /*1170*/  @UP2 ULEA.HI.X UR7, UR40, UR17, UR39, 0x2, UP0 ;  /* 0x0000001128072291 */ /* 0x000fe400080f1427 */
[----:B------:R-:W-:Y:S01]  /*1180*/  @UP1 ULEA.HI.X UR9, UR40, UR19, UR39, 0x2, UP4 ;  /* 0x0000001328091291 */ /* 0x000fe2000a0f1427 */
[----:B------:R-:W2:Y:S01]  /*1190*/  @P2 LDG.E R0, desc[UR54][R6.64] ;  /* 0x0000003606002981 */ /* 0x000ea2000c1e1900 */
[----:B------:R-:W-:Y:S01]  /*11a0*/  IMAD.U32 R2, RZ, RZ, UR6 ;  /* 0x00000006ff027e24 */ /* 0x000fe2000f8e00ff */
[----:B------:R-:W-:Y:S01]  /*11b0*/  ULDC UR4, c[0x0][0x988] ;  /* 0x0002620000047ab9 */ /* 0x000fe20000000800 */
[----:B0-----:R-:W-:Y:S01]  /*11c0*/  IMAD.U32 R4, RZ, RZ, UR8 ;  /* 0x00000008ff047e24 */ /* 0x001fe2000f8e00ff */
[----:B------:R-:W-:Y:S01]  /*11d0*/  UMOV UR42, UR5 ;  /* 0x00000005002a7c82 */ /* 0x000fe20008000000 */
[----:B------:R-:W-:Y:S01]  /*11e0*/  IMAD.U32 R3, RZ, RZ, UR7 ;  /* 0x00000007ff037e24 */ /* 0x000fe2000f8e00ff */
[----:B------:R-:W-:Y:S01]  /*11f0*/  ULDC.64 UR6, c[0x0][0x3f8] ;  /* 0x0000fe0000067ab9 */ /* 0x000fe20000000a00 */
[----:B------:R-:W-:Y:S01]  /*1200*/  IMAD.U32 R5, RZ, RZ, UR9 ;  /* 0x00000009ff057e24 */ /* 0x000fe2000f8e00ff */
[----:B------:R-:W-:-:S02]  /*1210*/  @UP3 ULDC UR8, c[0x0][0x42c] ;  /* 0x00010b0000083ab9 */ /* 0x000fc40000000800 */
[----:B------:R-:W3:Y:S04]  /*1220*/  @P0 LDG.E R2, desc[UR54][R2.64] ;  /* 0x0000003602020981 */ /* 0x000ee8000c1e1900 */
[----:B------:R-:W4:Y:S01]  /*1230*/  @P1 LDG.E R4, desc[UR54][R4.64] ;  /* 0x0000003604041981 */ /* 0x000f22000c1e1900 */
[----:B------:R-:W-:-:S03]  /*1240*/  UISETP.NE.U32.AND UP0, UPT, UR6, URZ, UPT ;  /* 0x0000003f0600728c */ /* 0x000fc6000bf05070 */
[----:B------:R-:W-:Y:S01]  /*1250*/  ULDC UR6, c[0x0][0x404] ;  /* 0x0001010000067ab9 */ /* 0x000fe20000000800 */
[----:B------:R-:W-:-:S04]  /*1260*/  UISETP.NE.AND.EX UP0, UPT, UR7, URZ, UPT, UP0 ;  /* 0x0000003f0700728c */ /* 0x000fc8000bf05300 */
[----:B------:R-:W-:-:S04]  /*1270*/  USEL UR6, UR6, 0x1, UP0 ;  /* 0x0000000106067887 */ /* 0x000fc80008000000 */
[----:B------:R-:W-:Y:S01]  /*1280*/  UIMAD UR43, UR6, UR43, URZ ;  /* 0x0000002b062b72a4 */ /* 0x000fe2000f8e023f */
[----:B------:R-:W-:Y:S01]  /*1290*/  IMAD.MOV.U32 R17, RZ, RZ, R41 ;  /* 0x000000ffff117224 */ /* 0x000fe200078e0029 */
[----:B------:R-:W-:Y:S01]  /*12a0*/  CS2R R10, SRZ ;  /* 0x00000000000a7805 */ /* 0x000fe2000001ff00 */
[----:B------:R-:W-:Y:S01]  /*12b0*/  IMAD.MOV.U32 R135, RZ, RZ, RZ ;  /* 0x000000ffff877224 */ /* 0x000fe200078e00ff */
[----:B------:R-:W-:Y:S02]  /*12c0*/  CS2R R12, SRZ ;  /* 0x00000000000c7805 */ /* 0x000fe4000001ff00 */
[----:B------:R-:W-:Y:S02]  /*12d0*/  CS2R R14, SRZ ;  /* 0x00000000000e7805 */ /* 0x000fe4000001ff00 */
[----:B-1----:R-:W-:Y:S02]  /*12e0*/  CS2R R20, SRZ ;  /* 0x0000000000147805 */ /* 0x002fe4000001ff00 */
        /* <DEDUP_REMOVED lines=13> */
[----:B------:R-:W-:-:S02]  /*13c0*/  IMAD.MOV.U32 R54, RZ, RZ, RZ ;  /* 0x000000ffff367224 */ /* 0x000fc400078e00ff */
[----:B--2---:R-:W-:-:S04]  /*13d0*/  FMUL.FTZ R0, R9, R0 ;  /* 0x0000000009007220 */ /* 0x004fc80000410000 */
[----:B------:R-:W-:Y:S01]  /*13e0*/  FMUL.FTZ R0, R0, UR4 ;  /* 0x0000000400007c20 */ /* 0x000fe20008410000 */
[----:B------:R-:W-:Y:S01]  /*13f0*/  UMOV UR4, URZ ;  /* 0x0000003f00047c82 */ /* 0x000fe20008000000 */
[----:B------:R-:W-:-:S03]  /*1400*/  CS2R R8, SRZ ;  /* 0x0000000000087805 */ /* 0x000fc6000001ff00 */
[----:B------:R-:W-:Y:S02]  /*1410*/  R2UR UR45, R0 ;  /* 0x00000000002d72ca */ /* 0x000fe400000e0000 */
[----:B---3--:R-:W-:Y:S02]  /*1420*/  @P0 R2UR UR4, R2 ;  /* 0x00000000020402ca */ /* 0x008fe400000e0000 */
[----:B----4-:R-:W-:Y:S02]  /*1430*/  @P1 R2UR UR43, R4 ;  /* 0x00000000042b12ca */ /* 0x010fe400000e0000 */
[----:B------:R-:W-:Y:S02]  /*1440*/  CS2R R4, SRZ ;  /* 0x0000000000047805 */ /* 0x000fe4000001ff00 */
[----:B------:R-:W-:Y:S01]  /*1450*/  PLOP3.LUT P0, PT, PT, PT, PT, 0x80, 0x0 ;  /* 0x000000000000781c */ /* 0x000fe20003f0f070 */
[----:B------:R-:W-:Y:S01]  /*1460*/  IMAD.MOV.U32 R0, RZ, RZ, RZ ;  /* 0x000000ffff007224 */ /* 0x000fe200078e00ff */
[----:B------:R-:W-:Y:S11]  /*1470*/  @P1 BRA `(.L_x_124) ;  /* 0x0000000000341947 */ /* 0x000ff60003800000 */
[----:B------:R-:W-:Y:S02]  /*1480*/  ULDC.64 UR6, c[0x0][0xa08] ;  /* 0x0002820000067ab9 */ /* 0x000fe40000000a00 */
[----:B------:R-:W-:-:S04]  /*1490*/  ISETP.NE.U32.AND P1, PT, RZ, UR6, PT ;  /* 0x00000006ff007c0c */ /* 0x000fc8000bf25070 */
[----:B------:R-:W-:-:S13]  /*14a0*/  ISETP.NE.AND.EX P1, PT, RZ, UR7, PT, P1 ;  /* 0x00000007ff007c0c */ /* 0x000fda000bf25310 */
[----:B------:R-:W-:Y:S05]  /*14b0*/  @!P1 BRA `(.L_x_124) ;  /* 0x0000000000249947 */ /* 0x000fea0003800000 */
[----:B------:R-:W-:Y:S02]  /*14c0*/  ULDC.64 UR6, c[0x0][0xa08] ;  /* 0x0002820000067ab9 */ /* 0x000fe40000000a00 */
[----:B------:R-:W-:-:S06]  /*14d0*/  UIMAD.WIDE UR6, UR40, 0x4, UR6 ;  /* 0x00000004280678a5 */ /* 0x000fcc000f8e0206 */
[----:B------:R-:W-:Y:S02]  /*14e0*/  IMAD.U32 R2, RZ, RZ, UR6 ;  /* 0x00000006ff027e24 */ /* 0x000fe4000f8e00ff */
[----:B------:R-:W-:-:S05]  /*14f0*/  IMAD.U32 R3, RZ, RZ, UR7 ;  /* 0x00000007ff037e24 */ /* 0x000fca000f8e00ff */
[----:B------:R-:W2:Y:S04]  /*1500*/  LDG.E R7, desc[UR54][R2.64] ;  /* 0x0000003602077981 */ /* 0x000ea8000c1e1900 */
[----:B------:R-:W3:Y:S01]  /*1510*/  LDG.E R6, desc[UR54][R2.64+0x4] ;  /* 0x0000043602067981 */ /* 0x000ee2000c1e1900 */
[----:B--2---:R-:W-:Y:S02]  /*1520*/  R2UR UR43, R7 ;  /* 0x00000000072b72ca */ /* 0x004fe400000e0000 */
[----:B---3--:R-:W-:-:S13]  /*1530*/  R2UR UR6, R6 ;  /* 0x00000000060672ca */ /* 0x008fda00000e0000 */
[----:B------:R-:W-:-:S12]  /*1540*/  UIADD3 UR43, -UR43, UR6, URZ ;  /* 0x000000062b2b7290 */ /* 0x000fd8000fffe13f */
.L_x_124:
[----:B------:R-:W-:Y:S01]  /*1550*/  UIADD3 UR43, -UR4, UR43, URZ ;  /* 0x0000002b042b7290 */ /* 0x000fe2000fffe13f */
[----:B------:R-:W-:Y:S01]  /*1560*/  CS2R R56, SRZ ;  /* 0x0000000000387805 */ /* 0x000fe2000001ff00 */
[----:B------:R-:W-:Y:S01]  /*1570*/  UIMAD.WIDE.U32 UR6, UR5, UR8, URZ ;  /* 0x00000008050672a5 */ /* 0x000fe2000f8e003f */
[----:B------:R-:W-:Y:S01]  /*1580*/  IMAD.MOV.U32 R55, RZ, RZ, RZ ;  /* 0x000000ffff377224 */ /* 0x000fe200078e00ff */
[----:B------:R-:W-:Y:S01]  /*1590*/  UISETP.GE.AND UP0, UPT, UR43, 0x1, UPT ;  /* 0x000000012b00788c */ /* 0x000fe2000bf06270 */
[----:B------:R-:W-:Y:S01]  /*15a0*/  CS2R R58, SRZ ;  /* 0x00000000003a7805 */ /* 0x000fe2000001ff00 */
[----:B------:R-:W-:Y:S01]  /*15b0*/  UIADD3 UR4, UR43, 0x7f, URZ ;  /* 0x0000007f2b047890 */ /* 0x000fe2000fffe03f */
[----:B------:R-:W-:Y:S01]  /*15c0*/  CS2R R60, SRZ ;  /* 0x00000000003c7805 */ /* 0x000fe2000001ff00 */
[----:B------:R-:W-:Y:S01]  /*15d0*/  @UP3 ULDC UR9, c[0x0][0x430] ;  /* 0x00010c0000093ab9 */ /* 0x000fe20000000800 */
[----:B------:R-:W-:Y:S01]  /*15e0*/  UMOV UR41, UR5 ;  /* 0x0000000500297c82 */ /* 0x000fe20008000000 */
[----:B------:R-:W-:Y:S01]  /*15f0*/  PLOP3.LUT P1, PT, PT, PT, UP0, 0x80, 0x0 ;  /* 0x000000000000781c */ /* 0x000fe20003f2f008 */
[----:B------:R-:W-:Y:S01]  /*1600*/  USHF.R.S32.HI UR8, URZ, 0x1f, UR4 ;  /* 0x0000001f3f087899 */ /* 0x000fe20008011404 */
[----:B------:R-:W-:Y:S01]  /*1610*/  IMAD.MOV.U32 R62, RZ, RZ, RZ ;  /* 0x000000ffff3e7224 */ /* 0x000fe200078e00ff */
[----:B------:R-:W-:Y:S01]  /*1620*/  @UP3 USHF.R.U32.HI UR42, URZ, UR9, UR7 ;  /* 0x000000093f2a3299 */ /* 0x000fe20008011607 */
[----:B------:R-:W-:Y:S01]  /*1630*/  IMAD.MOV.U32 R64, RZ, RZ, RZ ;  /* 0x000000ffff407224 */ /* 0x000fe200078e00ff */
[----:B------:R-:W-:-:S08]  /*1640*/  ULEA.HI UR8, UR8, UR4, URZ, 0x7 ;  /* 0x0000000408087291 */ /* 0x000fd0000f8f383f */
[----:B------:R-:W-:Y:S05]  /*1650*/  @!P1 BRA `(.L_x_125) ;  /* 0x0000004800a89947 */ /* 0x000fea0003800000 */
[----:B------:R-:W0:Y:S01]  /*1660*/  SHFL.IDX PT, R0, R23, RZ, 0x1f ;  /* 0x00001fff17007589 */ /* 0x000e2200000e0000 */
[----:B------:R-:W1:Y:S01]  /*1670*/  S2UR UR9, SR_CgaCtaId ;  /* 0x00000000000979c3 */ /* 0x000e620000008800 */
[----:B------:R-:W-:Y:S01]  /*1680*/  UMOV UR7, 0x400 ;  /* 0x0000040000077882 */ /* 0x000fe20000000000 */
[----:B------:R-:W-:Y:S01]  /*1690*/  USHF.R.S32.HI UR46, URZ, 0x7, UR8 ;  /* 0x000000073f2e7899 */ /* 0x000fe20008011408 */
[----:B0-----:R-:W-:Y:S01]  /*16a0*/  R2UR UR6, R0 ;  /* 0x00000000000672ca */ /* 0x001fe200000e0000 */
[----:B-1----:R-:W-:-:S12]  /*16b0*/  ULEA UR7, UR9, UR7, 0x18 ;  /* 0x0000000709077291 */ /* 0x002fd8000f8ec03f */
[----:B------:R-:W-:Y:S02]  /*16c0*/  UIMAD.WIDE UR4, UR6, 0x55555556, URZ ;  /* 0x55555556060478a5 */ /* 0x000fe4000f8e023f */
[----:B------:R-:W-:Y:S02]  /*16d0*/  UIADD3 UR4, UR7, 0xf000, URZ ;  /* 0x0000f00007047890 */ /* 0x000fe4000fffe03f */
[----:B------:R-:W-:Y:S02]  /*16e0*/  ULEA.HI UR5, UR5, UR5, URZ, 0x1 ;  /* 0x0000000505057291 */ /* 0x000fe4000f8f083f */
[----:B------:R-:W-:Y:S02]  /*16f0*/  ULOP3.LUT UP0, URZ, UR4, 0x3ff, URZ, 0xc0, !UPT ;  /* 0x000003ff043f7892 */ /* 0x000fe4000f80c03f */
[----:B------:R-:W-:-:S04]  /*1700*/  UIMAD UR5, UR5, -0x3, UR6 ;  /* 0xfffffffd050578a4 */ /* 0x000fc8000f8e0206 */
[----:B------:R-:W-:Y:S01]  /*1710*/  PLOP3.LUT P0, PT, PT, PT, UP0, 0x80, 0x0 ;  /* 0x000000000000781c */ /* 0x000fe20003f0f008 */
[----:B------:R-:W-:-:S04]  /*1720*/  ULEA UR5, UR5, UR4, 0xb ;  /* 0x0000000405057291 */ /* 0x000fc8000f8e583f */
[----:B------:R-:W-:-:S04]  /*1730*/  USHF.R.U32.HI UR5, URZ, 0x4, UR5 ;  /* 0x000000043f057899 */ /* 0x000fc80008011605 */
[----:B------:R-:W-:-:S04]  /*1740*/  ULOP3.LUT UR47, UR5, 0x3fff, URZ, 0xc0, !UPT ;  /* 0x00003fff052f7892 */ /* 0x000fc8000f8ec03f */
[----:B------:R-:W-:Y:S08]  /*1750*/  @!P0 BRA `(.L_x_126) ;  /* 0x0000000000408947 */ /* 0x000ff00003800000 */
[----:B------:R-:W-:Y:S01]  /*1760*/  MOV R0, 0x0 ;  /* 0x0000000000007802 */ /* 0x000fe20000000f00 */
[----:B------:R-:W-:Y:S01]  /*1770*/  ULDC.64 UR4, c[0x4][0x98] ;  /* 0x0100260000047ab9 */ /* 0x000fe20000000a00 */
[----:B------:R-:W-:Y:S01]  /*1780*/  ULDC.64 UR6, c[0x4][0x28] ;  /* 0x01000a0000067ab9 */ /* 0x000fe20000000a00 */
[----:B------:R-:W-:Y:S01]  /*1790*/  IMAD.U32 R4, RZ, RZ, UR4 ;  /* 0x00000004ff047e24 */ /* 0x000fe2000f8e00ff */
[----:B------:R0:W1:Y:S01]  /*17a0*/  LDC.64 R2, c[0x4][R0] ;  /* 0x0100000000027b82 */ /* 0x0000620000000a00 */
        /* <DEDUP_REMOVED lines=8> */
[----:B0-----:R-:W-:-:S07]  /*1830*/  IMAD.MOV.U32 R13, RZ, RZ, RZ ;  /* 0x000000ffff0d7224 */ /* 0x001fce00078e00ff */
[----:B------:R-:W-:-:S07]  /*1840*/  LEPC R20, `(.L_x_126) ;  /* 0x000000001014794e */ /* 0x000fce0000000000 */
[----:B-1----:R-:W-:Y:S05]  /*1850*/  CALL.ABS.NOINC R2 ;  /* 0x0000000002007343 */ /* 0x002fea0003c00000 */
.L_x_126:
[----:B------:R-:W0:Y:S01]  /*1860*/  S2UR UR5, SR_CgaCtaId ;  /* 0x00000000000579c3 */ /* 0x000e220000008800 */
[----:B------:R-:W-:Y:S01]  /*1870*/  ULEA.HI UR4, UR38, UR38, URZ, 0x1 ;  /* 0x0000002626047291 */ /* 0x000fe2000f8f083f */
[----:B------:R-:W-:-:S03]  /*1880*/  MOV R3, 0x400 ;  /* 0x0000040000037802 */ /* 0x000fc60000000f00 */
[----:B------:R-:W-:-:S04]  /*1890*/  ULOP3.LUT UR4, UR4, 0xfffffffe, URZ, 0xc0, !UPT ;  /* 0xfffffffe04047892 */ /* 0x000fc8000f8ec03f */
[----:B------:R-:W-:-:S06]  /*18a0*/  UIADD3 UR4, UR38, -UR4, URZ ;  /* 0x8000000426047290 */ /* 0x000fcc000fffe03f */
[----:B------:R-:W-:Y:S02]  /*18b0*/  IMAD.U32 R4, RZ, RZ, UR4 ;  /* 0x00000004ff047e24 */ /* 0x000fe4000f8e00ff */
[----:B0-----:R-:W-:-:S05]  /*18c0*/  IMAD.U32 R2, RZ, RZ, UR5 ;  /* 0x00000005ff027e24 */ /* 0x001fca000f8e00ff */
[----:B------:R-:W-:Y:S02]  /*18d0*/  LEA R0, R2, R3, 0x18 ;  /* 0x0000000302007211 */ /* 0x000fe400078ec0ff */
[----:B------:R-:W-:Y:S01]  /*18e0*/  SHF.L.U32 R3, R4, 0x1f, RZ ;  /* 0x0000001f04037819 */ /* 0x000fe200000006ff */
[----:B------:R-:W-:-:S03]  /*18f0*/  IMAD.U32 R4, RZ, RZ, UR44 ;  /* 0x0000002cff047e24 */ /* 0x000fc6000f8e00ff */
[----:B------:R-:W0:Y:S02]  /*1900*/  SYNCS.PHASECHK.TRANS64.TRYWAIT P1, [R0+URZ+0x19c00], R3 ;  /* 0x019c0003000075a7 */ /* 0x000e24000802017f */
[----:B------:R-:W-:Y:S01]  /*1910*/  ISETP.NE.AND P0, PT, R4, 0x3, PT ;  /* 0x000000030400780c */ /* 0x000fe20003f05270 */
[----:B0-----:R-:W-:-:S12]  /*1920*/  @!P1 BRA `(.L_x_127) ;  /* 0x000000a800e49947 */ /* 0x001fd80003800000 */
.L_x_248:
[----:B------:R-:W-:Y:S05]  /*1930*/  @!P0 BRA `(.L_x_128) ;  /* 0x0000000000048947 */ /* 0x000fea0003800000 */
[----:B------:R-:W-:Y:S01]  /*1940*/  BPT.TRAP 0x1 ;  /* 0x000000040000795c */ /* 0x000fe20000300000 */
.L_x_128:
[----:B0-----:R-:W-:Y:S02]  /*1950*/  IMAD.U32 R3, RZ, RZ, UR36 ;  /* 0x00000024ff037e24 */ /* 0x001fe4000f8e00ff */
[----:B------:R-:W-:Y:S02]  /*1960*/  IMAD.U32 R5, RZ, RZ, UR37 ;  /* 0x00000025ff057e24 */ /* 0x000fe4000f8e00ff */
[----:B------:R-:W-:-:S03]  /*1970*/  IMAD R4, R3, 0x8, R0 ;  /* 0x0000000803047824 */ /* 0x000fc600078e0200 */
[----:B------:R-:W-:-:S04]  /*1980*/  SHF.L.U32 R3, R5, 0x1f, RZ ;  /* 0x0000001f05037819 */ /* 0x000fc800000006ff */
[----:B------:R0:W1:Y:S01]  /*1990*/  SYNCS.PHASECHK.TRANS64.TRYWAIT P1, [R4+URZ+0x19c30], R3 ;  /* 0x019c3003040075a7 */ /* 0x000062000802017f */
[----:B------:R-:W-:Y:S05]  /*19a0*/  @!P0 BRA `(.L_x_129) ;  /* 0x0000000000048947 */ /* 0x000fea0003800000 */
[----:B------:R-:W-:Y:S01]  /*19b0*/  BPT.TRAP 0x1 ;  /* 0x000000040000795c */ /* 0x000fe20000300000 */
.L_x_129:
[----:B------:R-:W2:Y:S01]  /*19c0*/  LDL.LU R5, [R1] ;  /* 0x0000000001057983 */ /* 0x000ea20000300800 */
[----:B------:R-:W3:Y:S02]  /*19d0*/  S2R R6, SR_TID.X ;  /* 0x0000000000067919 */ /* 0x000ee40000002100 */
[----:B---3--:R-:W-:Y:S01]  /*19e0*/  LOP3.LUT P2, RZ, R6, 0x7f, RZ, 0xc0, !PT ;  /* 0x0000007f06ff7812 */ /* 0x008fe2000784c0ff */
[----:B------:R-:W-:Y:S01]  /*19f0*/  IMAD.MOV.U32 R135, RZ, RZ, RZ ;  /* 0x000000ffff877224 */ /* 0x000fe200078e00ff */
[----:B--2---:R-:W-:-:S11]  /*1a00*/  LOP3.LUT R5, R5, 0xffffffef, RZ, 0xc0, !PT ;  /* 0xffffffef05057812 */ /* 0x004fd600078ec0ff */
[----:B------:R-:W-:-:S05]  /*1a10*/  @P2 LOP3.LUT R5, R5, 0x10, RZ, 0xfc, !PT ;  /* 0x0000001005052812 */ /* 0x000fca00078efcff */
[----:B------:R2:W-:Y:S01]  /*1a20*/  STL [R1], R5 ;  /* 0x0000000501007387 */ /* 0x0005e20000100800 */
[----:B-1----:R-:W-:Y:S05]  /*1a30*/  @P1 BRA `(.L_x_130) ;  /* 0x0000000000081947 */ /* 0x002fea0003800000 */
[----:B------:R-:W1:Y:S02]  /*1a40*/  SYNCS.PHASECHK.TRANS64.TRYWAIT P1, [R4+URZ+0x19c30], R3 ;  /* 0x019c3003040075a7 */ /* 0x000e64000802017f */
[----:B-1----:R-:W-:Y:S05]  /*1a50*/  @!P1 BRA `(.L_x_131) ;  /* 0x000000a800ac9947 */ /* 0x002fea0003800000 */
.L_x_130:
[----:B------:R-:W-:Y:S05]  /*1a60*/  WARPSYNC.ALL ;  /* 0x0000000000007948 */ /* 0x000fea0003800000 */
[----:B------:R-:W-:Y:S01]  /*1a70*/  R2UR UR4, R0 ;  /* 0x00000000000472ca */ /* 0x000fe200000e0000 */
[----:B------:R-:W-:Y:S01]  /*1a80*/  WARPGROUP.ARRIVE ;  /* 0x00000000000079c5 */ /* 0x000fe20000000000 */
[----:B------:R-:W-:Y:S01]  /*1a90*/  UMOV UR5, 0xc0000010 ;  /* 0xc000001000057882 */ /* 0x000fe20000000000 */
[----:B------:R-:W-:Y:S01]  /*1aa0*/  UMOV UR7, 0xc0000010 ;  /* 0xc000001000077882 */ /* 0x000fe20000000000 */
[----:B------:R-:W-:Y:S01]  /*1ab0*/  UMOV UR9, 0xc0000010 ;  /* 0xc000001000097882 */ /* 0x000fe20000000000 */
[----:B------:R-:W-:Y:S01]  /*1ac0*/  UMOV UR11, 0xc0000010 ;  /* 0xc0000010000b7882 */ /* 0x000fe20000000000 */
[----:B------:R-:W-:Y:S01]  /*1ad0*/  UMOV UR13, 0xc0000010 ;  /* 0xc0000010000d7882 */ /* 0x000fe20000000000 */
[----:B------:R-:W-:Y:S01]  /*1ae0*/  UMOV UR15, 0xc0000010 ;  /* 0xc0000010000f7882 */ /* 0x000fe20000000000 */
[----:B--2---:R-:W-:Y:S01]  /*1af0*/  VIADD R5, R152, UR43 ;  /* 0x0000002b98057c36 */ /* 0x004fe20008000000 */
[----:B------:R-:W-:Y:S01]  /*1b00*/  P2R R7, PR, RZ, 0x1 ;  /* 0x00000001ff077803 */ /* 0x000fe20000000000 */
[----:B------:R-:W-:Y:S01]  /*1b10*/  IMAD.U32 R6, RZ, RZ, UR46 ;  /* 0x0000002eff067e24 */ /* 0x000fe2000f8e00ff */
[----:B------:R-:W2:Y:S01]  /*1b20*/  S2R R88, SR_TID.X ;  /* 0x0000000000587919 */ /* 0x000ea20000002100 */
[----:B------:R-:W-:Y:S01]  /*1b30*/  IMAD.U32 R10, RZ, RZ, UR45 ;  /* 0x0000002dff0a7e24 */ /* 0x000fe2000f8e00ff */
[----:B------:R-:W-:Y:S01]  /*1b40*/  UIADD3 UR4, UR4, 0x13800, URZ ;  /* 0x0001380004047890 */ /* 0x000fe2000fffe03f */
[----:B------:R-:W-:Y:S01]  /*1b50*/  IMAD R5, R6, -0x80, R5 ;  /* 0xffffff8006057824 */ /* 0x000fe200078e0205 */
[----:B------:R-:W-:Y:S01]  /*1b60*/  UISETP.GE.AND UP0, UPT, UR43, 0x81, UPT ;  /* 0x000000812b00788c */ /* 0x000fe2000bf06270 */
[--C-:B------:R-:W-:Y:S01]  /*1b70*/  IMAD.MOV.U32 R134, RZ, RZ, R135.reuse ;  /* 0x000000ffff867224 */ /* 0x100fe200078e0087 */
[----:B------:R-:W-:Y:S01]  /*1b80*/  USHF.R.U32.HI UR4, URZ, 0x4, UR4 ;  /* 0x000000043f047899 */ /* 0x000fe20008011604 */
[--C-:B------:R-:W-:Y:S01]  /*1b90*/  IMAD.MOV.U32 R133, RZ, RZ, R135.reuse ;  /* 0x000000ffff857224 */ /* 0x100fe200078e0087 */
[C---:B------:R-:W-:Y:S01]  /*1ba0*/  ISETP.GT.AND P3, PT, R5.reuse, RZ, PT ;  /* 0x000000ff0500720c */ /* 0x040fe20003f64270 */
[--C-:B------:R-:W-:Y:S01]  /*1bb0*/  IMAD.MOV.U32 R132, RZ, RZ, R135.reuse ;  /* 0x000000ffff847224 */ /* 0x100fe200078e0087 */
[----:B------:R-:W-:Y:S01]  /*1bc0*/  ULOP3.LUT UR4, UR4, 0x3fff, URZ, 0xc0, !UPT ;  /* 0x00003fff04047892 */ /* 0x000fe2000f8ec03f */
[C---:B------:R-:W-:Y:S01]  /*1bd0*/  ISETP.GT.AND P1, PT, R5.reuse, 0x1, PT ;  /* 0x000000010500780c */ /* 0x040fe20003f24270 */
[--C-:B------:R-:W-:Y:S01]  /*1be0*/  IMAD.MOV.U32 R131, RZ, RZ, R135.reuse ;  /* 0x000000ffff837224 */ /* 0x100fe200078e0087 */
[C---:B------:R-:W-:Y:S01]  /*1bf0*/  ISETP.GT.AND P2, PT, R5.reuse, 0x8, PT ;  /* 0x000000080500780c */ /* 0x040fe20003f44270 */
[----:B------:R-:W-:Y:S01]  /*1c00*/  ULOP3.LUT UR16, UR4, 0x10000, URZ, 0xfc, !UPT ;  /* 0x0001000004107892 */ /* 0x000fe2000f8efc3f */
[C---:B------:R-:W-:Y:S01]  /*1c10*/  ISETP.GT.AND P5, PT, R5.reuse, 0x9, PT ;  /* 0x000000090500780c */ /* 0x040fe20003fa4270 */
[----:B------:R-:W-:Y:S01]  /*1c20*/  ULOP3.LUT UR4, UR47, 0x10000, URZ, 0xfc, !UPT ;  /* 0x000100002f047892 */ /* 0x000fe2000f8efc3f */
[C---:B------:R-:W-:Y:S01]  /*1c30*/  ISETP.GT.AND P4, PT, R5.reuse, 0x10, PT ;  /* 0x000000100500780c */ /* 0x040fe20003f84270 */
[----:B------:R-:W-:Y:S01]  /*1c40*/  UIMAD UR6, UR36, 0x300, UR16 ;  /* 0x00000300240678a4 */ /* 0x000fe2000f8e0210 */
[C---:B------:R-:W-:Y:S01]  /*1c50*/  ISETP.GT.AND P0, PT, R5.reuse, 0x59, PT ;  /* 0x000000590500780c */ /* 0x040fe20003f04270 */
[----:B------:R-:W-:Y:S01]  /*1c60*/  UIADD3 UR8, UR4, 0x180, URZ ;  /* 0x0000018004087890 */ /* 0x000fe2000fffe03f */
[----:B------:R-:W-:Y:S01]  /*1c70*/  ISETP.GT.AND P6, PT, R5, 0x60, PT ;  /* 0x000000600500780c */ /* 0x000fe20003fc4270 */
[----:B------:R-:W-:Y:S01]  /*1c80*/  UIADD3 UR10, UR6, 0x100, URZ ;  /* 0x00000100060a7890 */ /* 0x000fe2000fffe03f */
[--C-:B------:R-:W-:Y:S01]  /*1c90*/  IMAD.MOV.U32 R130, RZ, RZ, R135.reuse ;  /* 0x000000ffff827224 */ /* 0x100fe200078e0087 */
[----:B------:R-:W-:Y:S01]  /*1ca0*/  UIADD3 UR12, UR4, 0x300, URZ ;  /* 0x00000300040c7890 */ /* 0x000fe2000fffe03f */
[----:B------:R-:W-:Y:S01]  /*1cb0*/  IMAD.MOV.U32 R129, RZ, RZ, R135 ;  /* 0x000000ffff817224 */ /* 0x000fe200078e0087 */
[----:B------:R-:W-:-:S02]  /*1cc0*/  UIADD3 UR14, UR6, 0x200, URZ ;  /* 0x00000200060e7890 */ /* 0x000fc4000fffe03f */
[----:B------:R-:W-:Y:S01]  /*1cd0*/  QGMMA.64x128x32.F32.E4M3.E4M3 R24, gdesc[UR4], RZ, !UPT, gsb0 ;  /* 0x01e00000041879f3 */ /* 0x000fe2000c0008ff */
        /* <DEDUP_REMOVED lines=50> */
[----:B01----:R-:W-:-:S02]  /*2000*/  FMNMX.FTZ R3, R26, R27, !PT ;  /* 0x0000001b1a037209 */ /* 0x003fc40007810000 */
        /* <DEDUP_REMOVED lines=110> */
[----:B------:R-:W0:Y:S01]  /*26f0*/  SHFL.BFLY PT, R3, R6, 0x2, 0x1f ;  /* 0x0c401f0006037f89 */ /* 0x000e2200000e0000 */
        /* <DEDUP_REMOVED lines=9> */
[----:B------:R-:W-:-:S02]  /*2790*/  FSEL R81, R81, -INF , P4 ;  /* 0xff80000051517808 */ /* 0x000fc40002000000 */
[----:B------:R-:W-:Y:S02]  /*27a0*/  FSEL R84, R84, -INF , P5 ;  /* 0xff80000054547808 */ /* 0x000fe40002800000 */
[----:B------:R-:W-:Y:S02]  /*27b0*/  FSEL R85, R85, -INF , P6 ;  /* 0xff80000055557808 */ /* 0x000fe40003000000 */
[----:B0-----:R-:W-:Y:S02]  /*27c0*/  FMNMX.FTZ R8, R6, R3, !PT ;  /* 0x0000000306087209 */ /* 0x001fe40007810000 */
[----:B------:R-:W-:-:S03]  /*27d0*/  ISETP.NE.AND P0, PT, R7, RZ, PT ;  /* 0x000000ff0700720c */ /* 0x000fc60003f05270 */
[----:B------:R-:W0:Y:S02]  /*27e0*/  SHFL.BFLY PT, R3, R8, 0x1, 0x1f ;  /* 0x0c201f0008037f89 */ /* 0x000e2400000e0000 */
[----:B0-----:R-:W-:-:S04]  /*27f0*/  FMNMX.FTZ R3, R8, R3, !PT ;  /* 0x0000000308037209 */ /* 0x001fc80007810000 */
[C---:B------:R-:W-:Y:S01]  /*2800*/  FSETP.NEU.FTZ.AND P2, PT, R3.reuse, -INF , PT ;  /* 0xff8000000300780b */ /* 0x040fe20003f5d000 */
[----:B------:R-:W-:-:S05]  /*2810*/  FFMA.FTZ R13, R3, R10, -8 ;  /* 0xc1000000030d7423 */ /* 0x000fca000001000a */
[----:B------:R-:W-:Y:S02]  /*2820*/  FSEL R13, R13, RZ, P2 ;  /* 0x000000ff0d0d7208 */ /* 0x000fe40001000000 */
[----:B------:R-:W-:Y:S02]  /*2830*/  ISETP.NE.AND P2, PT, R9, RZ, PT ;  /* 0x000000ff0900720c */ /* 0x000fe40003f45270 */
[----:B------:R-:W-:Y:S01]  /*2840*/  FMNMX.FTZ R9, R24, R25, !PT ;  /* 0x0000001918097209 */ /* 0x000fe20007810000 */
[----:B------:R-:W-:-:S01]  /*2850*/  FFMA.FTZ R8, R27, UR45, -R13 ;  /* 0x0000002d1b087c23 */ /* 0x000fc2000801080d */
[--C-:B------:R-:W-:Y:S01]  /*2860*/  FFMA.FTZ R10, R31, UR45, -R13.reuse ;  /* 0x0000002d1f0a7c23 */ /* 0x100fe2000801080d */
[----:B------:R-:W-:-:S01]  /*2870*/  FFMA.FTZ R12, R35, UR45, -R13 ;  /* 0x0000002d230c7c23 */ /* 0x000fc2000801080d */
[----:B------:R-:W-:Y:S01]  /*2880*/  FMNMX.FTZ R6, R28, R9, !PT ;  /* 0x000000091c067209 */ /* 0x000fe20007810000 */
[----:B------:R-:W-:-:S01]  /*2890*/  FFMA.FTZ R14, R39, UR45, -R13 ;  /* 0x0000002d270e7c23 */ /* 0x000fc2000801080d */
[----:B------:R-:W-:Y:S01]  /*28a0*/  FSEL R77, R77, -INF , P2 ;  /* 0xff8000004d4d7808 */ /* 0x000fe20001000000 */
[----:B------:R-:W-:-:S01]  /*28b0*/  FFMA.FTZ R51, R51, UR45, -R13 ;  /* 0x0000002d33337c23 */ /* 0x000fc2000801080d */
[----:B------:R-:W-:Y:S01]  /*28c0*/  FMNMX.FTZ R9, R29, R6, !PT ;  /* 0x000000061d097209 */ /* 0x000fe20007810000 */
[----:B------:R-:W-:-:S01]  /*28d0*/  FFMA.FTZ R46, R46, UR45, -R13 ;  /* 0x0000002d2e2e7c23 */ /* 0x000fc2000801080d */
[--C-:B------:R-:W-:Y:S01]  /*28e0*/  FFMA.FTZ R20, R43, UR45, -R13.reuse ;  /* 0x0000002d2b147c23 */ /* 0x100fe2000801080d */
[----:B------:R-:W-:-:S01]  /*28f0*/  FFMA.FTZ R43, R67, UR45, -R13 ;  /* 0x0000002d432b7c23 */ /* 0x000fc2000801080d */
[----:B------:R-:W-:Y:S01]  /*2900*/  FMNMX.FTZ R6, R32, R9, !PT ;  /* 0x0000000920067209 */ /* 0x000fe20007810000 */
[----:B------:R-:W-:-:S02]  /*2910*/  IMAD.U32 R67, RZ, RZ, UR45 ;  /* 0x0000002dff437e24 */ /* 0x000fc4000f8e00ff */
[--C-:B------:R-:W-:Y:S01]  /*2920*/  FFMA.FTZ R34, R34, UR45, -R13.reuse ;  /* 0x0000002d22227c23 */ /* 0x100fe2000801080d */
[----:B------:R-:W-:-:S01]  /*2930*/  FFMA.FTZ R38, R38, UR45, -R13 ;  /* 0x0000002d26267c23 */ /* 0x000fc2000801080d */
[----:B------:R-:W-:Y:S01]  /*2940*/  FMNMX.FTZ R11, R33, R6, !PT ;  /* 0x00000006210b7209 */ /* 0x000fe20007810000 */
[----:B------:R-:W-:-:S01]  /*2950*/  FFMA.FTZ R42, R42, UR45, -R13 ;  /* 0x0000002d2a2a7c23 */ /* 0x000fc2000801080d */
[--C-:B------:R-:W-:Y:S01]  /*2960*/  FFMA.FTZ R54, R54, UR45, -R13.reuse ;  /* 0x0000002d36367c23 */ /* 0x100fe2000801080d */
[----:B------:R-:W-:-:S01]  /*2970*/  FFMA.FTZ R58, R58, UR45, -R13 ;  /* 0x0000002d3a3a7c23 */ /* 0x000fc2000801080d */
[----:B------:R-:W-:Y:S01]  /*2980*/  FMNMX.FTZ R6, R36, R11, !PT ;  /* 0x0000000b24067209 */ /* 0x000fe20007810000 */
[----:B------:R-:W-:-:S01]  /*2990*/  FFMA.FTZ R5, R26, UR45, -R13 ;  /* 0x0000002d1a057c23 */ /* 0x000fc2000801080d */
[--C-:B------:R-:W-:Y:S01]  /*29a0*/  FFMA.FTZ R7, R30, UR45, -R13.reuse ;  /* 0x0000002d1e077c23 */ /* 0x100fe2000801080d */
[----:B------:R0:W-:Y:S01]  /*29b0*/  MUFU.EX2 R9, R34 ;  /* 0x0000002200097308 */ /* 0x0001e20000000800 */
[----:B------:R-:W-:Y:S01]  /*29c0*/  FMNMX.FTZ R11, R37, R6, !PT ;  /* 0x00000006250b7209 */ /* 0x000fe20007810000 */
[--C-:B------:R-:W-:Y:S01]  /*29d0*/  FFMA.FTZ R30, R47, UR45, -R13.reuse ;  /* 0x0000002d2f1e7c23 */ /* 0x100fe2000801080d */
[----:B------:R-:W-:-:S01]  /*29e0*/  FFMA.FTZ R26, R50, UR45, -R13 ;  /* 0x0000002d321a7c23 */ /* 0x000fc2000801080d */
[--C-:B------:R-:W-:Y:S01]  /*29f0*/  FFMA.FTZ R47, R70, UR45, -R13.reuse ;  /* 0x0000002d462f7c23 */ /* 0x100fe2000801080d */
[----:B------:R-:W-:Y:S01]  /*2a00*/  FMNMX.FTZ R6, R40, R11, !PT ;  /* 0x0000000b28067209 */ /* 0x000fe20007810000 */
[--C-:B------:R-:W-:Y:S01]  /*2a10*/  FFMA.FTZ R50, R71, UR45, -R13.reuse ;  /* 0x0000002d47327c23 */ /* 0x100fe2000801080d */
[----:B--2---:R-:W-:Y:S01]  /*2a20*/  LOP3.LUT P2, RZ, R88, 0x7f, RZ, 0xc0, !PT ;  /* 0x0000007f58ff7812 */ /* 0x004fe2000784c0ff */
[----:B------:R1:W-:Y:S01]  /*2a30*/  MUFU.EX2 R11, R38 ;  /* 0x00000026000b7308 */ /* 0x0003e20000000800 */
[----:B------:R-:W-:Y:S01]  /*2a40*/  FMNMX.FTZ R15, R41, R6, !PT ;  /* 0x00000006290f7209 */ /* 0x000fe20007810000 */
[--C-:B0-----:R-:W-:Y:S01]  /*2a50*/  FFMA.FTZ R34, R55, UR45, -R13.reuse ;  /* 0x0000002d37227c23 */ /* 0x101fe2000801080d */
[----:B------:R-:W-:-:S01]  /*2a60*/  FFMA.FTZ R55, R78, UR45, -R13 ;  /* 0x0000002d4e377c23 */ /* 0x000fc2000801080d */
[----:B------:R-:W-:Y:S01]  /*2a70*/  IMAD.MOV.U32 R88, RZ, RZ, R135 ;  /* 0x000000ffff587224 */ /* 0x000fe200078e0087 */
[----:B------:R-:W-:-:S03]  /*2a80*/  FMNMX.FTZ R6, R44, R15, !PT ;  /* 0x0000000f2c067209 */ /* 0x000fc60007810000 */
[----:B------:R-:W-:Y:S01]  /*2a90*/  MUFU.EX2 R5, R5 ;  /* 0x0000000500057308 */ /* 0x000fe20000000800 */
[----:B------:R-:W-:Y:S01]  /*2aa0*/  FMNMX.FTZ R15, R45, R6, !PT ;  /* 0x000000062d0f7209 */ /* 0x000fe20007810000 */
[--C-:B-1----:R-:W-:Y:S01]  /*2ab0*/  FFMA.FTZ R38, R59, UR45, -R13.reuse ;  /* 0x0000002d3b267c23 */ /* 0x102fe2000801080d */
[----:B------:R-:W-:-:S02]  /*2ac0*/  FFMA.FTZ R59, R82, UR45, -R13 ;  /* 0x0000002d523b7c23 */ /* 0x000fc4000801080d */
[----:B------:R-:W-:-:S03]  /*2ad0*/  FMNMX.FTZ R6, R48, R15, !PT ;  /* 0x0000000f30067209 */ /* 0x000fc60007810000 */
[----:B------:R0:W-:Y:S01]  /*2ae0*/  MUFU.EX2 R15, R42 ;  /* 0x0000002a000f7308 */ /* 0x0001e20000000800 */
[----:B------:R-:W-:-:S04]  /*2af0*/  FMNMX.FTZ R21, R49, R6, !PT ;  /* 0x0000000631157209 */ /* 0x000fc80007810000 */
[----:B------:R-:W-:-:S03]  /*2b00*/  FMNMX.FTZ R6, R52, R21, !PT ;  /* 0x0000001534067209 */ /* 0x000fc60007810000 */
[----:B------:R-:W-:Y:S01]  /*2b10*/  MUFU.EX2 R8, R8 ;  /* 0x0000000800087308 */ /* 0x000fe20000000800 */
[----:B------:R-:W-:Y:S01]  /*2b20*/  FMNMX.FTZ R21, R53, R6, !PT ;  /* 0x0000000635157209 */ /* 0x000fe20007810000 */
[--C-:B0-----:R-:W-:Y:S01]  /*2b30*/  FFMA.FTZ R42, R66, UR45, -R13.reuse ;  /* 0x0000002d422a7c23 */ /* 0x101fe2000801080d */
[----:B------:R-:W-:-:S02]  /*2b40*/  FFMA.FTZ R66, R87, UR45, -R13 ;  /* 0x0000002d57427c23 */ /* 0x000fc4000801080d */
[----:B------:R-:W-:-:S03]  /*2b50*/  FMNMX.FTZ R6, R56, R21, !PT ;  /* 0x0000001538067209 */ /* 0x000fc60007810000 */
[----:B------:R0:W-:Y:S01]  /*2b60*/  MUFU.EX2 R21, R46 ;  /* 0x0000002e00157308 */ /* 0x0001e20000000800 */
[----:B------:R-:W-:-:S04]  /*2b70*/  FMNMX.FTZ R27, R57, R6, !PT ;  /* 0x00000006391b7209 */ /* 0x000fc80007810000 */
[----:B------:R-:W-:-:S03]  /*2b80*/  FMNMX.FTZ R6, R60, R27, !PT ;  /* 0x0000001b3c067209 */ /* 0x000fc60007810000 */
[----:B------:R-:W-:Y:S01]  /*2b90*/  MUFU.EX2 R7, R7 ;  /* 0x0000000700077308 */ /* 0x000fe20000000800 */
[----:B------:R-:W-:Y:S01]  /*2ba0*/  FMNMX.FTZ R27, R61, R6, !PT ;  /* 0x000000063d1b7209 */ /* 0x000fe20007810000 */
[----:B0-----:R-:W-:-:S03]  /*2bb0*/  FFMA.FTZ R46, R63, UR45, -R13 ;  /* 0x0000002d3f2e7c23 */ /* 0x001fc6000801080d */
[----:B------:R-:W-:-:S03]  /*2bc0*/  FMNMX.FTZ R6, R64, R27, !PT ;  /* 0x0000001b40067209 */ /* 0x000fc60007810000 */
[----:B------:R-:W0:Y:S01]  /*2bd0*/  MUFU.EX2 R10, R10 ;  /* 0x0000000a000a7308 */ /* 0x000e220000000800 */
[----:B------:R-:W-:-:S04]  /*2be0*/  FMNMX.FTZ R27, R65, R6, !PT ;  /* 0x00000006411b7209 */ /* 0x000fc80007810000 */
[----:B------:R-:W-:-:S03]  /*2bf0*/  FMNMX.FTZ R6, R68, R27, !PT ;  /* 0x0000001b44067209 */ /* 0x000fc60007810000 */
[----:B------:R-:W-:Y:S01]  /*2c00*/  MUFU.EX2 R27, R51 ;  /* 0x00000033001b7308 */ /* 0x000fe20000000800 */
[----:B------:R-:W-:-:S04]  /*2c10*/  FMNMX.FTZ R31, R69, R6, !PT ;  /* 0x00000006451f7209 */ /* 0x000fc80007810000 */
[----:B------:R-:W-:-:S03]  /*2c20*/  FMNMX.FTZ R6, R72, R31, !PT ;  /* 0x0000001f48067209 */ /* 0x000fc60007810000 */
[----:B------:R1:W-:Y:S01]  /*2c30*/  MUFU.EX2 R31, R54 ;  /* 0x00000036001f7308 */ /* 0x0003e20000000800 */
[----:B------:R-:W-:Y:S02]  /*2c40*/  FMNMX.FTZ R35, R73, R6, !PT ;  /* 0x0000000649237209 */ /* 0x000fe40007810000 */
[----:B0-----:R-:W-:Y:S02]  /*2c50*/  F2FP.SATFINITE.E4M3.F32.PACK_AB_MERGE_C R137, R10, R7, RZ ;  /* 0x000000070a89723e */ /* 0x001fe400048070ff */
[----:B------:R-:W-:Y:S02]  /*2c60*/  FMNMX.FTZ R6, R76, R35, !PT ;  /* 0x000000234c067209 */ /* 0x000fe40007810000 */
[----:B------:R-:W-:Y:S01]  /*2c70*/  F2FP.SATFINITE.E4M3.F32.PACK_AB_MERGE_C R137, R8, R5, R137 ;  /* 0x000000050889723e */ /* 0x000fe20004807089 */
[----:B------:R-:W-:Y:S01]  /*2c80*/  MUFU.EX2 R12, R12 ;  /* 0x0000000c000c7308 */ /* 0x000fe20000000800 */
[----:B------:R-:W-:Y:S01]  /*2c90*/  FMNMX.FTZ R35, R77, R6, !PT ;  /* 0x000000064d237209 */ /* 0x000fe20007810000 */
[----:B-1----:R-:W-:-:S03]  /*2ca0*/  FFMA.FTZ R54, R75, UR45, -R13 ;  /* 0x0000002d4b367c23 */ /* 0x002fc6000801080d */
[----:B------:R-:W-:-:S03]  /*2cb0*/  FMNMX.FTZ R6, R80, R35, !PT ;  /* 0x0000002350067209 */ /* 0x000fc60007810000 */
[----:B------:R0:W-:Y:S01]  /*2cc0*/  MUFU.EX2 R35, R58 ;  /* 0x0000003a00237308 */ /* 0x0001e20000000800 */
[----:B------:R-:W-:-:S04]  /*2cd0*/  FMNMX.FTZ R39, R81, R6, !PT ;  /* 0x0000000651277209 */ /* 0x000fc80007810000 */
[----:B------:R-:W-:Y:S01]  /*2ce0*/  FMNMX.FTZ R6, R84, R39, !PT ;  /* 0x0000002754067209 */ /* 0x000fe20007810000 */
[----:B------:R-:W-:-:S02]  /*2cf0*/  FFMA.FTZ R39, R62, UR45, -R13 ;  /* 0x0000002d3e277c23 */ /* 0x000fc4000801080d */
[----:B------:R-:W1:Y:S01]  /*2d00*/  MUFU.EX2 R14, R14 ;  /* 0x0000000e000e7308 */ /* 0x000e620000000800 */
[----:B------:R-:W-:Y:S01]  /*2d10*/  FMNMX.FTZ R6, R85, R6, !PT ;  /* 0x0000000655067209 */ /* 0x000fe20007810000 */
[----:B0-----:R-:W-:-:S04]  /*2d20*/  FFMA.FTZ R58, R79, UR45, -R13 ;  /* 0x0000002d4f3a7c23 */ /* 0x001fc8000801080d */
[----:B------:R-:W0:Y:S02]  /*2d30*/  SHFL.BFLY PT, R51, R6, 0x2, 0x1f ;  /* 0x0c401f0006337f89 */ /* 0x000e2400000e0000 */
[----:B------:R-:W-:Y:S08]  /*2d40*/  MUFU.EX2 R20, R20 ;  /* 0x0000001400147308 */ /* 0x000ff00000000800 */
[----:B------:R-:W2:Y:S01]  /*2d50*/  MUFU.EX2 R30, R30 ;  /* 0x0000001e001e7308 */ /* 0x000ea20000000800 */
[----:B-1----:R-:W-:-:S04]  /*2d60*/  F2FP.SATFINITE.E4M3.F32.PACK_AB_MERGE_C R139, R14, R11, RZ ;  /* 0x0000000b0e8b723e */ /* 0x002fc800048070ff */
[----:B------:R-:W-:-:S03]  /*2d70*/  F2FP.SATFINITE.E4M3.F32.PACK_AB_MERGE_C R139, R12, R9, R139 ;  /* 0x000000090c8b723e */ /* 0x000fc6000480708b */
[----:B------:R-:W-:Y:S01]  /*2d80*/  MUFU.EX2 R26, R26 ;  /* 0x0000001a001a7308 */ /* 0x000fe20000000800 */
[----:B0-----:R-:W-:Y:S01]  /*2d90*/  FMNMX.FTZ R62, R6, R51, !PT ;  /* 0x00000033063e7209 */ /* 0x001fe20007810000 */
[----:B------:R-:W-:-:S06]  /*2da0*/  FFMA.FTZ R51, R74, UR45, -R13 ;  /* 0x0000002d4a337c23 */ /* 0x000fcc000801080d */
[----:B------:R-:W-:Y:S01]  /*2db0*/  MUFU.EX2 R34, R34 ;  /* 0x0000002200227308 */ /* 0x000fe20000000800 */
[----:B--2---:R-:W-:Y:S01]  /*2dc0*/  F2FP.SATFINITE.E4M3.F32.PACK_AB_MERGE_C R141, R30, R21, RZ ;  /* 0x000000151e8d723e */ /* 0x004fe200048070ff */
[----:B------:R-:W0:Y:S03]  /*2dd0*/  SHFL.BFLY PT, R63, R62, 0x1, 0x1f ;  /* 0x0c201f003e3f7f89 */ /* 0x000e2600000e0000 */
[----:B------:R-:W-:-:S03]  /*2de0*/  F2FP.SATFINITE.E4M3.F32.PACK_AB_MERGE_C R141, R20, R15, R141 ;  /* 0x0000000f148d723e */ /* 0x000fc6000480708d */
[----:B------:R-:W-:Y:S08]  /*2df0*/  MUFU.EX2 R38, R38 ;  /* 0x0000002600267308 */ /* 0x000ff00000000800 */
[----:B------:R-:W-:Y:S08]  /*2e00*/  MUFU.EX2 R39, R39 ;  /* 0x0000002700277308 */ /* 0x000ff00000000800 */
[----:B------:R-:W-:Y:S01]  /*2e10*/  MUFU.EX2 R46, R46 ;  /* 0x0000002e002e7308 */ /* 0x000fe20000000800 */
[----:B0-----:R-:W-:Y:S01]  /*2e20*/  FMNMX.FTZ R6, R62, R63, !PT ;  /* 0x0000003f3e067209 */ /* 0x001fe20007810000 */
[--C-:B------:R-:W-:Y:S01]  /*2e30*/  FFMA.FTZ R62, R83, UR45, -R13.reuse ;  /* 0x0000002d533e7c23 */ /* 0x100fe2000801080d */
[----:B------:R-:W-:-:S02]  /*2e40*/  FFMA.FTZ R63, R86, UR45, -R13 ;  /* 0x0000002d563f7c23 */ /* 0x000fc4000801080d */
        /* <DEDUP_REMOVED lines=17> */
[----:B------:R-:W-:Y:S01]  /*2f60*/  FFMA.FTZ R41, R49, UR45, -R67 ;  /* 0x0000002d31297c23 */ /* 0x000fe20008010843 */
[----:B------:R-:W-:-:S01]  /*2f70*/  FADD.FTZ R48, R5, R8 ;  /* 0x0000000805307221 */ /* 0x000fc20000010000 */
[--C-:B------:R-:W-:Y:S01]  /*2f80*/  FFMA.FTZ R37, R37, UR45, -R67.reuse ;  /* 0x0000002d25257c23 */ /* 0x100fe20008010843 */
[----:B------:R-:W-:-:S01]  /*2f90*/  FFMA.FTZ R74, R45, UR45, -R67 ;  /* 0x0000002d2d4a7c23 */ /* 0x000fc20008010843 */
[----:B------:R-:W0:Y:S01]  /*2fa0*/  MUFU.EX2 R24, R24 ;  /* 0x0000001800187308 */ /* 0x000e220000000800 */
[----:B------:R-:W-:-:S01]  /*2fb0*/  FFMA.FTZ R71, R44, UR45, -R67 ;  /* 0x0000002d2c477c23 */ /* 0x000fc20008010843 */
[--C-:B------:R-:W-:Y:S01]  /*2fc0*/  FFMA.FTZ R45, R57, UR45, -R67.reuse ;  /* 0x0000002d392d7c23 */ /* 0x100fe20008010843 */
[----:B------:R-:W-:-:S01]  /*2fd0*/  FFMA.FTZ R44, R56, UR45, -R67 ;  /* 0x0000002d382c7c23 */ /* 0x000fc20008010843 */
[----:B------:R-:W-:Y:S01]  /*2fe0*/  FADD.FTZ R57, R7, R48 ;  /* 0x0000003007397221 */ /* 0x000fe20000010000 */
[----:B------:R-:W-:-:S01]  /*2ff0*/  FFMA.FTZ R64, R64, UR45, -R67 ;  /* 0x0000002d40407c23 */ /* 0x000fc20008010843 */
[----:B------:R-:W-:-:S02]  /*3000*/  @!P2 VIADD R48, R4, 0x19c40 ;  /* 0x00019c400430a836 */ /* 0x000fc40000000000 */
[----:B------:R-:W-:-:S01]  /*3010*/  FFMA.FTZ R52, R52, UR45, -R67 ;  /* 0x0000002d34347c23 */ /* 0x000fc20008010843 */
[----:B------:R-:W1:Y:S01]  /*3020*/  MUFU.EX2 R70, R70 ;  /* 0x0000004600467308 */ /* 0x000e620000000800 */
[----:B------:R-:W-:-:S01]  /*3030*/  FADD.FTZ R78, R10, R57 ;  /* 0x000000390a4e7221 */ /* 0x000fc20000010000 */
[--C-:B------:R-:W-:Y:S01]  /*3040*/  FFMA.FTZ R53, R53, UR45, -R67.reuse ;  /* 0x0000002d35357c23 */ /* 0x100fe20008010843 */
[----:B------:R-:W-:-:S01]  /*3050*/  FFMA.FTZ R60, R60, UR45, -R67 ;  /* 0x0000002d3c3c7c23 */ /* 0x000fc20008010843 */
[----:B------:R-:W-:Y:S01]  /*3060*/  FFMA.FTZ R61, R61, UR45, -R67 ;  /* 0x0000002d3d3d7c23 */ /* 0x000fe20008010843 */
[----:B------:R-:W-:-:S01]  /*3070*/  FADD.FTZ R75, R9, R78 ;  /* 0x0000004e094b7221 */ /* 0x000fc20000010000 */
[----:B------:R-:W-:Y:S01]  /*3080*/  FFMA.FTZ R68, R68, UR45, -R67 ;  /* 0x0000002d44447c23 */ /* 0x000fe20008010843 */
[----:B------:R-:W-:Y:S01]  /*3090*/  @!P2 PRMT R48, RZ, 0x654, R48 ;  /* 0x00000654ff30a816 */ /* 0x000fe20000000030 */
[----:B------:R-:W2:Y:S01]  /*30a0*/  MUFU.EX2 R29, R29 ;  /* 0x0000001d001d7308 */ /* 0x000ea20000000800 */
[----:B0-----:R-:W-:-:S01]  /*30b0*/  FADD.FTZ R49, R13, R24 ;  /* 0x000000180d317221 */ /* 0x001fc20000010000 */
[--C-:B------:R-:W-:Y:S01]  /*30c0*/  FFMA.FTZ R69, R69, UR45, -R67.reuse ;  /* 0x0000002d45457c23 */ /* 0x100fe20008010843 */
[----:B------:R0:W-:Y:S01]  /*30d0*/  @!P2 SYNCS.ARRIVE.TRANS64.RED.A1T0 RZ, [R48+URZ], RZ ;  /* 0x000000ff30ffa9a7 */ /* 0x0001e2000810043f */
[----:B------:R-:W-:-:S01]  /*30e0*/  FFMA.FTZ R73, R73, UR45, -R67 ;  /* 0x0000002d49497c23 */ /* 0x000fc20008010843 */
[--C-:B------:R-:W-:Y:S01]  /*30f0*/  FFMA.FTZ R76, R76, UR45, -R67.reuse ;  /* 0x0000002d4c4c7c23 */ /* 0x100fe20008010843 */
[----:B------:R-:W-:-:S01]  /*3100*/  FFMA.FTZ R77, R77, UR45, -R67 ;  /* 0x0000002d4d4d7c23 */ /* 0x000fc20008010843 */
[----:B------:R-:W-:Y:S01]  /*3110*/  FFMA.FTZ R80, R80, UR45, -R67 ;  /* 0x0000002d50507c23 */ /* 0x000fe20008010843 */
[----:B------:R-:W3:Y:S01]  /*3120*/  MUFU.EX2 R25, R25 ;  /* 0x0000001900197308 */ /* 0x000ee20000000800 */
[----:B-1----:R-:W-:-:S01]  /*3130*/  FADD.FTZ R56, R70, R49 ;  /* 0x0000003146387221 */ /* 0x002fc20000010000 */
[--C-:B------:R-:W-:Y:S01]  /*3140*/  FFMA.FTZ R49, R65, UR45, -R67.reuse ;  /* 0x0000002d41317c23 */ /* 0x100fe20008010843 */
[----:B0-----:R-:W-:-:S01]  /*3150*/  FFMA.FTZ R48, R72, UR45, -R67 ;  /* 0x0000002d48307c23 */ /* 0x001fc20008010843 */
[--C-:B------:R-:W-:Y:S01]  /*3160*/  FFMA.FTZ R81, R81, UR45, -R67.reuse ;  /* 0x0000002d51517c23 */ /* 0x100fe20008010843 */
[----:B------:R-:W-:-:S01]  /*3170*/  FFMA.FTZ R84, R84, UR45, -R67 ;  /* 0x0000002d54547c23 */ /* 0x000fc20008010843 */
[----:B------:R-:W-:-:S02]  /*3180*/  FFMA.FTZ R67, R85, UR45, -R67 ;  /* 0x0000002d55437c23 */ /* 0x000fc40008010843 */
[----:B------:R-:W0:Y:S01]  /*3190*/  MUFU.EX2 R28, R28 ;  /* 0x0000001c001c7308 */ /* 0x000e220000000800 */
[----:B--2---:R-:W-:-:S01]  /*31a0*/  FADD.FTZ R56, R29, R56 ;  /* 0x000000381d387221 */ /* 0x004fc20000010000 */
[----:B------:R-:W-:-:S04]  /*31b0*/  F2FP.SATFINITE.E4M3.F32.PACK_AB_MERGE_C R29, R29, R70, RZ ;  /* 0x000000461d1d723e */ /* 0x000fc800048070ff */
[----:B------:R-:W-:Y:S02]  /*31c0*/  F2FP.SATFINITE.E4M3.F32.PACK_AB_MERGE_C R136, R24, R13, R29 ;  /* 0x0000000d1888723e */ /* 0x000fe4000480701d */
[----:B------:R-:W1:Y:S01]  /*31d0*/  MUFU.EX2 R36, R36 ;  /* 0x0000002400247308 */ /* 0x000e620000000800 */
[----:B---3--:R-:W-:-:S01]  /*31e0*/  FADD.FTZ R57, R25, R56 ;  /* 0x0000003819397221 */ /* 0x008fc20000010000 */
[----:B------:R-:W-:-:S04]  /*31f0*/  FADD.FTZ R56, R12, R75 ;  /* 0x0000004b0c387221 */ /* 0x000fc80000010000 */
[----:B------:R-:W-:Y:S02]  /*3200*/  FADD.FTZ R65, R11, R56 ;  /* 0x000000380b417221 */ /* 0x000fe40000010000 */
[----:B------:R-:W2:Y:S01]  /*3210*/  MUFU.EX2 R37, R37 ;  /* 0x0000002500257308 */ /* 0x000ea20000000800 */
[----:B0-----:R-:W-:-:S07]  /*3220*/  FADD.FTZ R57, R28, R57 ;  /* 0x000000391c397221 */ /* 0x001fce0000010000 */
[----:B------:R-:W0:Y:S01]  /*3230*/  MUFU.EX2 R32, R32 ;  /* 0x0000002000207308 */ /* 0x000e220000000800 */
[----:B-1----:R-:W-:-:S07]  /*3240*/  FADD.FTZ R56, R36, R57 ;  /* 0x0000003924387221 */ /* 0x002fce0000010000 */
[----:B------:R-:W1:Y:S01]  /*3250*/  MUFU.EX2 R33, R33 ;  /* 0x0000002100217308 */ /* 0x000e620000000800 */
[----:B--2---:R-:W-:-:S01]  /*3260*/  FADD.FTZ R57, R37, R56 ;  /* 0x0000003825397221 */ /* 0x004fc20000010000 */
[----:B------:R-:W-:-:S04]  /*3270*/  F2FP.SATFINITE.E4M3.F32.PACK_AB_MERGE_C R36, R37, R36, RZ ;  /* 0x000000242524723e */ /* 0x000fc800048070ff */
[----:B------:R-:W-:Y:S02]  /*3280*/  F2FP.SATFINITE.E4M3.F32.PACK_AB_MERGE_C R138, R28, R25, R36 ;  /* 0x000000191c8a723e */ /* 0x000fe40004807024 */
[----:B------:R-:W2:Y:S01]  /*3290*/  MUFU.EX2 R71, R71 ;  /* 0x0000004700477308 */ /* 0x000ea20000000800 */
[----:B0-----:R-:W-:-:S07]  /*32a0*/  FADD.FTZ R56, R32, R57 ;  /* 0x0000003920387221 */ /* 0x001fce0000010000 */
[----:B------:R0:W-:Y:S01]  /*32b0*/  MUFU.EX2 R4, R64 ;  /* 0x0000004000047308 */ /* 0x0001e20000000800 */
[----:B-1----:R-:W-:-:S07]  /*32c0*/  FADD.FTZ R56, R33, R56 ;  /* 0x0000003821387221 */ /* 0x002fce0000010000 */
[----:B------:R-:W1:Y:S01]  /*32d0*/  MUFU.EX2 R74, R74 ;  /* 0x0000004a004a7308 */ /* 0x000e620000000800 */
[----:B0-----:R-:W-:-:S01]  /*32e0*/  FADD.FTZ R64, R14, R65 ;  /* 0x000000410e407221 */ /* 0x001fc20000010000 */
[----:B--2---:R-:W-:-:S03]  /*32f0*/  FADD.FTZ R57, R71, R56 ;  /* 0x0000003847397221 */ /* 0x004fc60000010000 */
[----:B------:R-:W-:-:S03]  /*3300*/  FADD.FTZ R65, R15, R64 ;  /* 0x000000400f417221 */ /* 0x000fc60000010000 */
[----:B------:R-:W0:Y:S01]  /*3310*/  MUFU.EX2 R40, R40 ;  /* 0x0000002800287308 */ /* 0x000e220000000800 */
[----:B------:R-:W-:-:S04]  /*3320*/  FADD.FTZ R64, R20, R65 ;  /* 0x0000004114407221 */ /* 0x000fc80000010000 */
[----:B------:R-:W-:-:S03]  /*3330*/  FADD.FTZ R65, R21, R64 ;  /* 0x0000004015417221 */ /* 0x000fc60000010000 */
[----:B------:R-:W2:Y:S01]  /*3340*/  MUFU.EX2 R41, R41 ;  /* 0x0000002900297308 */ /* 0x000ea20000000800 */
[----:B------:R-:W-:-:S01]  /*3350*/  FADD.FTZ R65, R30, R65 ;  /* 0x000000411e417221 */ /* 0x000fc20000010000 */
[C---:B-1----:R-:W-:Y:S01]  /*3360*/  FADD.FTZ R57, R74.reuse, R57 ;  /* 0x000000394a397221 */ /* 0x042fe20000010000 */
[----:B------:R-:W-:Y:S02]  /*3370*/  F2FP.SATFINITE.E4M3.F32.PACK_AB_MERGE_C R71, R74, R71, RZ ;  /* 0x000000474a47723e */ /* 0x000fe400048070ff */
[----:B------:R-:W-:Y:S02]  /*3380*/  FADD.FTZ R64, R26, R65 ;  /* 0x000000411a407221 */ /* 0x000fe40000010000 */
[----:B------:R-:W-:Y:S01]  /*3390*/  F2FP.SATFINITE.E4M3.F32.PACK_AB_MERGE_C R140, R33, R32, R71 ;  /* 0x00000020218c723e */ /* 0x000fe20004807047 */
[----:B------:R-:W1:Y:S01]  /*33a0*/  MUFU.EX2 R52, R52 ;  /* 0x0000003400347308 */ /* 0x000e620000000800 */
[----:B0-----:R-:W-:-:S01]  /*33b0*/  FADD.FTZ R56, R40, R57 ;  /* 0x0000003928387221 */ /* 0x001fc20000010000 */
[----:B------:R-:W-:-:S04]  /*33c0*/  FADD.FTZ R64, R27, R64 ;  /* 0x000000401b407221 */ /* 0x000fc80000010000 */
[----:B------:R-:W-:Y:S01]  /*33d0*/  FADD.FTZ R11, R31, R64 ;  /* 0x000000401f0b7221 */ /* 0x000fe20000010000 */
[----:B------:R-:W-:Y:S01]  /*33e0*/  F2FP.SATFINITE.E4M3.F32.PACK_AB_MERGE_C R31, R34, R31, RZ ;  /* 0x0000001f221f723e */ /* 0x000fe200048070ff */
[----:B------:R-:W0:Y:S01]  /*33f0*/  MUFU.EX2 R53, R53 ;  /* 0x0000003500357308 */ /* 0x000e220000000800 */
[----:B--2---:R-:W-:-:S01]  /*3400*/  FADD.FTZ R7, R41, R56 ;  /* 0x0000003829077221 */ /* 0x004fc20000010000 */
[----:B------:R-:W-:Y:S01]  /*3410*/  FADD.FTZ R34, R34, R11 ;  /* 0x0000000b22227221 */ /* 0x000fe20000010000 */
[----:B------:R-:W-:-:S03]  /*3420*/  F2FP.SATFINITE.E4M3.F32.PACK_AB_MERGE_C R143, R27, R26, R31 ;  /* 0x0000001a1b8f723e */ /* 0x000fc6000480701f */
[----:B------:R-:W-:Y:S02]  /*3430*/  FADD.FTZ R11, R35, R34 ;  /* 0x00000022230b7221 */ /* 0x000fe40000010000 */
[----:B------:R-:W2:Y:S01]  /*3440*/  MUFU.EX2 R44, R44 ;  /* 0x0000002c002c7308 */ /* 0x000ea20000000800 */
[----:B-1----:R-:W-:-:S01]  /*3450*/  FADD.FTZ R10, R52, R7 ;  /* 0x00000007340a7221 */ /* 0x002fc20000010000 */
[----:B------:R-:W-:-:S04]  /*3460*/  FADD.FTZ R14, R38, R11 ;  /* 0x0000000b260e7221 */ /* 0x000fc80000010000 */
[----:B------:R-:W-:Y:S01]  /*3470*/  FADD.FTZ R11, R39, R14 ;  /* 0x0000000e270b7221 */ /* 0x000fe20000010000 */
[----:B------:R-:W-:Y:S01]  /*3480*/  F2FP.SATFINITE.E4M3.F32.PACK_AB_MERGE_C R39, R46, R39, RZ ;  /* 0x000000272e27723e */ /* 0x000fe200048070ff */
[----:B------:R-:W1:Y:S01]  /*3490*/  MUFU.EX2 R45, R45 ;  /* 0x0000002d002d7308 */ /* 0x000e620000000800 */
[----:B0-----:R-:W-:-:S01]  /*34a0*/  FADD.FTZ R7, R53, R10 ;  /* 0x0000000a35077221 */ /* 0x001fc20000010000 */
[----:B------:R-:W-:Y:S01]  /*34b0*/  FADD.FTZ R11, R46, R11 ;  /* 0x0000000b2e0b7221 */ /* 0x000fe20000010000 */
[----:B------:R-:W-:Y:S02]  /*34c0*/  F2FP.SATFINITE.E4M3.F32.PACK_AB_MERGE_C R52, R53, R52, RZ ;  /* 0x000000343534723e */ /* 0x000fe400048070ff */
[----:B------:R-:W-:Y:S02]  /*34d0*/  F2FP.SATFINITE.E4M3.F32.PACK_AB_MERGE_C R145, R38, R35, R39 ;  /* 0x000000232691723e */ /* 0x000fe40004807027 */
[----:B------:R-:W-:Y:S01]  /*34e0*/  F2FP.SATFINITE.E4M3.F32.PACK_AB_MERGE_C R142, R41, R40, R52 ;  /* 0x00000028298e723e */ /* 0x000fe20004807034 */
[----:B------:R-:W0:Y:S01]  /*34f0*/  MUFU.EX2 R60, R60 ;  /* 0x0000003c003c7308 */ /* 0x000e220000000800 */
[----:B--2---:R-:W-:-:S07]  /*3500*/  FADD.FTZ R10, R44, R7 ;  /* 0x000000072c0a7221 */ /* 0x004fce0000010000 */
[----:B------:R-:W2:Y:S01]  /*3510*/  MUFU.EX2 R61, R61 ;  /* 0x0000003d003d7308 */ /* 0x000ea20000000800 */
[----:B-1----:R-:W-:-:S01]  /*3520*/  FADD.FTZ R7, R45, R10 ;  /* 0x0000000a2d077221 */ /* 0x002fc20000010000 */
[----:B------:R-:W-:-:S04]  /*3530*/  FADD.FTZ R10, R42, R11 ;  /* 0x0000000b2a0a7221 */ /* 0x000fc80000010000 */
[----:B------:R-:W-:Y:S02]  /*3540*/  FADD.FTZ R10, R43, R10 ;  /* 0x0000000a2b0a7221 */ /* 0x000fe40000010000 */
[----:B------:R-:W1:Y:S01]  /*3550*/  MUFU.EX2 R49, R49 ;  /* 0x0000003100317308 */ /* 0x000e620000000800 */
[----:B0-----:R-:W-:-:S07]  /*3560*/  FADD.FTZ R8, R60, R7 ;  /* 0x000000073c087221 */ /* 0x001fce0000010000 */
[----:B------:R-:W0:Y:S01]  /*3570*/  MUFU.EX2 R47, R47 ;  /* 0x0000002f002f7308 */ /* 0x000e220000000800 */
[C---:B--2---:R-:W-:Y:S01]  /*3580*/  F2FP.SATFINITE.E4M3.F32.PACK_AB_MERGE_C R60, R61.reuse, R60, RZ ;  /* 0x0000003c3d3c723e */ /* 0x044fe200048070ff */
[----:B------:R-:W-:-:S03]  /*3590*/  FADD.FTZ R61, R61, R8 ;  /* 0x000000083d3d7221 */ /* 0x000fc60000010000 */
[----:B------:R-:W-:Y:S01]  /*35a0*/  F2FP.SATFINITE.E4M3.F32.PACK_AB_MERGE_C R144, R45, R44, R60 ;  /* 0x0000002c2d90723e */ /* 0x000fe2000480703c */
[----:B------:R-:W-:-:S02]  /*35b0*/  FADD.FTZ R8, R4, R61 ;  /* 0x0000003d04087221 */ /* 0x000fc40000010000 */
[----:B------:R-:W2:Y:S02]  /*35c0*/  MUFU.EX2 R68, R68 ;  /* 0x0000004400447308 */ /* 0x000ea40000000800 */
[----:B-1----:R-:W-:-:S06]  /*35d0*/  FADD.FTZ R5, R49, R8 ;  /* 0x0000000831057221 */ /* 0x002fcc0000010000 */
[----:B------:R-:W1:Y:S01]  /*35e0*/  MUFU.EX2 R50, R50 ;  /* 0x0000003200327308 */ /* 0x000e620000000800 */
[----:B0-----:R-:W-:-:S07]  /*35f0*/  FADD.FTZ R7, R47, R10 ;  /* 0x0000000a2f077221 */ /* 0x001fce0000010000 */
[----:B------:R-:W0:Y:S01]  /*3600*/  MUFU.EX2 R69, R69 ;  /* 0x0000004500457308 */ /* 0x000e220000000800 */
[----:B--2---:R-:W-:-:S07]  /*3610*/  FADD.FTZ R8, R68, R5 ;  /* 0x0000000544087221 */ /* 0x004fce0000010000 */
[----:B------:R-:W-:Y:S01]  /*3620*/  MUFU.EX2 R55, R55 ;  /* 0x0000003700377308 */ /* 0x000fe20000000800 */
[C---:B-1----:R-:W-:Y:S01]  /*3630*/  F2FP.SATFINITE.E4M3.F32.PACK_AB_MERGE_C R47, R50.reuse, R47, RZ ;  /* 0x0000002f322f723e */ /* 0x042fe200048070ff */
[----:B------:R-:W-:-:S03]  /*3640*/  FADD.FTZ R50, R50, R7 ;  /* 0x0000000732327221 */ /* 0x000fc60000010000 */
[----:B------:R-:W-:-:S03]  /*3650*/  F2FP.SATFINITE.E4M3.F32.PACK_AB_MERGE_C R147, R43, R42, R47 ;  /* 0x0000002a2b93723e */ /* 0x000fc6000480702f */
[----:B------:R-:W1:Y:S01]  /*3660*/  MUFU.EX2 R58, R58 ;  /* 0x0000003a003a7308 */ /* 0x000e620000000800 */
[C---:B0-----:R-:W-:Y:S01]  /*3670*/  F2FP.SATFINITE.E4M3.F32.PACK_AB_MERGE_C R68, R69.reuse, R68, RZ ;  /* 0x000000444544723e */ /* 0x041fe200048070ff */
[----:B------:R-:W-:-:S03]  /*3680*/  FADD.FTZ R69, R69, R8 ;  /* 0x0000000845457221 */ /* 0x000fc60000010000 */
[----:B------:R-:W-:-:S03]  /*3690*/  F2FP.SATFINITE.E4M3.F32.PACK_AB_MERGE_C R146, R49, R4, R68 ;  /* 0x000000043192723e */ /* 0x000fc60004807044 */
[----:B------:R-:W0:Y:S08]  /*36a0*/  MUFU.EX2 R51, R51 ;  /* 0x0000003300337308 */ /* 0x000e300000000800 */
[----:B------:R-:W2:Y:S01]  /*36b0*/  MUFU.EX2 R48, R48 ;  /* 0x0000003000307308 */ /* 0x000ea20000000800 */
[----:B-1----:R-:W-:-:S07]  /*36c0*/  F2FP.SATFINITE.E4M3.F32.PACK_AB_MERGE_C R7, R58, R55, RZ ;  /* 0x000000373a07723e */ /* 0x002fce00048070ff */
[----:B------:R-:W1:Y:S01]  /*36d0*/  MUFU.EX2 R54, R54 ;  /* 0x0000003600367308 */ /* 0x000e620000000800 */
[----:B0-----:R-:W-:-:S07]  /*36e0*/  FADD.FTZ R5, R51, R50 ;  /* 0x0000003233057221 */ /* 0x001fce0000010000 */
[----:B------:R-:W0:Y:S01]  /*36f0*/  MUFU.EX2 R73, R73 ;  /* 0x0000004900497308 */ /* 0x000e220000000800 */
[----:B--2---:R-:W-:-:S07]  /*3700*/  FADD.FTZ R8, R48, R69 ;  /* 0x0000004530087221 */ /* 0x004fce0000010000 */
[----:B------:R-:W2:Y:S01]  /*3710*/  MUFU.EX2 R76, R76 ;  /* 0x0000004c004c7308 */ /* 0x000ea20000000800 */
[C---:B-1----:R-:W-:Y:S01]  /*3720*/  F2FP.SATFINITE.E4M3.F32.PACK_AB_MERGE_C R149, R54.reuse, R51, R7 ;  /* 0x000000333695723e */ /* 0x042fe20004807007 */
[----:B------:R-:W-:-:S04]  /*3730*/  FADD.FTZ R54, R54, R5 ;  /* 0x0000000536367221 */ /* 0x000fc80000010000 */
[----:B------:R-:W-:Y:S02]  /*3740*/  FADD.FTZ R55, R55, R54 ;  /* 0x0000003637377221 */ /* 0x000fe40000010000 */
[----:B------:R-:W1:Y:S01]  /*3750*/  MUFU.EX2 R77, R77 ;  /* 0x0000004d004d7308 */ /* 0x000e620000000800 */
[----:B0-----:R-:W-:-:S01]  /*3760*/  FADD.FTZ R5, R73, R8 ;  /* 0x0000000849057221 */ /* 0x001fc20000010000 */
[----:B------:R-:W-:-:S06]  /*3770*/  FADD.FTZ R58, R58, R55 ;  /* 0x000000373a3a7221 */ /* 0x000fcc0000010000 */
[----:B------:R-:W-:Y:S01]  /*3780*/  MUFU.EX2 R63, R63 ;  /* 0x0000003f003f7308 */ /* 0x000fe20000000800 */
[----:B--2---:R-:W-:-:S07]  /*3790*/  FADD.FTZ R8, R76, R5 ;  /* 0x000000054c087221 */ /* 0x004fce0000010000 */
[----:B------:R-:W0:Y:S01]  /*37a0*/  MUFU.EX2 R66, R66 ;  /* 0x0000004200427308 */ /* 0x000e220000000800 */
[C---:B-1----:R-:W-:Y:S01]  /*37b0*/  F2FP.SATFINITE.E4M3.F32.PACK_AB_MERGE_C R76, R77.reuse, R76, RZ ;  /* 0x0000004c4d4c723e */ /* 0x042fe200048070ff */
[----:B------:R-:W-:-:S03]  /*37c0*/  FADD.FTZ R77, R77, R8 ;  /* 0x000000084d4d7221 */ /* 0x000fc60000010000 */
[----:B------:R-:W-:-:S03]  /*37d0*/  F2FP.SATFINITE.E4M3.F32.PACK_AB_MERGE_C R148, R73, R48, R76 ;  /* 0x000000304994723e */ /* 0x000fc6000480704c */
[----:B------:R-:W1:Y:S08]  /*37e0*/  MUFU.EX2 R59, R59 ;  /* 0x0000003b003b7308 */ /* 0x000e700000000800 */
[----:B------:R-:W2:Y:S01]  /*37f0*/  MUFU.EX2 R80, R80 ;  /* 0x0000005000507308 */ /* 0x000ea20000000800 */
[----:B0-----:R-:W-:-:S07]  /*3800*/  F2FP.SATFINITE.E4M3.F32.PACK_AB_MERGE_C R7, R66, R63, RZ ;  /* 0x0000003f4207723e */ /* 0x001fce00048070ff */
[----:B------:R-:W0:Y:S01]  /*3810*/  MUFU.EX2 R62, R62 ;  /* 0x0000003e003e7308 */ /* 0x000e220000000800 */
[----:B-1----:R-:W-:-:S07]  /*3820*/  FADD.FTZ R5, R59, R58 ;  /* 0x0000003a3b057221 */ /* 0x002fce0000010000 */
[----:B------:R-:W1:Y:S01]  /*3830*/  MUFU.EX2 R81, R81 ;  /* 0x0000005100517308 */ /* 0x000e620000000800 */
[----:B--2---:R-:W-:-:S07]  /*3840*/  FADD.FTZ R8, R80, R77 ;  /* 0x0000004d50087221 */ /* 0x004fce0000010000 */
[----:B------:R-:W2:Y:S01]  /*3850*/  MUFU.EX2 R84, R84 ;  /* 0x0000005400547308 */ /* 0x000ea20000000800 */
[C---:B0-----:R-:W-:Y:S01]  /*3860*/  F2FP.SATFINITE.E4M3.F32.PACK_AB_MERGE_C R151, R62.reuse, R59, R7 ;  /* 0x0000003b3e97723e */ /* 0x041fe20004807007 */
[----:B------:R-:W-:-:S04]  /*3870*/  FADD.FTZ R62, R62, R5 ;  /* 0x000000053e3e7221 */ /* 0x000fc80000010000 */
[----:B------:R-:W-:Y:S02]  /*3880*/  FADD.FTZ R63, R63, R62 ;  /* 0x0000003e3f3f7221 */ /* 0x000fe40000010000 */
[----:B------:R-:W0:Y:S01]  /*3890*/  MUFU.EX2 R67, R67 ;  /* 0x0000004300437308 */ /* 0x000e220000000800 */
[----:B-1----:R-:W-:-:S04]  /*38a0*/  FADD.FTZ R5, R81, R8 ;  /* 0x0000000851057221 */ /* 0x002fc80000010000 */
[----:B--2---:R-:W-:Y:S01]  /*38b0*/  FADD.FTZ R4, R84, R5 ;  /* 0x0000000554047221 */ /* 0x004fe20000010000 */
[----:B------:R-:W-:-:S01]  /*38c0*/  FADD.FTZ R5, R66, R63 ;  /* 0x0000003f42057221 */ /* 0x000fc20000010000 */
[C---:B0-----:R-:W-:Y:S02]  /*38d0*/  F2FP.SATFINITE.E4M3.F32.PACK_AB_MERGE_C R7, R67.reuse, R84, RZ ;  /* 0x000000544307723e */ /* 0x041fe400048070ff */
[----:B------:R-:W-:-:S02]  /*38e0*/  FADD.FTZ R4, R67, R4 ;  /* 0x0000000443047221 */ /* 0x000fc40000010000 */
[----:B------:R-:W-:Y:S01]  /*38f0*/  F2FP.SATFINITE.E4M3.F32.PACK_AB_MERGE_C R150, R81, R80, R7 ;  /* 0x000000505196723e */ /* 0x000fe20004807007 */
        /* <DEDUP_REMOVED lines=30> */
.L_x_142:
[----:B------:R-:W-:-:S04]  /*3ae0*/  UISETP.NE.AND UP0, UPT, UR18, 0x1, UPT ;  /* 0x000000011200788c */ /* 0x000fc8000bf05270 */
[----:B------:R-:W-:-:S04]  /*3af0*/  USEL UR37, URZ, 0x1, UP0 ;  /* 0x000000013f257887 */ /* 0x000fc80008000000 */
[----:B------:R-:W-:Y:S01]  /*3b00*/  ULOP3.LUT UR37, UR17, UR37, URZ, 0x3c, !UPT ;  /* 0x0000002511257292 */ /* 0x000fe2000f8e3c3f */
[----:B------:R-:W-:Y:S11]  /*3b10*/  @!P0 BRA `(.L_x_133) ;  /* 0x0000000000048947 */ /* 0x000ff60003800000 */
[----:B------:R-:W-:Y:S01]  /*3b20*/  BPT.TRAP 0x1 ;  /* 0x000000040000795c */ /* 0x000fe20000300000 */
.L_x_133:
[----:B------:R-:W0:Y:S01]  /*3b30*/  S2UR UR6, SR_CgaCtaId ;  /* 0x00000000000679c3 */ /* 0x000e220000008800 */
[----:B------:R-:W-:Y:S01]  /*3b40*/  MOV R3, 0x400 ;  /* 0x0000040000037802 */ /* 0x000fe20000000f00 */
[----:B------:R-:W-:-:S04]  /*3b50*/  UIADD3 UR36, UR18, 0x1, URZ ;  /* 0x0000000112247890 */ /* 0x000fc8000fffe03f */
[----:B------:R-:W-:-:S04]  /*3b60*/  UISETP.NE.AND UP0, UPT, UR36, 0x2, UPT ;  /* 0x000000022400788c */ /* 0x000fc8000bf05270 */
[----:B------:R-:W-:Y:S01]  /*3b70*/  USEL UR36, UR36, URZ, UP0 ;  /* 0x0000003f24247287 */ /* 0x000fe20008000000 */
[----:B0-----:R-:W-:-:S05]  /*3b80*/  IMAD.U32 R2, RZ, RZ, UR6 ;  /* 0x00000006ff027e24 */ /* 0x001fca000f8e00ff */
[----:B------:R-:W-:Y:S01]  /*3b90*/  LEA R0, R2, R3, 0x18 ;  /* 0x0000000302007211 */ /* 0x000fe200078ec0ff */
[----:B------:R-:W-:-:S03]  /*3ba0*/  IMAD.U32 R3, RZ, RZ, UR37 ;  /* 0x00000025ff037e24 */ /* 0x000fc6000f8e00ff */
[----:B------:R-:W-:Y:S02]  /*3bb0*/  R2UR UR19, R0 ;  /* 0x00000000001372ca */ /* 0x000fe400000e0000 */
[----:B------:R-:W-:-:S11]  /*3bc0*/  SHF.L.U32 R3, R3, 0x1f, RZ ;  /* 0x0000001f03037819 */ /* 0x000fd600000006ff */
[----:B------:R-:W-:-:S09]  /*3bd0*/  ULEA UR19, UR36, UR19, 0x3 ;  /* 0x0000001324137291 */ /* 0x000fd2000f8e183f */
[----:B------:R0:W1:Y:S01]  /*3be0*/  SYNCS.PHASECHK.TRANS64.TRYWAIT P1, [UR19+0x19c30], R3 ;  /* 0x019c3003ff0075a7 */ /* 0x0000620008020153 */
[----:B------:R-:W-:Y:S05]  /*3bf0*/  @!P0 BRA `(.L_x_134) ;  /* 0x0000000000048947 */ /* 0x000fea0003800000 */
[----:B------:R-:W-:Y:S01]  /*3c00*/  BPT.TRAP 0x1 ;  /* 0x000000040000795c */ /* 0x000fe20000300000 */
.L_x_134:
[----:B-1----:R-:W-:Y:S05]  /*3c10*/  @P1 BRA `(.L_x_135) ;  /* 0x0000000000081947 */ /* 0x002fea0003800000 */
[----:B------:R-:W1:Y:S02]  /*3c20*/  SYNCS.PHASECHK.TRANS64.TRYWAIT P1, [UR19+0x19c30], R3 ;  /* 0x019c3003ff0075a7 */ /* 0x000e640008020153 */
[----:B-1----:R-:W-:Y:S05]  /*3c30*/  @!P1 BRA `(.L_x_136) ;  /* 0x0000008800489947 */ /* 0x002fea0003800000 */
.L_x_135:
        /* <DEDUP_REMOVED lines=17> */
.L_x_137:
[----:B------:R-:W-:Y:S01]  /*3d50*/  R2UR UR14, R0 ;  /* 0x00000000000e72ca */ /* 0x000fe200000e0000 */
[----:B01----:R-:W-:-:S05]  /*3d60*/  IMAD.U32 R3, RZ, RZ, UR17 ;  /* 0x00000011ff037e24 */ /* 0x003fca000f8e00ff */
[----:B------:R-:W-:-:S07]  /*3d70*/  SHF.L.U32 R3, R3, 0x1f, RZ ;  /* 0x0000001f03037819 */ /* 0x000fce00000006ff */
[----:B------:R-:W-:-:S09]  /*3d80*/  ULEA UR14, UR18, UR14, 0x3 ;  /* 0x0000000e120e7291 */ /* 0x000fd2000f8e183f */
[----:B------:R0:W1:Y:S01]  /*3d90*/  SYNCS.PHASECHK.TRANS64.TRYWAIT P1, [UR14+0x19c50], R3 ;  /* 0x019c5003ff0075a7 */ /* 0x000062000802014e */
[----:B------:R-:W-:Y:S05]  /*3da0*/  @!P0 BRA `(.L_x_138) ;  /* 0x0000000000048947 */ /* 0x000fea0003800000 */
[----:B------:R-:W-:Y:S01]  /*3db0*/  BPT.TRAP 0x1 ;  /* 0x000000040000795c */ /* 0x000fe20000300000 */
.L_x_138:
[----:B-1----:R-:W-:Y:S05]  /*3dc0*/  @P1 BRA `(.L_x_139) ;  /* 0x0000000000081947 */ /* 0x002fea0003800000 */
[----:B------:R-:W1:Y:S02]  /*3dd0*/  SYNCS.PHASECHK.TRANS64.TRYWAIT P1, [UR14+0x19c50], R3 ;  /* 0x019c5003ff0075a7 */ /* 0x000e64000802014e */
[----:B-1----:R-:W-:Y:S05]  /*3de0*/  @!P1 BRA `(.L_x_140) ;  /* 0x0000008400f49947 */ /* 0x002fea0003800000 */
.L_x_139:
[----:B------:R-:W-:Y:S01]  /*3df0*/  R2UR UR6, R0 ;  /* 0x00000000000672ca */ /* 0x000fe200000e0000 */
[----:B------:R-:W-:Y:S01]  /*3e00*/  WARPGROUP.ARRIVE ;  /* 0x00000000000079c5 */ /* 0x000fe20000000000 */
[----:B------:R-:W-:Y:S01]  /*3e10*/  UMOV UR7, 0x40000040 ;  /* 0x4000004000077882 */ /* 0x000fe20000000000 */
[----:B-1----:R-:W-:Y:S01]  /*3e20*/  FMNMX.FTZ R6, R24, R7, !PT ;  /* 0x0000000718067209 */ /* 0x002fe20007810000 */
[----:B------:R-:W-:-:S03]  /*3e30*/  UMOV UR11, 0x40000040 ;  /* 0x40000040000b7882 */ /* 0x000fc60000000000 */
[----:B0-----:R-:W-:Y:S02]  /*3e40*/  FMNMX.FTZ R3, R25, R6, !PT ;  /* 0x0000000619037209 */ /* 0x001fe40007810000 */
[----:B------:R-:W-:-:S04]  /*3e50*/  FMNMX.FTZ R6, R26, R8, !PT ;  /* 0x000000081a067209 */ /* 0x000fc80007810000 */
[----:B------:R-:W-:Y:S01]  /*3e60*/  UIADD3 UR6, UR6, 0x3000, URZ ;  /* 0x0000300006067890 */ /* 0x000fe2000fffe03f */
[----:B------:R-:W-:Y:S02]  /*3e70*/  FMNMX.FTZ R9, R27, R6, !PT ;  /* 0x000000061b097209 */ /* 0x000fe40007810000 */
[----:B------:R-:W-:Y:S01]  /*3e80*/  FMNMX.FTZ R6, R28, R3, !PT ;  /* 0x000000031c067209 */ /* 0x000fe20007810000 */
[----:B------:R-:W-:Y:S01]  /*3e90*/  USHF.R.U32.HI UR6, URZ, 0x4, UR6 ;  /* 0x000000043f067899 */ /* 0x000fe20008011606 */
[----:B------:R-:W-:Y:S02]  /*3ea0*/  FMNMX.FTZ R10, R30, R9, !PT ;  /* 0x000000091e0a7209 */ /* 0x000fe40007810000 */
[----:B------:R-:W-:Y:S01]  /*3eb0*/  FMNMX.FTZ R3, R29, R6, !PT ;  /* 0x000000061d037209 */ /* 0x000fe20007810000 */
[----:B------:R-:W-:Y:S01]  /*3ec0*/  ULOP3.LUT UR6, UR6, 0x3fff, URZ, 0xc0, !UPT ;  /* 0x00003fff06067892 */ /* 0x000fe2000f8ec03f */
[----:B------:R-:W-:Y:S02]  /*3ed0*/  FMNMX.FTZ R9, R31, R10, !PT ;  /* 0x0000000a1f097209 */ /* 0x000fe40007810000 */
[----:B------:R-:W-:Y:S01]  /*3ee0*/  FMNMX.FTZ R6, R32, R3, !PT ;  /* 0x0000000320067209 */ /* 0x000fe20007810000 */
[----:B------:R-:W-:Y:S01]  /*3ef0*/  ULOP3.LUT UR6, UR6, 0x10000, URZ, 0xfc, !UPT ;  /* 0x0001000006067892 */ /* 0x000fe2000f8efc3f */
[----:B------:R-:W-:-:S02]  /*3f00*/  FMNMX.FTZ R10, R34, R9, !PT ;  /* 0x00000009220a7209 */ /* 0x000fc40007810000 */
[----:B------:R-:W-:Y:S01]  /*3f10*/  FMNMX.FTZ R3, R33, R6, !PT ;  /* 0x0000000621037209 */ /* 0x000fe20007810000 */
[----:B------:R-:W-:Y:S01]  /*3f20*/  UIMAD UR10, UR18, 0x300, UR6 ;  /* 0x00000300120a78a4 */ /* 0x000fe2000f8e0206 */
[----:B------:R-:W-:Y:S02]  /*3f30*/  FMNMX.FTZ R9, R35, R10, !PT ;  /* 0x0000000a23097209 */ /* 0x000fe40007810000 */
[----:B------:R-:W-:Y:S02]  /*3f40*/  FMNMX.FTZ R6, R36, R3, !PT ;  /* 0x0000000324067209 */ /* 0x000fe40007810000 */
[----:B------:R-:W-:Y:S02]  /*3f50*/  FMNMX.FTZ R10, R38, R9, !PT ;  /* 0x00000009260a7209 */ /* 0x000fe40007810000 */
[----:B------:R-:W-:Y:S01]  /*3f60*/  UMOV UR6, UR10 ;  /* 0x0000000a00067c82 */ /* 0x000fe20008000000 */
[----:B------:R-:W-:Y:S01]  /*3f70*/  FMNMX.FTZ R3, R37, R6, !PT ;  /* 0x0000000625037209 */ /* 0x000fe20007810000 */
[----:B------:R-:W-:Y:S01]  /*3f80*/  QGMMA.64x96x32.F32.E4M3.E4M3 R88, R136, gdesc[UR4], R88, gsb0 ;  /* 0x0160000488587df3 */ /* 0x000fe20008000858 */
[----:B------:R-:W-:Y:S01]  /*3f90*/  FMNMX.FTZ R9, R39, R10, !PT ;  /* 0x0000000a27097209 */ /* 0x000fe20007810000 */
[----:B------:R-:W-:Y:S01]  /*3fa0*/  UIADD3 UR6, UR10, 0x2, URZ ;  /* 0x000000020a067890 */ /* 0x000fe2000fffe03f */
[----:B------:R-:W-:Y:S01]  /*3fb0*/  FMNMX.FTZ R6, R40, R3, !PT ;  /* 0x0000000328067209 */ /* 0x000fe20007810000 */
[----:B------:R-:W-:Y:S01]  /*3fc0*/  UMOV UR7, 0x40000040 ;  /* 0x4000004000077882 */ /* 0x000fe20000000000 */
        /* <DEDUP_REMOVED lines=46> */
[----:B------:R-:W-:-:S03]  /*42b0*/  FMNMX.FTZ R10, R87, R10, !PT ;  /* 0x0000000a570a7209 */ /* 0x000fc60007810000 */
[----:B------:R-:W0:Y:S04]  /*42c0*/  SHFL.BFLY PT, R3, R6, 0x2, 0x1f ;  /* 0x0c401f0006037f89 */ /* 0x000e2800000e0000 */
[----:B------:R-:W1:Y:S01]  /*42d0*/  SHFL.BFLY PT, R11, R10, 0x2, 0x1f ;  /* 0x0c401f000a0b7f89 */ /* 0x000e6200000e0000 */
[----:B------:R-:W-:Y:S02]  /*42e0*/  WARPGROUP.DEPBAR.LE gsb0, 0x0 ;  /* 0x00008000000079c5 */ /* 0x000fe40000010000 */
[----:B------:R-:W-:-:S06]  /*42f0*/  WARPGROUP.ARRIVE ;  /* 0x00000000000079c5 */ /* 0x000fcc0000000000 */
[----:B------:R-:W2:Y:S01]  /*4300*/  S2R R139, SR_TID.X ;  /* 0x00000000008b7919 */ /* 0x000ea20000002100 */
[----:B------:R-:W-:Y:S01]  /*4310*/  QGMMA.64x96x32.F32.E4M3.E4M3 R88, R140, gdesc[UR4], R88, gsb0 ;  /* 0x016000048c587df3 */ /* 0x000fe20008000858 */
[----:B------:R-:W-:Y:S01]  /*4320*/  UIADD3 UR6, UR10, 0x4, URZ ;  /* 0x000000040a067890 */ /* 0x000fe2000fffe03f */
[----:B------:R-:W-:Y:S01]  /*4330*/  UMOV UR7, 0x40000040 ;  /* 0x4000004000077882 */ /* 0x000fe20000000000 */
[----:B------:R-:W-:Y:S01]  /*4340*/  UIADD3 UR10, UR10, 0x6, URZ ;  /* 0x000000060a0a7890 */ /* 0x000fe2000fffe03f */
[----:B0-----:R-:W-:Y:S02]  /*4350*/  FMNMX.FTZ R9, R6, R3, !PT ;  /* 0x0000000306097209 */ /* 0x001fe40007810000 */
[----:B-1----:R-:W-:-:S03]  /*4360*/  FMNMX.FTZ R11, R10, R11, !PT ;  /* 0x0000000b0a0b7209 */ /* 0x002fc60007810000 */
[----:B------:R-:W0:Y:S04]  /*4370*/  SHFL.BFLY PT, R12, R9, 0x1, 0x1f ;  /* 0x0c201f00090c7f89 */ /* 0x000e2800000e0000 */
[----:B------:R-:W1:Y:S01]  /*4380*/  SHFL.BFLY PT, R14, R11, 0x1, 0x1f ;  /* 0x0c201f000b0e7f89 */ /* 0x000e6200000e0000 */
[----:B--2---:R-:W-:Y:S02]  /*4390*/  LOP3.LUT P1, RZ, R139, 0x7f, RZ, 0xc0, !PT ;  /* 0x0000007f8bff7812 */ /* 0x004fe4000782c0ff */
[----:B0-----:R-:W-:Y:S01]  /*43a0*/  FMNMX.FTZ R6, R9, R12, !PT ;  /* 0x0000000c09067209 */ /* 0x001fe20007810000 */
[----:B------:R-:W-:Y:S01]  /*43b0*/  IMAD.U32 R9, RZ, RZ, UR45 ;  /* 0x0000002dff097e24 */ /* 0x000fe2000f8e00ff */
[----:B-1----:R-:W-:-:S03]  /*43c0*/  FMNMX.FTZ R3, R11, R14, !PT ;  /* 0x0000000e0b037209 */ /* 0x002fc60007810000 */
[C---:B------:R-:W-:Y:S01]  /*43d0*/  FFMA.FTZ R9, R6.reuse, R9, -8 ;  /* 0xc100000006097423 */ /* 0x040fe20000010009 */
[----:B------:R-:W-:-:S05]  /*43e0*/  FADD.FTZ R7, -R6, R7 ;  /* 0x0000000706077221 */ /* 0x000fca0000010100 */
[----:B------:R-:W-:Y:S01]  /*43f0*/  VOTEU.ALL UP0, P1 ;  /* 0x00000000003f7886 */ /* 0x000fe20000800000 */
[----:B------:R-:W-:-:S01]  /*4400*/  FFMA.FTZ R10, R24, UR45, -R9 ;  /* 0x0000002d180a7c23 */ /* 0x000fc20008010809 */
[--C-:B------:R-:W-:Y:S01]  /*4410*/  FFMA.FTZ R24, R40, UR45, -R9.reuse ;  /* 0x0000002d28187c23 */ /* 0x100fe20008010809 */
[----:B------:R-:W-:-:S01]  /*4420*/  FFMA.FTZ R40, R56, UR45, -R9 ;  /* 0x0000002d38287c23 */ /* 0x000fc20008010809 */
[--C-:B------:R-:W-:Y:S01]  /*4430*/  FFMA.FTZ R56, R72, UR45, -R9.reuse ;  /* 0x0000002d48387c23 */ /* 0x100fe20008010809 */
[----:B------:R-:W-:Y:S02]  /*4440*/  IMAD.U32 R72, RZ, RZ, UR45 ;  /* 0x0000002dff487e24 */ /* 0x000fe4000f8e00ff */
[--C-:B------:R-:W-:Y:S01]  /*4450*/  FFMA.FTZ R21, R37, UR45, -R9.reuse ;  /* 0x0000002d25157c23 */ /* 0x100fe20008010809 */
[----:B------:R-:W-:-:S01]  /*4460*/  FFMA.FTZ R37, R53, UR45, -R9 ;  /* 0x0000002d35257c23 */ /* 0x000fc20008010809 */
[----:B------:R-:W-:Y:S01]  /*4470*/  FFMA.FTZ R53, R69, UR45, -R9 ;  /* 0x0000002d45357c23 */ /* 0x000fe20008010809 */
[----:B------:R-:W-:-:S01]  /*4480*/  FADD.FTZ R8, -R3, R8 ;  /* 0x0000000803087221 */ /* 0x000fc20000010100 */
[----:B------:R-:W-:Y:S01]  /*4490*/  FFMA.FTZ R11, R25, UR45, -R9 ;  /* 0x0000002d190b7c23 */ /* 0x000fe20008010809 */
[----:B------:R-:W-:-:S01]  /*44a0*/  FFMA.FTZ R69, R3, R72, -8 ;  /* 0xc100000003457423 */ /* 0x000fc20000010048 */
[--C-:B------:R-:W-:Y:S01]  /*44b0*/  FFMA.FTZ R25, R41, UR45, -R9.reuse ;  /* 0x0000002d29197c23 */ /* 0x100fe20008010809 */
[----:B------:R-:W-:-:S01]  /*44c0*/  FFMA.FTZ R41, R57, UR45, -R9 ;  /* 0x0000002d39297c23 */ /* 0x000fc20008010809 */
[----:B------:R-:W-:Y:S01]  /*44d0*/  FMUL.FTZ R7, R7, UR45 ;  /* 0x0000002d07077c20 */ /* 0x000fe20008410000 */
[----:B------:R-:W-:-:S01]  /*44e0*/  FFMA.FTZ R57, R73, UR45, -R9 ;  /* 0x0000002d49397c23 */ /* 0x000fc20008010809 */
[----:B------:R-:W-:Y:S01]  /*44f0*/  FMUL.FTZ R8, R8, UR45 ;  /* 0x0000002d08087c20 */ /* 0x000fe20008410000 */
[----:B------:R-:W-:-:S01]  /*4500*/  FFMA.FTZ R73, R26, UR45, -R69 ;  /* 0x0000002d1a497c23 */ /* 0x000fc20008010845 */
[----:B------:R-:W-:Y:S01]  /*4510*/  FFMA.FTZ R26, R27, UR45, -R69 ;  /* 0x0000002d1b1a7c23 */ /* 0x000fe20008010845 */
[----:B------:R-:W-:Y:S01]  /*4520*/  MUFU.EX2 R10, R10 ;  /* 0x0000000a000a7308 */ /* 0x000fe20000000800 */
[----:B------:R-:W-:-:S01]  /*4530*/  FFMA.FTZ R12, R28, UR45, -R9 ;  /* 0x0000002d1c0c7c23 */ /* 0x000fc20008010809 */
[----:B------:R-:W-:Y:S01]  /*4540*/  FFMA.FTZ R27, R30, UR45, -R69 ;  /* 0x0000002d1e1b7c23 */ /* 0x000fe20008010845 */
[----:B------:R-:W-:-:S01]  /*4550*/  FFMA.FTZ R13, R29, UR45, -R9 ;  /* 0x0000002d1d0d7c23 */ /* 0x000fc20008010809 */
[----:B------:R-:W-:Y:S01]  /*4560*/  FFMA.FTZ R30, R31, UR45, -R69 ;  /* 0x0000002d1f1e7c23 */ /* 0x000fe20008010845 */
[----:B------:R-:W-:-:S01]  /*4570*/  FFMA.FTZ R14, R32, UR45, -R9 ;  /* 0x0000002d200e7c23 */ /* 0x000fc20008010809 */
[----:B------:R-:W-:Y:S01]  /*4580*/  FFMA.FTZ R31, R34, UR45, -R69 ;  /* 0x0000002d221f7c23 */ /* 0x000fe20008010845 */
[----:B------:R-:W-:-:S01]  /*4590*/  FFMA.FTZ R15, R33, UR45, -R9 ;  /* 0x0000002d210f7c23 */ /* 0x000fc20008010809 */
[----:B------:R-:W0:Y:S01]  /*45a0*/  MUFU.EX2 R7, R7 ;  /* 0x0000000700077308 */ /* 0x000e220000000800 */
[----:B------:R-:W-:-:S01]  /*45b0*/  FFMA.FTZ R34, R35, UR45, -R69 ;  /* 0x0000002d23227c23 */ /* 0x000fc20008010845 */
[--C-:B------:R-:W-:Y:S01]  /*45c0*/  FFMA.FTZ R29, R45, UR45, -R9.reuse ;  /* 0x0000002d2d1d7c23 */ /* 0x100fe20008010809 */
        /* <DEDUP_REMOVED lines=14> */
[----:B0-----:R-:W-:-:S01]  /*46b0*/  FFMA.FTZ R4, R7, R4, R10 ;  /* 0x0000000407047223 */ /* 0x001fc2000001000a */
[--C-:B------:R-:W-:Y:S01]  /*46c0*/  FFMA.FTZ R54, R55, UR45, -R69.reuse ;  /* 0x0000002d37367c23 */ /* 0x100fe20008010845 */
[----:B------:R-:W-:-:S01]  /*46d0*/  FFMA.FTZ R55, R58, UR45, -R69 ;  /* 0x0000002d3a377c23 */ /* 0x000fc20008010845 */
[--C-:B------:R-:W-:Y:S01]  /*46e0*/  FFMA.FTZ R58, R59, UR45, -R69.reuse ;  /* 0x0000002d3b3a7c23 */ /* 0x100fe20008010845 */
[----:B------:R-:W-:-:S01]  /*46f0*/  FFMA.FTZ R59, R62, UR45, -R69 ;  /* 0x0000002d3e3b7c23 */ /* 0x000fc20008010845 */
[--C-:B------:R-:W-:Y:S01]  /*4700*/  FFMA.FTZ R62, R63, UR45, -R69.reuse ;  /* 0x0000002d3f3e7c23 */ /* 0x100fe20008010845 */
[----:B------:R-:W-:-:S01]  /*4710*/  FFMA.FTZ R63, R66, UR45, -R69 ;  /* 0x0000002d423f7c23 */ /* 0x000fc20008010845 */
[----:B------:R-:W0:Y:S01]  /*4720*/  MUFU.EX2 R11, R11 ;  /* 0x0000000b000b7308 */ /* 0x000e220000000800 */
[----:B------:R-:W-:-:S01]  /*4730*/  FFMA.FTZ R28, R44, UR45, -R9 ;  /* 0x0000002d2c1c7c23 */ /* 0x000fc20008010809 */
[--C-:B------:R-:W-:Y:S01]  /*4740*/  FFMA.FTZ R32, R48, UR45, -R9.reuse ;  /* 0x0000002d30207c23 */ /* 0x100fe20008010809 */
[----:B------:R-:W-:-:S01]  /*4750*/  FFMA.FTZ R33, R49, UR45, -R9 ;  /* 0x0000002d31217c23 */ /* 0x000fc20008010809 */
[--C-:B------:R-:W-:Y:S01]  /*4760*/  FFMA.FTZ R36, R52, UR45, -R9.reuse ;  /* 0x0000002d34247c23 */ /* 0x100fe20008010809 */
[----:B------:R-:W-:-:S01]  /*4770*/  FFMA.FTZ R44, R60, UR45, -R9 ;  /* 0x0000002d3c2c7c23 */ /* 0x000fc20008010809 */
[--C-:B------:R-:W-:Y:S01]  /*4780*/  FFMA.FTZ R48, R64, UR45, -R9.reuse ;  /* 0x0000002d40307c23 */ /* 0x100fe20008010809 */
[----:B------:R-:W-:-:S01]  /*4790*/  FFMA.FTZ R49, R65, UR45, -R9 ;  /* 0x0000002d41317c23 */ /* 0x000fc20008010809 */
[----:B------:R-:W2:Y:S01]  /*47a0*/  MUFU.EX2 R26, R26 ;  /* 0x0000001a001a7308 */ /* 0x000ea20000000800 */
[----:B-1----:R-:W-:-:S01]  /*47b0*/  FFMA.FTZ R5, R8, R5, R73 ;  /* 0x0000000508057223 */ /* 0x002fc20000010049 */
[--C-:B------:R-:W-:Y:S01]  /*47c0*/  FFMA.FTZ R60, R76, UR45, -R9.reuse ;  /* 0x0000002d4c3c7c23 */ /* 0x100fe20008010809 */
[----:B------:R-:W-:-:S01]  /*47d0*/  FFMA.FTZ R52, R68, UR45, -R9 ;  /* 0x0000002d44347c23 */ /* 0x000fc20008010809 */
[--C-:B------:R-:W-:Y:S01]  /*47e0*/  FFMA.FTZ R64, R80, UR45, -R9.reuse ;  /* 0x0000002d50407c23 */ /* 0x100fe20008010809 */
[----:B------:R-:W-:-:S01]  /*47f0*/  FFMA.FTZ R65, R81, UR45, -R9 ;  /* 0x0000002d51417c23 */ /* 0x000fc20008010809 */
[--C-:B------:R-:W-:Y:S01]  /*4800*/  FFMA.FTZ R68, R84, UR45, -R9.reuse ;  /* 0x0000002d54447c23 */ /* 0x100fe20008010809 */
[----:B------:R-:W-:-:S01]  /*4810*/  FFMA.FTZ R9, R85, UR45, -R9 ;  /* 0x0000002d55097c23 */ /* 0x000fc20008010809 */
[----:B------:R-:W-:-:S02]  /*4820*/  WARPGROUP.DEPBAR.LE gsb0, 0x0 ;  /* 0x00008000000079c5 */ /* 0x000fc40000010000 */
[----:B------:R-:W-:Y:S01]  /*4830*/  WARPGROUP.ARRIVE ;  /* 0x00000000000079c5 */ /* 0x000fe20000000000 */
[----:B------:R-:W1:Y:S01]  /*4840*/  MUFU.EX2 R12, R12 ;  /* 0x0000000c000c7308 */ /* 0x000e620000000800 */
[----:B0-----:R-:W-:-:S04]  /*4850*/  FADD.FTZ R77, R11, R4 ;  /* 0x000000040b4d7221 */ /* 0x001fc80000010000 */
[----:B------:R-:W-:Y:S01]  /*4860*/  QGMMA.64x96x32.F32.E4M3.E4M3 R88, R144, gdesc[UR4], R88, gsb0 ;  /* 0x0160000490587df3 */ /* 0x000fe20008000858 */
[----:B--2---:R-:W-:-:S01]  /*4870*/  FADD.FTZ R4, R26, R5 ;  /* 0x000000051a047221 */ /* 0x004fc20000010000 */
[----:B------:R-:W-:Y:S01]  /*4880*/  @!UP0 UIADD3 UR6, UR19, 0x19c40, URZ ;  /* 0x00019c4013068890 */ /* 0x000fe2000fffe03f */
[----:B------:R-:W0:Y:S03]  /*4890*/  MUFU.EX2 R27, R27 ;  /* 0x0000001b001b7308 */ /* 0x000e260000000800 */
[----:B------:R-:W-:-:S05]  /*48a0*/  @!UP0 UPRMT UR6, URZ, 0x654, UR6 ;  /* 0x000006543f068896 */ /* 0x000fca0008000006 */
[----:B------:R-:W2:Y:S01]  /*48b0*/  MUFU.EX2 R13, R13 ;  /* 0x0000000d000d7308 */ /* 0x000ea20000000800 */
[----:B-1----:R-:W-:-:S07]  /*48c0*/  FADD.FTZ R72, R12, R77 ;  /* 0x0000004d0c487221 */ /* 0x002fce0000010000 */
[----:B------:R-:W1:Y:S01]  /*48d0*/  MUFU.EX2 R30, R30 ;  /* 0x0000001e001e7308 */ /* 0x000e620000000800 */
[----:B0-----:R-:W-:-:S07]  /*48e0*/  FADD.FTZ R5, R27, R4 ;  /* 0x000000041b057221 */ /* 0x001fce0000010000 */
[----:B------:R-:W0:Y:S01]  /*48f0*/  MUFU.EX2 R14, R14 ;  /* 0x0000000e000e7308 */ /* 0x000e220000000800 */
[----:B--2---:R-:W-:-:S07]  /*4900*/  FADD.FTZ R77, R13, R72 ;  /* 0x000000480d4d7221 */ /* 0x004fce0000010000 */
[----:B------:R-:W2:Y:S01]  /*4910*/  MUFU.EX2 R31, R31 ;  /* 0x0000001f001f7308 */ /* 0x000ea20000000800 */
[----:B-1----:R-:W-:-:S07]  /*4920*/  FADD.FTZ R4, R30, R5 ;  /* 0x000000051e047221 */ /* 0x002fce0000010000 */
[----:B------:R-:W1:Y:S01]  /*4930*/  MUFU.EX2 R15, R15 ;  /* 0x0000000f000f7308 */ /* 0x000e620000000800 */
[----:B0-----:R-:W-:-:S07]  /*4940*/  FADD.FTZ R66, R14, R77 ;  /* 0x0000004d0e427221 */ /* 0x001fce0000010000 */
[----:B------:R-:W0:Y:S01]  /*4950*/  MUFU.EX2 R34, R34 ;  /* 0x0000002200227308 */ /* 0x000e220000000800 */
[----:B--2---:R-:W-:-:S07]  /*4960*/  FADD.FTZ R5, R31, R4 ;  /* 0x000000041f057221 */ /* 0x004fce0000010000 */
[----:B------:R-:W2:Y:S01]  /*4970*/  MUFU.EX2 R20, R20 ;  /* 0x0000001400147308 */ /* 0x000ea20000000800 */
[----:B-1----:R-:W-:-:S01]  /*4980*/  FADD.FTZ R77, R15, R66 ;  /* 0x000000420f4d7221 */ /* 0x002fc20000010000 */
[--C-:B------:R-:W-:Y:S01]  /*4990*/  FFMA.FTZ R66, R67, UR45, -R69.reuse ;  /* 0x0000002d43427c23 */ /* 0x100fe20008010845 */
[----:B------:R-:W-:-:S05]  /*49a0*/  FFMA.FTZ R67, R70, UR45, -R69 ;  /* 0x0000002d46437c23 */ /* 0x000fca0008010845 */
        /* <DEDUP_REMOVED lines=12> */
[----:B------:R-:W-:Y:S02]  /*4a70*/  WARPGROUP.DEPBAR.LE gsb0, 0x0 ;  /* 0x00008000000079c5 */ /* 0x000fe40000010000 */
[----:B------:R-:W-:-:S04]  /*4a80*/  WARPGROUP.ARRIVE ;  /* 0x00000000000079c5 */ /* 0x000fc80000000000 */
[----:B------:R-:W1:Y:S01]  /*4a90*/  MUFU.EX2 R42, R42 ;  /* 0x0000002a002a7308 */ /* 0x000e620000000800 */
[----:B0-----:R-:W-:-:S01]  /*4aa0*/  FADD.FTZ R5, R39, R4 ;  /* 0x0000000427057221 */ /* 0x001fc20000010000 */
[----:B------:R-:W-:Y:S06]  /*4ab0*/  QGMMA.64x96x32.F32.E4M3.E4M3 R88, R148, gdesc[UR8], R88, gsb0 ;  /* 0x0160000894587df3 */ /* 0x000fec0008000858 */
[----:B------:R-:W0:Y:S01]  /*4ac0*/  MUFU.EX2 R28, R28 ;  /* 0x0000001c001c7308 */ /* 0x000e220000000800 */
[----:B--2---:R-:W-:-:S01]  /*4ad0*/  FADD.FTZ R77, R25, R70 ;  /* 0x00000046194d7221 */ /* 0x004fc20000010000 */
[--C-:B------:R-:W-:Y:S01]  /*4ae0*/  FFMA.FTZ R70, R71, UR45, -R69.reuse ;  /* 0x0000002d47467c23 */ /* 0x100fe20008010845 */
[----:B------:R-:W-:-:S05]  /*4af0*/  FFMA.FTZ R71, R74, UR45, -R69 ;  /* 0x0000002d4a477c23 */ /* 0x000fca0008010845 */
        /* <DEDUP_REMOVED lines=15> */
[----:B0-----:R-:W-:-:S01]  /*4bf0*/  FADD.FTZ R77, R33, R72 ;  /* 0x00000048214d7221 */ /* 0x001fc20000010000 */
[----:B------:R-:W-:-:S06]  /*4c00*/  FFMA.FTZ R72, R75, UR45, -R69 ;  /* 0x0000002d4b487c23 */ /* 0x000fcc0008010845 */
[----:B------:R-:W0:Y:S01]  /*4c10*/  MUFU.EX2 R51, R51 ;  /* 0x0000003300337308 */ /* 0x000e220000000800 */
[----:B--2---:R-:W-:-:S07]  /*4c20*/  FADD.FTZ R4, R50, R5 ;  /* 0x0000000532047221 */ /* 0x004fce0000010000 */
[----:B------:R-:W2:Y:S01]  /*4c30*/  MUFU.EX2 R37, R37 ;  /* 0x0000002500257308 */ /* 0x000ea20000000800 */
[----:B-1----:R-:W-:-:S07]  /*4c40*/  FADD.FTZ R74, R36, R77 ;  /* 0x0000004d244a7221 */ /* 0x002fce0000010000 */
[----:B------:R-:W1:Y:S01]  /*4c50*/  MUFU.EX2 R54, R54 ;  /* 0x0000003600367308 */ /* 0x000e620000000800 */
[----:B0-----:R-:W-:-:S07]  /*4c60*/  FADD.FTZ R5, R51, R4 ;  /* 0x0000000433057221 */ /* 0x001fce0000010000 */
[----:B------:R-:W0:Y:S01]  /*4c70*/  MUFU.EX2 R40, R40 ;  /* 0x0000002800287308 */ /* 0x000e220000000800 */
[----:B--2---:R-:W-:-:S01]  /*4c80*/  FADD.FTZ R75, R37, R74 ;  /* 0x0000004a254b7221 */ /* 0x004fc20000010000 */
[----:B------:R-:W-:-:S06]  /*4c90*/  FFMA.FTZ R74, R78, UR45, -R69 ;  /* 0x0000002d4e4a7c23 */ /* 0x000fcc0008010845 */
[----:B------:R-:W2:Y:S01]  /*4ca0*/  MUFU.EX2 R55, R55 ;  /* 0x0000003700377308 */ /* 0x000ea20000000800 */
[----:B-1----:R-:W-:-:S01]  /*4cb0*/  FADD.FTZ R4, R54, R5 ;  /* 0x0000000536047221 */ /* 0x002fc20000010000 */
[----:B------:R-:W-:Y:S02]  /*4cc0*/  WARPGROUP.DEPBAR.LE gsb0, 0x0 ;  /* 0x00008000000079c5 */ /* 0x000fe40000010000 */
[----:B------:R-:W-:Y:S04]  /*4cd0*/  @!P1 SYNCS.ARRIVE.TRANS64.RED.A1T0 RZ, [UR6], RZ ;  /* 0x000000ffffff99a7 */ /* 0x000fe80008100406 */
        /* <DEDUP_REMOVED lines=19> */
[----:B-1----:R-:W-:-:S01]  /*4e10*/  FADD.FTZ R78, R48, R77 ;  /* 0x0000004d304e7221 */ /* 0x002fc20000010000 */
[----:B------:R-:W-:-:S06]  /*4e20*/  FFMA.FTZ R77, R83, UR45, -R69 ;  /* 0x0000002d534d7c23 */ /* 0x000fcc0008010845 */
        /* <DEDUP_REMOVED lines=44> */
[----:B0-----:R-:W-:-:S03]  /*50f0*/  FADD.FTZ R4, R9, R4 ;  /* 0x0000000409047221 */ /* 0x001fc60000010000 */
[----:B--2---:R-:W-:Y:S01]  /*5100*/  FADD.FTZ R5, R69, R79 ;  /* 0x0000004f45057221 */ /* 0x004fe20000010000 */
[----:B------:R-:W-:Y:S06]  /*5110*/  @!P0 BRA `(.L_x_141) ;  /* 0x0000000000048947 */ /* 0x000fec0003800000 */
[----:B------:R-:W-:Y:S01]  /*5120*/  BPT.TRAP 0x1 ;  /* 0x000000040000795c */ /* 0x000fe20000300000 */
.L_x_141:
[----:B------:R-:W-:Y:S01]  /*5130*/  R2UR UR7, R2 ;  /* 0x00000000020772ca */ /* 0x000fe200000e0000 */
[----:B------:R-:W-:Y:S01]  /*5140*/  UIADD3 UR6, UR14, 0x19c60, URZ ;  /* 0x00019c600e067890 */ /* 0x000fe2000fffe03f */
[----:B------:R-:W-:Y:S01]  /*5150*/  ISETP.LT.AND P1, PT, RZ, UR46, PT ;  /* 0x0000002eff007c0c */ /* 0x000fe2000bf21270 */
[----:B------:R-:W-:Y:S01]  /*5160*/  UMOV UR17, UR37 ;  /* 0x0000002500117c82 */ /* 0x000fe20008000000 */
[----:B------:R-:W-:Y:S01]  /*5170*/  F2FP.SATFINITE.E4M3.F32.PACK_AB_MERGE_C R12, R13, R12, RZ ;  /* 0x0000000c0d0c723e */ /* 0x000fe200048070ff */
[----:B------:R-:W-:Y:S01]  /*5180*/  UMOV UR18, UR36 ;  /* 0x0000002400127c82 */ /* 0x000fe20008000000 */
[----:B------:R-:W-:Y:S01]  /*5190*/  F2FP.SATFINITE.E4M3.F32.PACK_AB_MERGE_C R27, R30, R27, RZ ;  /* 0x0000001b1e1b723e */ /* 0x000fe200048070ff */
[-C--:B------:R-:W-:Y:S01]  /*51a0*/  FMUL.FTZ R88, R88, R7.reuse ;  /* 0x0000000758587220 */ /* 0x080fe20000410000 */
[----:B------:R-:W-:Y:S01]  /*51b0*/  F2FP.SATFINITE.E4M3.F32.PACK_AB_MERGE_C R20, R21, R20, RZ ;  /* 0x000000141514723e */ /* 0x000fe200048070ff */
[----:B------:R-:W-:Y:S01]  /*51c0*/  FMUL.FTZ R89, R89, R7 ;  /* 0x0000000759597220 */ /* 0x000fe20000410000 */
[----:B------:R-:W-:Y:S01]  /*51d0*/  F2FP.SATFINITE.E4M3.F32.PACK_AB_MERGE_C R35, R38, R35, RZ ;  /* 0x000000232623723e */ /* 0x000fe200048070ff */
[----:B------:R-:W-:Y:S01]  /*51e0*/  FMUL.FTZ R92, R92, R7 ;  /* 0x000000075c5c7220 */ /* 0x000fe20000410000 */
[----:B------:R-:W-:Y:S01]  /*51f0*/  F2FP.SATFINITE.E4M3.F32.PACK_AB_MERGE_C R28, R29, R28, RZ ;  /* 0x0000001c1d1c723e */ /* 0x000fe200048070ff */
[----:B------:R-:W-:Y:S01]  /*5200*/  UPRMT UR6, UR7, 0x654, UR6 ;  /* 0x0000065407067896 */ /* 0x000fe20008000006 */
[----:B------:R-:W-:Y:S01]  /*5210*/  F2FP.SATFINITE.E4M3.F32.PACK_AB_MERGE_C R43, R46, R43, RZ ;  /* 0x0000002b2e2b723e */ /* 0x000fe200048070ff */
[----:B------:R-:W-:Y:S01]  /*5220*/  UIADD3 UR7, UR46, -0x1, URZ ;  /* 0xffffffff2e077890 */ /* 0x000fe2000fffe03f */
[----:B------:R-:W-:Y:S01]  /*5230*/  F2FP.SATFINITE.E4M3.F32.PACK_AB_MERGE_C R36, R37, R36, RZ ;  /* 0x000000242524723e */ /* 0x000fe200048070ff */
[----:B------:R-:W-:Y:S01]  /*5240*/  FMUL.FTZ R93, R93, R7 ;  /* 0x000000075d5d7220 */ /* 0x000fe20000410000 */
[----:B------:R-:W-:Y:S01]  /*5250*/  F2FP.SATFINITE.E4M3.F32.PACK_AB_MERGE_C R51, R54, R51, RZ ;  /* 0x000000333633723e */ /* 0x000fe200048070ff */
[-C--:B------:R-:W-:Y:S01]  /*5260*/  FMUL.FTZ R96, R96, R7.reuse ;  /* 0x0000000760607220 */ /* 0x080fe20000410000 */
[----:B------:R-:W-:Y:S01]  /*5270*/  F2FP.SATFINITE.E4M3.F32.PACK_AB_MERGE_C R44, R45, R44, RZ ;  /* 0x0000002c2d2c723e */ /* 0x000fe200048070ff */
[----:B------:R-:W-:Y:S01]  /*5280*/  FMUL.FTZ R97, R97, R7 ;  /* 0x0000000761617220 */ /* 0x000fe20000410000 */
[----:B------:R-:W-:Y:S01]  /*5290*/  F2FP.SATFINITE.E4M3.F32.PACK_AB_MERGE_C R59, R62, R59, RZ ;  /* 0x0000003b3e3b723e */ /* 0x000fe200048070ff */
[----:B------:R-:W-:Y:S01]  /*52a0*/  SYNCS.ARRIVE.TRANS64.RED.A1T0 RZ, [UR6], RZ ;  /* 0x000000ffffff79a7 */ /* 0x000fe20008100406 */
[----:B------:R-:W-:Y:S01]  /*52b0*/  F2FP.SATFINITE.E4M3.F32.PACK_AB_MERGE_C R52, R53, R52, RZ ;  /* 0x000000343534723e */ /* 0x000fe200048070ff */
[----:B------:R-:W-:Y:S01]  /*52c0*/  UMOV UR46, UR7 ;  /* 0x00000007002e7c82 */ /* 0x000fe20008000000 */
[----:B------:R-:W-:Y:S01]  /*52d0*/  F2FP.SATFINITE.E4M3.F32.PACK_AB_MERGE_C R67, R70, R67, RZ ;  /* 0x000000434643723e */ /* 0x000fe200048070ff */
[-C--:B------:R-:W-:Y:S01]  /*52e0*/  FMUL.FTZ R100, R100, R7.reuse ;  /* 0x0000000764647220 */ /* 0x080fe20000410000 */
        /* <DEDUP_REMOVED lines=64> */
.L_x_132:
[----:B------:R-:W-:Y:S06]  /*56f0*/  BAR.ARV 0x8, 0x1a0 ;  /* 0x0206800000007b1d */ /* 0x000fec0000002000 */
[----:B------:R-:W-:Y:S05]  /*5700*/  @!P0 BRA `(.L_x_143) ;  /* 0x0000000000048947 */ /* 0x000fea0003800000 */
[----:B------:R-:W-:Y:S01]  /*5710*/  BPT.TRAP 0x1 ;  /* 0x000000040000795c */ /* 0x000fe20000300000 */
.L_x_143:
[----:B------:R-:W-:Y:S02]  /*5720*/  IMAD.U32 R7, RZ, RZ, UR36 ;  /* 0x00000024ff077e24 */ /* 0x000fe4000f8e00ff */
[----:B------:R-:W-:Y:S02]  /*5730*/  IMAD.U32 R8, RZ, RZ, UR37 ;  /* 0x00000025ff087e24 */ /* 0x000fe4000f8e00ff */
[----:B------:R-:W-:-:S03]  /*5740*/  IMAD R20, R7, 0x8, R0 ;  /* 0x0000000807147824 */ /* 0x000fc600078e0200 */
[----:B------:R-:W-:-:S04]  /*5750*/  SHF.L.U32 R7, R8, 0x1f, RZ ;  /* 0x0000001f08077819 */ /* 0x000fc800000006ff */
[----:B------:R0:W1:Y:S01]  /*5760*/  SYNCS.PHASECHK.TRANS64.TRYWAIT P1, [R20+URZ+0x19c50], R7 ;  /* 0x019c5007140075a7 */ /* 0x000062000802017f */
[----:B------:R-:W-:Y:S05]  /*5770*/  @!P0 BRA `(.L_x_144) ;  /* 0x0000000000048947 */ /* 0x000fea0003800000 */
[----:B------:R-:W-:Y:S01]  /*5780*/  BPT.TRAP 0x1 ;  /* 0x000000040000795c */ /* 0x000fe20000300000 */
.L_x_144:
[----:B------:R-:W-:Y:S01]  /*5790*/  VIADD R0, R0, 0x3000 ;  /* 0x0000300000007836 */ /* 0x000fe20000000000 */
[----:B-1----:R-:W-:Y:S06]  /*57a0*/  @P1 BRA `(.L_x_145) ;  /* 0x0000000000081947 */ /* 0x002fec0003800000 */
[----:B------:R-:W1:Y:S02]  /*57b0*/  SYNCS.PHASECHK.TRANS64.TRYWAIT P1, [R20+URZ+0x19c50], R7 ;  /* 0x019c5007140075a7 */ /* 0x000e64000802017f */
[----:B-1----:R-:W-:Y:S05]  /*57c0*/  @!P1 BRA `(.L_x_146) ;  /* 0x0000006c00949947 */ /* 0x002fea0003800000 */
.L_x_145:
[----:B------:R-:W-:Y:S05]  /*57d0*/  WARPSYNC.ALL ;  /* 0x0000000000007948 */ /* 0x000fea0003800000 */
[----:B------:R-:W-:Y:S01]  /*57e0*/  ULDC.64 UR10, c[0x0][0x9a0] ;  /* 0x00026800000a7ab9 */ /* 0x000fe20000000a00 */
[----:B------:R-:W-:Y:S01]  /*57f0*/  SHF.R.U32.HI R0, RZ, 0x4, R0 ;  /* 0x00000004ff007819 */ /* 0x000fe20000011600 */
[----:B------:R-:W-:Y:S01]  /*5800*/  UISETP.NE.U32.AND UP0, UPT, UR10, URZ, UPT ;  /* 0x0000003f0a00728c */ /* 0x000fe2000bf05070 */
[----:B------:R-:W-:Y:S01]  /*5810*/  IMAD.U32 R9, RZ, RZ, UR36 ;  /* 0x00000024ff097e24 */ /* 0x000fe2000f8e00ff */
[----:B------:R-:W-:Y:S01]  /*5820*/  WARPGROUP.ARRIVE ;  /* 0x00000000000079c5 */ /* 0x000fe20000000000 */
[----:B------:R-:W-:Y:S01]  /*5830*/  LOP3.LUT R0, R0, 0x3fff, RZ, 0xc0, !PT ;  /* 0x00003fff00007812 */ /* 0x000fe200078ec0ff */
[----:B------:R-:W-:Y:S01]  /*5840*/  UISETP.NE.AND.EX UP0, UPT, UR11, URZ, UPT, UP0 ;  /* 0x0000003f0b00728c */ /* 0x000fe2000bf05300 */
[----:B01----:R-:W-:-:S02]  /*5850*/  IMAD.MOV.U32 R7, RZ, RZ, 0x3f800000 ;  /* 0x3f800000ff077424 */ /* 0x003fc400078e00ff */
[----:B------:R-:W-:-:S03]  /*5860*/  LOP3.LUT R0, R0, 0x10000, RZ, 0xfc, !PT ;  /* 0x0001000000007812 */ /* 0x000fc600078efcff */
[----:B------:R-:W-:Y:S02]  /*5870*/  PLOP3.LUT P1, PT, PT, PT, UP0, 0x80, 0x0 ;  /* 0x000000000000781c */ /* 0x000fe40003f2f008 */
[----:B------:R-:W-:Y:S02]  /*5880*/  IMAD R8, R9, 0x300, R0 ;  /* 0x0000030009087824 */ /* 0x000fe400078e0200 */
[----:B------:R-:W-:Y:S01]  /*5890*/  IMAD.MOV.U32 R9, RZ, RZ, 0x40000040 ;  /* 0x40000040ff097424 */ /* 0x000fe200078e00ff */
[----:B------:R-:W-:Y:S01]  /*58a0*/  @UP0 ULDC.64 UR8, c[0x0][0x9c8] ;  /* 0x0002720000080ab9 */ /* 0x000fe20000000a00 */
[----:B------:R-:W-:Y:S01]  /*58b0*/  @UP0 ULDC.64 UR12, c[0x0][0x9d0] ;  /* 0x00027400000c0ab9 */ /* 0x000fe20000000a00 */
[----:B------:R-:W-:Y:S02]  /*58c0*/  @UP0 UIMAD UR6, UR39, UR8, URZ ;  /* 0x00000008270602a4 */ /* 0x000fe4000f8e023f */
[----:B------:R-:W-:Y:S01]  /*58d0*/  R2UR UR7, R9 ;  /* 0x00000000090772ca */ /* 0x000fe200000e0000 */
[----:B------:R-:W-:-:S02]  /*58e0*/  @UP0 UIMAD.WIDE.U32 UR4, UR40, UR8, URZ ;  /* 0x00000008280402a5 */ /* 0x000fc4000f8e003f */
[----:B------:R-:W-:Y:S02]  /*58f0*/  @UP0 UIMAD UR9, UR40, UR9, UR6 ;  /* 0x00000009280902a4 */ /* 0x000fe4000f8e0206 */
[----:B------:R-:W-:Y:S01]  /*5900*/  R2UR UR6, R8 ;  /* 0x00000000080672ca */ /* 0x000fe200000e0000 */
[----:B------:R-:W-:Y:S02]  /*5910*/  @UP0 USHF.R.S32.HI UR8, URZ, 0x1f, UR42 ;  /* 0x0000001f3f080899 */ /* 0x000fe4000801142a */
[----:B------:R-:W-:Y:S02]  /*5920*/  @UP0 UIADD3 UR5, UR5, UR9, URZ ;  /* 0x0000000905050290 */ /* 0x000fe4000fffe03f */
[----:B------:R-:W-:Y:S02]  /*5930*/  @UP0 UIMAD UR8, UR8, UR12, URZ ;  /* 0x0000000c080802a4 */ /* 0x000fe4000f8e023f */
[----:B------:R-:W-:Y:S02]  /*5940*/  @UP0 UIMAD.WIDE.U32 UR4, UR42, UR12, UR4 ;  /* 0x0000000c2a0402a5 */ /* 0x000fe4000f8e0004 */
[----:B------:R-:W-:-:S07]  /*5950*/  @UP0 UIMAD UR8, UR42, UR13, UR8 ;  /* 0x0000000d2a0802a4 */ /* 0x000fce000f8e0208 */
[----:B------:R-:W-:Y:S01]  /*5960*/  QGMMA.64x96x32.F32.E4M3.E4M3 R88, R136, gdesc[UR4], R88, gsb0 ;  /* 0x0160000488587df3 */ /* 0x000fe20008000858 */
[----:B------:R-:W-:Y:S02]  /*5970*/  @UP0 UIADD3 UR5, UR5, UR8, URZ ;  /* 0x0000000805050290 */ /* 0x000fe4000fffe03f */
[----:B------:R-:W-:-:S04]  /*5980*/  @UP0 ULEA UR6, UP1, UR4, UR10, 0x2 ;  /* 0x0000000a04060291 */ /* 0x000fc8000f82103f */
[----:B------:R-:W-:-:S03]  /*5990*/  @UP0 ULEA.HI.X UR5, UR4, UR11, UR5, 0x2, UP1 ;  /* 0x0000000b04050291 */ /* 0x000fc600088f1405 */
[----:B------:R-:W-:Y:S02]  /*59a0*/  @UP0 UMOV UR4, UR6 ;  /* 0x0000000600040c82 */ /* 0x000fe40008000000 */
[----:B------:R-:W-:Y:S02]  /*59b0*/  IMAD.U32 R12, RZ, RZ, UR4 ;  /* 0x00000004ff0c7e24 */ /* 0x000fe4000f8e00ff */
[----:B------:R-:W-:-:S05]  /*59c0*/  IMAD.U32 R13, RZ, RZ, UR5 ;  /* 0x00000005ff0d7e24 */ /* 0x000fca000f8e00ff */
[----:B------:R0:W2:Y:S01]  /*59d0*/  @P1 LDG.E R7, desc[UR54][R12.64] ;  /* 0x000000360c071981 */ /* 0x0000a2000c1e1900 */
[----:B------:R-:W-:Y:S02]  /*59e0*/  VIADD R10, R8, 0x2 ;  /* 0x00000002080a7836 */ /* 0x000fe40000000000 */
[----:B------:R-:W-:-:S03]  /*59f0*/  IMAD.MOV.U32 R11, RZ, RZ, 0x40000040 ;  /* 0x40000040ff0b7424 */ /* 0x000fc600078e00ff */
[----:B------:R-:W-:Y:S02]  /*5a00*/  R2UR UR6, R10 ;  /* 0x000000000a0672ca */ /* 0x000fe400000e0000 */
[----:B------:R-:W-:Y:S01]  /*5a10*/  R2UR UR7, R11 ;  /* 0x000000000b0772ca */ /* 0x000fe200000e0000 */
[----:B------:R-:W-:Y:S02]  /*5a20*/  VIADD R10, R8, 0x4 ;  /* 0x00000004080a7836 */ /* 0x000fe40000000000 */
[----:B------:R-:W-:Y:S01]  /*5a30*/  IMAD.MOV.U32 R11, RZ, RZ, 0x40000040 ;  /* 0x40000040ff0b7424 */ /* 0x000fe200078e00ff */
[----:B------:R-:W-:Y:S02]  /*5a40*/  WARPGROUP.DEPBAR.LE gsb0, 0x0 ;  /* 0x00008000000079c5 */ /* 0x000fe40000010000 */
[----:B------:R-:W-:-:S07]  /*5a50*/  WARPGROUP.ARRIVE ;  /* 0x00000000000079c5 */ /* 0x000fce0000000000 */
[----:B------:R-:W-:Y:S01]  /*5a60*/  QGMMA.64x96x32.F32.E4M3.E4M3 R88, R140, gdesc[UR4], R88, gsb0 ;  /* 0x016000048c587df3 */ /* 0x000fe20008000858 */
[----:B------:R-:W-:Y:S02]  /*5a70*/  R2UR UR6, R10 ;  /* 0x000000000a0672ca */ /* 0x000fe400000e0000 */
[----:B------:R-:W-:Y:S01]  /*5a80*/  R2UR UR7, R11 ;  /* 0x000000000b0772ca */ /* 0x000fe200000e0000 */
[----:B------:R-:W-:Y:S01]  /*5a90*/  VIADD R8, R8, 0x6 ;  /* 0x0000000608087836 */ /* 0x000fe20000000000 */
[----:B------:R-:W1:Y:S01]  /*5aa0*/  SHFL.BFLY PT, R11, R4, 0x2, 0x1f ;  /* 0x0c401f00040b7f89 */ /* 0x000e6200000e0000 */
[----:B------:R-:W-:-:S03]  /*5ab0*/  IMAD.MOV.U32 R9, RZ, RZ, 0x40000040 ;  /* 0x40000040ff097424 */ /* 0x000fc600078e00ff */
[----:B------:R-:W3:Y:S01]  /*5ac0*/  SHFL.BFLY PT, R10, R5, 0x2, 0x1f ;  /* 0x0c401f00050a7f89 */ /* 0x000ee200000e0000 */
[----:B------:R-:W-:Y:S02]  /*5ad0*/  WARPGROUP.DEPBAR.LE gsb0, 0x0 ;  /* 0x00008000000079c5 */ /* 0x000fe40000010000 */
[----:B------:R-:W-:-:S06]  /*5ae0*/  WARPGROUP.ARRIVE ;  /* 0x00000000000079c5 */ /* 0x000fcc0000000000 */
[----:B------:R-:W-:Y:S01]  /*5af0*/  QGMMA.64x96x32.F32.E4M3.E4M3 R88, R144, gdesc[UR4], R88, gsb0 ;  /* 0x0160000490587df3 */ /* 0x000fe20008000858 */
[----:B------:R-:W-:Y:S02]  /*5b00*/  R2UR UR6, R8 ;  /* 0x00000000080672ca */ /* 0x000fe400000e0000 */
[----:B------:R-:W-:Y:S01]  /*5b10*/  R2UR UR7, R9 ;  /* 0x00000000090772ca */ /* 0x000fe200000e0000 */
[----:B-1----:R-:W-:-:S01]  /*5b20*/  FADD.FTZ R11, R11, R4 ;  /* 0x000000040b0b7221 */ /* 0x002fc20000010000 */
[----:B---3--:R-:W-:-:S04]  /*5b30*/  FADD.FTZ R10, R10, R5 ;  /* 0x000000050a0a7221 */ /* 0x008fc80000010000 */
[----:B------:R-:W0:Y:S04]  /*5b40*/  SHFL.BFLY PT, R0, R11, 0x1, 0x1f ;  /* 0x0c201f000b007f89 */ /* 0x000e2800000e0000 */
[----:B------:R-:W1:Y:S01]  /*5b50*/  SHFL.BFLY PT, R9, R10, 0x1, 0x1f ;  /* 0x0c201f000a097f89 */ /* 0x000e6200000e0000 */
[----:B------:R-:W-:Y:S02]  /*5b60*/  IMAD.MOV.U32 R8, RZ, RZ, RZ ;  /* 0x000000ffff087224 */ /* 0x000fe400078e00ff */
[----:B0-----:R-:W-:Y:S01]  /*5b70*/  FADD.FTZ R13, R11, R0 ;  /* 0x000000000b0d7221 */ /* 0x001fe20000010000 */
[----:B-1----:R-:W-:-:S04]  /*5b80*/  FADD.FTZ R15, R10, R9 ;  /* 0x000000090a0f7221 */ /* 0x002fc80000010000 */
        /* <DEDUP_REMOVED lines=8> */
[----:B------:R0:W-:Y:S01]  /*5c10*/  @P1 MUFU.RCP R8, R13 ;  /* 0x0000000d00081308 */ /* 0x0001e20000001000 */
[----:B------:R-:W-:Y:S01]  /*5c20*/  FSETP.NE.FTZ.AND P1, PT, R15, RZ, PT ;  /* 0x000000ff0f00720b */ /* 0x000fe20003f35000 */
[----:B------:R-:W-:-:S06]  /*5c30*/  IMAD.MOV.U32 R12, RZ, RZ, RZ ;  /* 0x000000ffff0c7224 */ /* 0x000fcc00078e00ff */
[----:B------:R-:W1:Y:S08]  /*5c40*/  @P2 MUFU.LG2 R9, R14 ;  /* 0x0000000e00092308 */ /* 0x000e700000000c00 */
[----:B------:R-:W3:Y:S08]  /*5c50*/  @P3 MUFU.LG2 R11, R21 ;  /* 0x00000015000b3308 */ /* 0x000ef00000000c00 */
[----:B------:R-:W4:Y:S01]  /*5c60*/  @P1 MUFU.RCP R12, R15 ;  /* 0x0000000f000c1308 */ /* 0x000f220000001000 */
[----:B------:R-:W-:-:S02]  /*5c70*/  IMAD.U32 R10, RZ, RZ, UR45 ;  /* 0x0000002dff0a7e24 */ /* 0x000fc4000f8e00ff */
[----:B------:R-:W-:Y:S02]  /*5c80*/  IMAD.U32 R5, RZ, RZ, UR45 ;  /* 0x0000002dff057e24 */ /* 0x000fe4000f8e00ff */
[----:B0-----:R-:W-:Y:S01]  /*5c90*/  @P3 FMUL.FTZ R13, R10, 0.69314718246459960938 ;  /* 0x3f3172180a0d3820 */ /* 0x001fe20000410000 */
[----:B-1----:R-:W-:Y:S01]  /*5ca0*/  @P2 FMUL.FTZ R10, R9, 0.69314718246459960938 ;  /* 0x3f317218090a2820 */ /* 0x002fe20000410000 */
[----:B------:R-:W-:Y:S01]  /*5cb0*/  @P2 FMUL.FTZ R5, R5, 0.69314718246459960938 ;  /* 0x3f31721805052820 */ /* 0x000fe20000410000 */
[----:B---3--:R-:W-:Y:S01]  /*5cc0*/  @P3 FMUL.FTZ R14, R11, 0.69314718246459960938 ;  /* 0x3f3172180b0e3820 */ /* 0x008fe20000410000 */
[----:B------:R-:W-:Y:S02]  /*5cd0*/  IMAD.MOV.U32 R0, RZ, RZ, -0x800000 ;  /* 0xff800000ff007424 */ /* 0x000fe400078e00ff */
[----:B--2---:R-:W-:Y:S01]  /*5ce0*/  FMUL.FTZ R8, R8, R7 ;  /* 0x0000000708087220 */ /* 0x004fe20000410000 */
[----:B------:R-:W-:Y:S02]  /*5cf0*/  IMAD.MOV.U32 R4, RZ, RZ, -0x800000 ;  /* 0xff800000ff047424 */ /* 0x000fe400078e00ff */
[----:B------:R-:W-:Y:S01]  /*5d00*/  @P2 FFMA.FTZ R0, R5, R6, R10 ;  /* 0x0000000605002223 */ /* 0x000fe2000001000a */
[----:B------:R-:W-:-:S01]  /*5d10*/  @P3 FFMA.FTZ R4, R13, R3, R14 ;  /* 0x000000030d043223 */ /* 0x000fc2000001000e */
[----:B----4-:R-:W-:Y:S01]  /*5d20*/  FMUL.FTZ R7, R12, R7 ;  /* 0x000000070c077220 */ /* 0x010fe20000410000 */
[----:B------:R-:W-:-:S02]  /*5d30*/  WARPGROUP.DEPBAR.LE gsb0, 0x0 ;  /* 0x00008000000079c5 */ /* 0x000fc40000010000 */
[----:B------:R-:W-:Y:S05]  /*5d40*/  @!P0 BRA `(.L_x_147) ;  /* 0x0000000000048947 */ /* 0x000fea0003800000 */
[----:B------:R-:W-:Y:S01]  /*5d50*/  BPT.TRAP 0x1 ;  /* 0x000000040000795c */ /* 0x000fe20000300000 */
.L_x_147:
[----:B------:R-:W-:Y:S01]  /*5d60*/  VIADD R3, R20, 0x19c60 ;  /* 0x00019c6014037836 */ /* 0x000fe20000000000 */
[----:B------:R-:W-:Y:S01]  /*5d70*/  UIADD3 UR36, UR36, 0x1, URZ ;  /* 0x0000000124247890 */ /* 0x000fe2000fffe03f */
[-C--:B------:R-:W-:Y:S01]  /*5d80*/  FMUL.FTZ R64, R88, R8.reuse ;  /* 0x0000000858407220 */ /* 0x080fe20000410000 */
[-C--:B------:R-:W-:Y:S01]  /*5d90*/  FMUL.FTZ R60, R89, R8.reuse ;  /* 0x00000008593c7220 */ /* 0x080fe20000410000 */
[-C--:B------:R-:W-:Y:S01]  /*5da0*/  FMUL.FTZ R61, R92, R8.reuse ;  /* 0x000000085c3d7220 */ /* 0x080fe20000410000 */
[----:B------:R-:W-:Y:S01]  /*5db0*/  PRMT R3, R2, 0x654, R3 ;  /* 0x0000065402037816 */ /* 0x000fe20000000003 */
[----:B------:R-:W-:Y:S01]  /*5dc0*/  UISETP.NE.AND UP0, UPT, UR36, 0x2, UPT ;  /* 0x000000022400788c */ /* 0x000fe2000bf05270 */
[-C--:B------:R-:W-:Y:S01]  /*5dd0*/  FMUL.FTZ R57, R93, R8.reuse ;  /* 0x000000085d397220 */ /* 0x080fe20000410000 */
[-C--:B------:R-:W-:Y:S01]  /*5de0*/  FMUL.FTZ R56, R96, R8.reuse ;  /* 0x0000000860387220 */ /* 0x080fe20000410000 */
[----:B------:R0:W-:Y:S01]  /*5df0*/  SYNCS.ARRIVE.TRANS64.RED.A1T0 RZ, [R3+URZ], RZ ;  /* 0x000000ff03ff79a7 */ /* 0x0001e2000810043f */
        /* <DEDUP_REMOVED lines=19> */
[----:B------:R-:W-:Y:S01]  /*5f30*/  USEL UR4, URZ, 0x1, UP0 ;  /* 0x000000013f047887 */ /* 0x000fe20008000000 */
        /* <DEDUP_REMOVED lines=19> */
[----:B------:R-:W-:Y:S01]  /*6070*/  PLOP3.LUT P0, PT, PT, PT, PT, 0x8, 0x0 ;  /* 0x000000000000781c */ /* 0x000fe20003f0e170 */
[-C--:B------:R-:W-:Y:S01]  /*6080*/  FMUL.FTZ R13, R127, R7.reuse ;  /* 0x000000077f0d7220 */ /* 0x080fe20000410000 */
[-C--:B------:R-:W-:Y:S01]  /*6090*/  FMUL.FTZ R12, R130, R7.reuse ;  /* 0x00000007820c7220 */ /* 0x080fe20000410000 */
[-C--:B------:R-:W-:Y:S01]  /*60a0*/  FMUL.FTZ R8, R131, R7.reuse ;  /* 0x0000000783087220 */ /* 0x080fe20000410000 */
[-C--:B------:R-:W-:Y:S01]  /*60b0*/  FMUL.FTZ R9, R134, R7.reuse ;  /* 0x0000000786097220 */ /* 0x080fe20000410000 */
[----:B------:R-:W-:Y:S01]  /*60c0*/  FMUL.FTZ R135, R135, R7 ;  /* 0x0000000787877220 */ /* 0x000fe20000410000 */
[----:B------:R-:W-:-:S02]  /*60d0*/  UIADD3 UR38, UR38, 0x1, URZ ;  /* 0x0000000126267890 */ /* 0x000fc4000fffe03f */
[----:B------:R-:W-:Y:S02]  /*60e0*/  USEL UR36, UR36, URZ, UP0 ;  /* 0x0000003f24247287 */ /* 0x000fe40008000000 */
[----:B0-----:R-:W-:-:S12]  /*60f0*/  ULOP3.LUT UR37, UR37, UR4, URZ, 0x3c, !UPT ;  /* 0x0000000425257292 */ /* 0x001fd8000f8e3c3f */
.L_x_125:
[----:B------:R-:W0:Y:S01]  /*6100*/  S2R R3, SR_CgaCtaId ;  /* 0x0000000000037919 */ /* 0x000e220000008800 */
[----:B------:R-:W-:Y:S01]  /*6110*/  MOV R2, 0x400 ;  /* 0x0000040000027802 */ /* 0x000fe20000000f00 */
[----:B------:R-:W-:Y:S01]  /*6120*/  BSSY B0, `(.L_x_148) ;  /* 0x00001cc000007945 */ /* 0x000fe20003800000 */
[----:B------:R-:W-:Y:S02]  /*6130*/  BAR.SYNC.DEFER_BLOCKING 0x5, 0x200 ;  /* 0x0148000000007b1d */ /* 0x000fe40000010000 */
[----:B0-----:R-:W-:-:S05]  /*6140*/  LEA R2, R3, R2, 0x18 ;  /* 0x0000000203027211 */ /* 0x001fca00078ec0ff */
[----:B------:R-:W0:Y:S02]  /*6150*/  LDS.128 R40, [R2+0x19cd0] ;  /* 0x019cd00002287984 */ /* 0x000e240000000c00 */
[----:B0-----:R-:W-:Y:S01]  /*6160*/  R2UR UR5, R42 ;  /* 0x000000002a0572ca */ /* 0x001fe200000e0000 */
[----:B------:R-:W-:Y:S06]  /*6170*/  BAR.ARV 0x4, 0x200 ;  /* 0x0108000000007b1d */ /* 0x000fec0000002000 */
[----:B------:R-:W-:Y:S08]  /*6180*/  @P0 BRA `(.L_x_149) ;  /* 0x0000001400140947 */ /* 0x000ff00003800000 */
[----:B------:R-:W0:Y:S01]  /*6190*/  S2R R63, SR_TID.X ;  /* 0x00000000003f7919 */ /* 0x000e220000002100 */
[----:B------:R-:W-:Y:S01]  /*61a0*/  ULDC.64 UR6, c[0x4][0x38] ;  /* 0x01000e0000067ab9 */ /* 0x000fe20000000a00 */
[----:B0-----:R-:W-:-:S05]  /*61b0*/  IMAD.SHL.U32 R3, R63, 0x4, RZ ;  /* 0x000000043f037824 */ /* 0x001fca00078e00ff */
[----:B------:R-:W-:-:S04]  /*61c0*/  LOP3.LUT R3, R3, 0xc, RZ, 0xc0, !PT ;  /* 0x0000000c03037812 */ /* 0x000fc800078ec0ff */
[----:B------:R-:W-:-:S05]  /*61d0*/  IADD3 R6, P0, R3, UR6, RZ ;  /* 0x0000000603067c10 */ /* 0x000fca000ff1e0ff */
[----:B------:R-:W-:Y:S01]  /*61e0*/  IMAD.X R7, RZ, RZ, UR7, P0 ;  /* 0x00000007ff077e24 */ /* 0x000fe200080e06ff */
[----:B------:R-:W-:Y:S02]  /*61f0*/  F2FP.BF16.F32.PACK_AB R44, R37, R44 ;  /* 0x0000002c252c723e */ /* 0x000fe400000010ff */
[----:B------:R-:W-:Y:S02]  /*6200*/  F2FP.BF16.F32.PACK_AB R12, R9, R12 ;  /* 0x0000000c090c723e */ /* 0x000fe400000010ff */
[----:B------:R-:W-:Y:S01]  /*6210*/  F2FP.BF16.F32.PACK_AB R135, R135, R8 ;  /* 0x000000088787723e */ /* 0x000fe200000010ff */
[----:B------:R0:W2:Y:S01]  /*6220*/  LDG.E.CONSTANT R3, desc[UR54][R6.64] ;  /* 0x0000003606037981 */ /* 0x0000a2000c1e9900 */
[----:B------:R-:W-:Y:S01]  /*6230*/  F2FP.BF16.F32.PACK_AB R10, R5, R10 ;  /* 0x0000000a050a723e */ /* 0x000fe200000010ff */
[----:B------:R-:W-:Y:S01]  /*6240*/  USHF.L.U32 UR8, UR40, 0x2, URZ ;  /* 0x0000000228087899 */ /* 0x000fe2000800063f */
[----:B------:R-:W-:Y:S01]  /*6250*/  F2FP.BF16.F32.PACK_AB R11, R11, R14 ;  /* 0x0000000e0b0b723e */ /* 0x000fe200000010ff */
[----:B------:R-:W1:Y:S01]  /*6260*/  S2R R37, SR_SWINHI ;  /* 0x0000000000257919 */ /* 0x000e620000002f00 */
[----:B------:R-:W-:Y:S01]  /*6270*/  F2FP.BF16.F32.PACK_AB R45, R45, R48 ;  /* 0x000000302d2d723e */ /* 0x000fe200000010ff */
[----:B------:R-:W-:Y:S01]  /*6280*/  ULDC.64 UR6, c[0x0][0xbd8] ;  /* 0x0002f60000067ab9 */ /* 0x000fe20000000a00 */
[----:B------:R-:W-:Y:S01]  /*6290*/  F2FP.BF16.F32.PACK_AB R39, R39, R46 ;  /* 0x0000002e2727723e */ /* 0x000fe200000010ff */
[----:B------:R-:W-:Y:S01]  /*62a0*/  USHF.L.U64.HI UR9, UR40, 0x2, UR39 ;  /* 0x0000000228097899 */ /* 0x000fe20008010227 */
[----:B------:R-:W-:Y:S01]  /*62b0*/  F2FP.BF16.F32.PACK_AB R32, R29, R32 ;  /* 0x000000201d20723e */ /* 0x000fe200000010ff */
[----:B------:R-:W-:Y:S01]  /*62c0*/  UIADD3 UR4, UP1, UR8, UR6, URZ ;  /* 0x0000000608047290 */ /* 0x000fe2000ff3e03f */
[----:B0-----:R-:W-:Y:S01]  /*62d0*/  LOP3.LUT P0, R6, R63, 0x3, RZ, 0xc0, !PT ;  /* 0x000000033f067812 */ /* 0x001fe2000780c0ff */
[----:B------:R-:W-:Y:S01]  /*62e0*/  UISETP.NE.U32.AND UP0, UPT, UR6, URZ, UPT ;  /* 0x0000003f0600728c */ /* 0x000fe2000bf05070 */
[----:B------:R-:W-:Y:S01]  /*62f0*/  F2FP.BF16.F32.PACK_AB R30, R27, R30 ;  /* 0x0000001e1b1e723e */ /* 0x000fe200000010ff */
[----:B------:R-:W-:Y:S01]  /*6300*/  UIADD3.X UR6, UR9, UR7, URZ, UP1, !UPT ;  /* 0x0000000709067290 */ /* 0x000fe20008ffe43f */
[----:B------:R-:W-:Y:S01]  /*6310*/  ISETP.EQ.OR P0, PT, R6, 0x3, !P0 ;  /* 0x000000030600780c */ /* 0x000fe20004702670 */
[----:B------:R-:W-:Y:S01]  /*6320*/  UISETP.NE.AND.EX UP0, UPT, UR7, URZ, UPT, UP0 ;  /* 0x0000003f0700728c */ /* 0x000fe2000bf05300 */
[----:B------:R-:W-:-:S02]  /*6330*/  F2FP.BF16.F32.PACK_AB R25, R25, R28 ;  /* 0x0000001c1919723e */ /* 0x000fc400000010ff */
[----:B------:R-:W-:Y:S02]  /*6340*/  SEL R70, R12, R135, P0 ;  /* 0x000000870c467207 */ /* 0x000fe40000000000 */
[----:B------:R-:W-:Y:S02]  /*6350*/  SEL R72, R135, R12, P0 ;  /* 0x0000000c87487207 */ /* 0x000fe40000000000 */
[----:B------:R-:W-:Y:S02]  /*6360*/  SEL R46, R11, R10, P0 ;  /* 0x0000000a0b2e7207 */ /* 0x000fe40000000000 */
[----:B------:R-:W-:Y:S02]  /*6370*/  SEL R48, R10, R11, P0 ;  /* 0x0000000b0a307207 */ /* 0x000fe40000000000 */
[----:B------:R-:W-:Y:S02]  /*6380*/  F2FP.BF16.F32.PACK_AB R24, R15, R24 ;  /* 0x000000180f18723e */ /* 0x000fe400000010ff */
[----:B------:R-:W-:-:S02]  /*6390*/  F2FP.BF16.F32.PACK_AB R31, R31, R34 ;  /* 0x000000221f1f723e */ /* 0x000fc400000010ff */
[----:B------:R-:W-:Y:S02]  /*63a0*/  SEL R40, R25, R24, P0 ;  /* 0x0000001819287207 */ /* 0x000fe40000000000 */
[----:B------:R-:W-:Y:S02]  /*63b0*/  SEL R42, R24, R25, P0 ;  /* 0x00000019182a7207 */ /* 0x000fe40000000000 */
[----:B------:R-:W-:Y:S02]  /*63c0*/  F2FP.BF16.F32.PACK_AB R61, R61, R64 ;  /* 0x000000403d3d723e */ /* 0x000fe400000010ff */
[----:B------:R-:W-:Y:S02]  /*63d0*/  MOV R6, R2 ;  /* 0x0000000200067202 */ /* 0x000fe40000000f00 */
[----:B-1----:R-:W-:Y:S02]  /*63e0*/  MOV R7, R37 ;  /* 0x0000002500077202 */ /* 0x002fe40000000f00 */
[----:B------:R-:W-:-:S02]  /*63f0*/  SEL R64, R31, R30, P0 ;  /* 0x0000001e1f407207 */ /* 0x000fc40000000000 */
[----:B------:R-:W-:Y:S01]  /*6400*/  SEL R30, R30, R31, P0 ;  /* 0x0000001f1e1e7207 */ /* 0x000fe20000000000 */
[----:B------:R-:W-:Y:S01]  /*6410*/  IMAD.WIDE R8, R154, 0x2, R6 ;  /* 0x000000029a087825 */ /* 0x000fe200078e0206 */
[----:B------:R-:W-:Y:S02]  /*6420*/  F2FP.BF16.F32.PACK_AB R21, R21, R26 ;  /* 0x0000001a1515723e */ /* 0x000fe400000010ff */
[----:B------:R-:W-:Y:S02]  /*6430*/  F2FP.BF16.F32.PACK_AB R20, R13, R20 ;  /* 0x000000140d14723e */ /* 0x000fe400000010ff */
[C---:B------:R-:W-:Y:S02]  /*6440*/  LOP3.LUT R5, R8.reuse, 0x180, RZ, 0xc0, !PT ;  /* 0x0000018008057812 */ /* 0x040fe400078ec0ff */
[----:B------:R-:W-:Y:S02]  /*6450*/  IADD3 R12, P5, R8, 0x20, RZ ;  /* 0x00000020080c7810 */ /* 0x000fe40007fbe0ff */
[----:B------:R-:W-:-:S02]  /*6460*/  SHF.R.U64 R5, R5, 0x3, RZ ;  /* 0x0000000305057819 */ /* 0x000fc400000012ff */
[----:B------:R-:W-:Y:S01]  /*6470*/  LOP3.LUT R10, R12, 0x180, RZ, 0xc0, !PT ;  /* 0x000001800c0a7812 */ /* 0x000fe200078ec0ff */
[--C-:B------:R-:W-:Y:S01]  /*6480*/  IMAD.X R25, RZ, RZ, R9.reuse, P5 ;  /* 0x000000ffff197224 */ /* 0x100fe200028e0609 */
[C---:B------:R-:W-:Y:S02]  /*6490*/  IADD3 R14, P4, R8.reuse, 0x3000, RZ ;  /* 0x00003000080e7810 */ /* 0x040fe40007f9e0ff */
[C---:B------:R-:W-:Y:S02]  /*64a0*/  IADD3 R27, P3, R8.reuse, 0x3020, RZ ;  /* 0x00003020081b7810 */ /* 0x040fe40007f7e0ff */
[C---:B------:R-:W-:Y:S02]  /*64b0*/  IADD3 R29, P2, R8.reuse, 0x6000, RZ ;  /* 0x00006000081d7810 */ /* 0x040fe40007f5e0ff */
[----:B------:R-:W-:Y:S01]  /*64c0*/  IADD3 R74, P1, R8, 0x6020, RZ ;  /* 0x00006020084a7810 */ /* 0x000fe20007f3e0ff */
[--C-:B------:R-:W-:Y:S01]  /*64d0*/  IMAD.X R15, RZ, RZ, R9.reuse, P3 ;  /* 0x000000ffff0f7224 */ /* 0x100fe200018e0609 */
[----:B------:R-:W-:Y:S01]  /*64e0*/  LOP3.LUT R8, R5, R8, RZ, 0x3c, !PT ;  /* 0x0000000805087212 */ /* 0x000fe200078e3cff */
[--C-:B------:R-:W-:Y:S01]  /*64f0*/  IMAD.X R13, RZ, RZ, R9.reuse, P2 ;  /* 0x000000ffff0d7224 */ /* 0x100fe200010e0609 */
[----:B------:R-:W-:Y:S01]  /*6500*/  SHF.R.U64 R5, R10, 0x3, RZ ;  /* 0x000000030a057819 */ /* 0x000fe200000012ff */
[----:B------:R-:W-:Y:S01]  /*6510*/  IMAD.X R11, RZ, RZ, R9, P1 ;  /* 0x000000ffff0b7224 */ /* 0x000fe200008e0609 */
[----:B------:R-:W-:-:S02]  /*6520*/  LOP3.LUT R10, R27, 0x180, RZ, 0xc0, !PT ;  /* 0x000001801b0a7812 */ /* 0x000fc400078ec0ff */
[----:B------:R-:W-:Y:S02]  /*6530*/  LOP3.LUT R24, R5, R12, RZ, 0x3c, !PT ;  /* 0x0000000c05187212 */ /* 0x000fe400078e3cff */
[----:B------:R-:W-:Y:S02]  /*6540*/  LOP3.LUT R5, R14, 0x180, RZ, 0xc0, !PT ;  /* 0x000001800e057812 */ /* 0x000fe400078ec0ff */
[----:B------:R-:W-:Y:S02]  /*6550*/  LOP3.LUT R12, R29, 0x180, RZ, 0xc0, !PT ;  /* 0x000001801d0c7812 */ /* 0x000fe400078ec0ff */
[----:B------:R-:W-:Y:S02]  /*6560*/  LOP3.LUT R31, R74, 0x180, RZ, 0xc0, !PT ;  /* 0x000001804a1f7812 */ /* 0x000fe400078ec0ff */
[----:B------:R-:W-:Y:S02]  /*6570*/  F2FP.BF16.F32.PACK_AB R60, R57, R60 ;  /* 0x0000003c393c723e */ /* 0x000fe400000010ff */
[----:B------:R-:W-:-:S02]  /*6580*/  SHF.R.U64 R5, R5, 0x3, RZ ;  /* 0x0000000305057819 */ /* 0x000fc400000012ff */
[----:B------:R-:W-:Y:S02]  /*6590*/  F2FP.BF16.F32.PACK_AB R59, R59, R62 ;  /* 0x0000003e3b3b723e */ /* 0x000fe400000010ff */
[----:B------:R-:W-:Y:S02]  /*65a0*/  F2FP.BF16.F32.PACK_AB R58, R55, R58 ;  /* 0x0000003a373a723e */ /* 0x000fe400000010ff */
[----:B------:R-:W-:Y:S02]  /*65b0*/  F2FP.BF16.F32.PACK_AB R53, R53, R56 ;  /* 0x000000383535723e */ /* 0x000fe400000010ff */
[----:B------:R-:W-:Y:S02]  /*65c0*/  F2FP.BF16.F32.PACK_AB R52, R49, R52 ;  /* 0x000000343134723e */ /* 0x000fe400000010ff */
[----:B------:R-:W-:Y:S02]  /*65d0*/  SHF.R.U64 R10, R10, 0x3, RZ ;  /* 0x000000030a0a7819 */ /* 0x000fe400000012ff */
[----:B------:R-:W-:-:S02]  /*65e0*/  F2FP.BF16.F32.PACK_AB R51, R51, R54 ;  /* 0x000000363333723e */ /* 0x000fc400000010ff */
[----:B------:R-:W-:Y:S02]  /*65f0*/  F2FP.BF16.F32.PACK_AB R50, R47, R50 ;  /* 0x000000322f32723e */ /* 0x000fe400000010ff */
[----:B------:R-:W-:Y:S02]  /*6600*/  SHF.R.U64 R12, R12, 0x3, RZ ;  /* 0x000000030c0c7819 */ /* 0x000fe400000012ff */
[----:B------:R-:W-:Y:S02]  /*6610*/  SHF.R.U64 R31, R31, 0x3, RZ ;  /* 0x000000031f1f7819 */ /* 0x000fe400000012ff */
[----:B------:R-:W-:Y:S02]  /*6620*/  SEL R66, R21, R20, P0 ;  /* 0x0000001415427207 */ /* 0x000fe40000000000 */
[----:B------:R-:W-:Y:S01]  /*6630*/  SEL R68, R20, R21, P0 ;  /* 0x0000001514447207 */ /* 0x000fe20000000000 */
[----:B------:R-:W-:Y:S01]  /*6640*/  IMAD.X R21, RZ, RZ, R9, P4 ;  /* 0x000000ffff157224 */ /* 0x000fe200020e0609 */
[----:B------:R-:W-:-:S02]  /*6650*/  SEL R26, R61, R60, P0 ;  /* 0x0000003c3d1a7207 */ /* 0x000fc40000000000 */
[----:B------:R-:W-:Y:S02]  /*6660*/  LOP3.LUT R20, R5, R14, RZ, 0x3c, !PT ;  /* 0x0000000e05147212 */ /* 0x000fe400078e3cff */
[----:B------:R-:W-:Y:S02]  /*6670*/  F2FP.BF16.F32.PACK_AB R38, R35, R38 ;  /* 0x000000262326723e */ /* 0x000fe400000010ff */
[----:B------:R-:W-:Y:S02]  /*6680*/  F2FP.BF16.F32.PACK_AB R33, R33, R36 ;  /* 0x000000242121723e */ /* 0x000fe400000010ff */
[----:B------:R-:W-:Y:S02]  /*6690*/  SEL R60, R60, R61, P0 ;  /* 0x0000003d3c3c7207 */ /* 0x000fe40000000000 */
[----:B------:R-:W-:Y:S02]  /*66a0*/  SEL R28, R53, R52, P0 ;  /* 0x00000034351c7207 */ /* 0x000fe40000000000 */
[----:B------:R-:W-:-:S02]  /*66b0*/  SEL R54, R59, R58, P0 ;  /* 0x0000003a3b367207 */ /* 0x000fc40000000000 */
[----:B------:R-:W-:Y:S02]  /*66c0*/  LOP3.LUT R14, R10, R27, RZ, 0x3c, !PT ;  /* 0x0000001b0a0e7212 */ /* 0x000fe400078e3cff */
[----:B------:R-:W-:Y:S02]  /*66d0*/  SEL R52, R52, R53, P0 ;  /* 0x0000003534347207 */ /* 0x000fe40000000000 */
[----:B------:R-:W-:Y:S02]  /*66e0*/  SEL R58, R58, R59, P0 ;  /* 0x0000003b3a3a7207 */ /* 0x000fe40000000000 */
[----:B------:R-:W-:Y:S02]  /*66f0*/  SEL R56, R51, R50, P0 ;  /* 0x0000003233387207 */ /* 0x000fe40000000000 */
[----:B------:R-:W-:Y:S02]  /*6700*/  LOP3.LUT R12, R12, R29, RZ, 0x3c, !PT ;  /* 0x0000001d0c0c7212 */ /* 0x000fe400078e3cff */
[----:B------:R-:W-:-:S02]  /*6710*/  LOP3.LUT R10, R31, R74, RZ, 0x3c, !PT ;  /* 0x0000004a1f0a7212 */ /* 0x000fc400078e3cff */
[----:B------:R-:W-:Y:S02]  /*6720*/  SEL R50, R50, R51, P0 ;  /* 0x0000003332327207 */ /* 0x000fe40000000000 */
[----:B------:R-:W-:Y:S02]  /*6730*/  SEL R34, R45, R44, P0 ;  /* 0x0000002c2d227207 */ /* 0x000fe40000000000 */
[----:B------:R-:W-:Y:S02]  /*6740*/  SEL R44, R44, R45, P0 ;  /* 0x0000002d2c2c7207 */ /* 0x000fe40000000000 */
[----:B------:R-:W-:Y:S02]  /*6750*/  SEL R36, R33, R32, P0 ;  /* 0x0000002021247207 */ /* 0x000fe40000000000 */
[----:B------:R-:W-:Y:S02]  /*6760*/  SEL R62, R39, R38, P0 ;  /* 0x00000026273e7207 */ /* 0x000fe40000000000 */
[----:B------:R-:W-:-:S02]  /*6770*/  MOV R51, R8 ;  /* 0x0000000800337202 */ /* 0x000fc40000000f00 */
[----:B------:R-:W-:Y:S02]  /*6780*/  MOV R49, R20 ;  /* 0x0000001400317202 */ /* 0x000fe40000000f00 */
[----:B------:R-:W-:Y:S02]  /*6790*/  SEL R32, R32, R33, P0 ;  /* 0x0000002120207207 */ /* 0x000fe40000000000 */
[----:B------:R-:W-:Y:S02]  /*67a0*/  SEL R38, R38, R39, P0 ;  /* 0x0000002726267207 */ /* 0x000fe40000000000 */
[----:B------:R-:W-:Y:S02]  /*67b0*/  MOV R37, R12 ;  /* 0x0000000c00257202 */ /* 0x000fe40000000f00 */
[----:B------:R-:W-:Y:S02]  /*67c0*/  MOV R20, R10 ;  /* 0x0000000a00147202 */ /* 0x000fe40000000f00 */
[----:B------:R-:W-:-:S02]  /*67d0*/  MOV R39, R14 ;  /* 0x0000000e00277202 */ /* 0x000fc40000000f00 */
[----:B------:R-:W-:Y:S02]  /*67e0*/  MOV R45, R24 ;  /* 0x00000018002d7202 */ /* 0x000fe40000000f00 */
[----:B------:R-:W-:Y:S02]  /*67f0*/  PLOP3.LUT P1, PT, PT, PT, UP0, 0x80, 0x0 ;  /* 0x000000000000781c */ /* 0x000fe40003f2f008 */
[----:B--2---:R-:W-:Y:S01]  /*6800*/  LOP3.LUT R5, R3, 0x2, RZ, 0x3c, !PT ;  /* 0x0000000203057812 */ /* 0x004fe200078e3cff */
[----:B------:R-:W-:Y:S04]  /*6810*/  SHFL.IDX PT, R26, R26, R3, 0x1c1f ;  /* 0x001c1f031a1a7589 */ /* 0x000fe800000e0000 */
[----:B------:R-:W0:Y:S04]  /*6820*/  SHFL.IDX PT, R9, R60, R5, 0x1c1f ;  /* 0x001c1f053c097589 */ /* 0x000e2800000e0000 */
[----:B------:R-:W-:Y:S04]  /*6830*/  SHFL.IDX PT, R28, R28, R3, 0x1c1f ;  /* 0x001c1f031c1c7589 */ /* 0x000fe800000e0000 */
[----:B------:R-:W1:Y:S04]  /*6840*/  SHFL.IDX PT, R13, R52, R5, 0x1c1f ;  /* 0x001c1f05340d7589 */ /* 0x000e6800000e0000 */
[----:B------:R-:W-:Y:S04]  /*6850*/  SHFL.IDX PT, R54, R54, R3, 0x1c1f ;  /* 0x001c1f0336367589 */ /* 0x000fe800000e0000 */
[----:B------:R-:W2:Y:S04]  /*6860*/  SHFL.IDX PT, R11, R58, R5, 0x1c1f ;  /* 0x001c1f053a0b7589 */ /* 0x000ea800000e0000 */
[----:B------:R-:W-:Y:S04]  /*6870*/  SHFL.IDX PT, R56, R56, R3, 0x1c1f ;  /* 0x001c1f0338387589 */ /* 0x000fe800000e0000 */
[----:B------:R-:W3:Y:S01]  /*6880*/  SHFL.IDX PT, R15, R50, R5, 0x1c1f ;  /* 0x001c1f05320f7589 */ /* 0x000ee200000e0000 */
[----:B0-----:R-:W-:-:S02]  /*6890*/  SEL R8, R26, R9, P0 ;  /* 0x000000091a087207 */ /* 0x001fc40000000000 */
[----:B------:R-:W-:Y:S01]  /*68a0*/  SEL R10, R9, R26, P0 ;  /* 0x0000001a090a7207 */ /* 0x000fe20000000000 */
[----:B------:R-:W-:Y:S04]  /*68b0*/  SHFL.IDX PT, R34, R34, R3, 0x1c1f ;  /* 0x001c1f0322227589 */ /* 0x000fe800000e0000 */
[----:B------:R-:W0:Y:S01]  /*68c0*/  SHFL.IDX PT, R21, R44, R5, 0x1c1f ;  /* 0x001c1f052c157589 */ /* 0x000e2200000e0000 */
[----:B-1----:R-:W-:Y:S02]  /*68d0*/  SEL R12, R28, R13, P0 ;  /* 0x0000000d1c0c7207 */ /* 0x002fe40000000000 */
[----:B------:R-:W-:Y:S01]  /*68e0*/  SEL R14, R13, R28, P0 ;  /* 0x0000001c0d0e7207 */ /* 0x000fe20000000000 */
[----:B------:R-:W-:Y:S04]  /*68f0*/  SHFL.IDX PT, R36, R36, R3, 0x1c1f ;  /* 0x001c1f0324247589 */ /* 0x000fe800000e0000 */
[----:B------:R-:W-:Y:S01]  /*6900*/  SHFL.IDX PT, R40, R40, R3, 0x1c1f ;  /* 0x001c1f0328287589 */ /* 0x000fe200000e0000 */
[----:B--2---:R-:W-:-:S02]  /*6910*/  SEL R9, R54, R11, P0 ;  /* 0x0000000b36097207 */ /* 0x004fc40000000000 */
[----:B------:R-:W-:Y:S01]  /*6920*/  SEL R11, R11, R54, P0 ;  /* 0x000000360b0b7207 */ /* 0x000fe20000000000 */
[----:B------:R-:W-:Y:S04]  /*6930*/  SHFL.IDX PT, R46, R46, R3, 0x1c1f ;  /* 0x001c1f032e2e7589 */ /* 0x000fe800000e0000 */
[----:B------:R-:W1:Y:S01]  /*6940*/  SHFL.IDX PT, R25, R32, R5, 0x1c1f ;  /* 0x001c1f0520197589 */ /* 0x000e6200000e0000 */
[----:B---3--:R-:W-:Y:S02]  /*6950*/  SEL R13, R56, R15, P0 ;  /* 0x0000000f380d7207 */ /* 0x008fe40000000000 */
[----:B------:R-:W-:Y:S01]  /*6960*/  SEL R15, R15, R56, P0 ;  /* 0x000000380f0f7207 */ /* 0x000fe20000000000 */
[----:B------:R-:W2:Y:S04]  /*6970*/  SHFL.IDX PT, R27, R42, R5, 0x1c1f ;  /* 0x001c1f052a1b7589 */ /* 0x000ea800000e0000 */
[----:B------:R-:W3:Y:S01]  /*6980*/  SHFL.IDX PT, R29, R48, R5, 0x1c1f ;  /* 0x001c1f05301d7589 */ /* 0x000ee200000e0000 */
[----:B0-----:R-:W-:-:S02]  /*6990*/  SEL R24, R34, R21, P0 ;  /* 0x0000001522187207 */ /* 0x001fc40000000000 */
[----:B------:R-:W-:Y:S01]  /*69a0*/  SEL R26, R21, R34, P0 ;  /* 0x00000022151a7207 */ /* 0x000fe20000000000 */
[----:B------:R-:W-:Y:S04]  /*69b0*/  SHFL.IDX PT, R62, R62, R3, 0x1c1f ;  /* 0x001c1f033e3e7589 */ /* 0x000fe800000e0000 */
[----:B------:R-:W0:Y:S04]  /*69c0*/  SHFL.IDX PT, R31, R38, R5, 0x1c1f ;  /* 0x001c1f05261f7589 */ /* 0x000e2800000e0000 */
[----:B------:R-:W-:Y:S04]  /*69d0*/  SHFL.IDX PT, R64, R64, R3, 0x1c1f ;  /* 0x001c1f0340407589 */ /* 0x000fe800000e0000 */
[----:B------:R4:W0:Y:S01]  /*69e0*/  SHFL.IDX PT, R33, R30, R5, 0x1c1f ;  /* 0x001c1f051e217589 */ /* 0x00082200000e0000 */
[----:B-1----:R-:W-:Y:S01]  /*69f0*/  SEL R28, R36, R25, P0 ;  /* 0x00000019241c7207 */ /* 0x002fe20000000000 */
[----:B------:R-:W-:Y:S01]  /*6a00*/  BAR.SYNC.DEFER_BLOCKING 0x1, 0x180 ;  /* 0x0046000000007b1d */ /* 0x000fe20000010000 */
[----:B--2---:R-:W-:-:S02]  /*6a10*/  SEL R32, R40, R27, P0 ;  /* 0x0000001b28207207 */ /* 0x004fc40000000000 */
[----:B------:R-:W-:Y:S02]  /*6a20*/  SEL R34, R27, R40, P0 ;  /* 0x000000281b227207 */ /* 0x000fe40000000000 */
[----:B---3--:R-:W-:Y:S02]  /*6a30*/  SEL R44, R46, R29, P0 ;  /* 0x0000001d2e2c7207 */ /* 0x008fe40000000000 */
[----:B----4-:R-:W-:Y:S01]  /*6a40*/  SEL R30, R25, R36, P0 ;  /* 0x00000024191e7207 */ /* 0x010fe20000000000 */
[----:B------:R-:W-:Y:S01]  /*6a50*/  SHFL.IDX PT, R66, R66, R3, 0x1c1f ;  /* 0x001c1f0342427589 */ /* 0x000fe200000e0000 */
[----:B------:R-:W-:-:S03]  /*6a60*/  SEL R46, R29, R46, P0 ;  /* 0x0000002e1d2e7207 */ /* 0x000fc60000000000 */
[----:B------:R-:W1:Y:S01]  /*6a70*/  SHFL.IDX PT, R35, R68, R5, 0x1c1f ;  /* 0x001c1f0544237589 */ /* 0x000e6200000e0000 */
[----:B0-----:R-:W-:Y:S02]  /*6a80*/  SEL R25, R62, R31, P0 ;  /* 0x0000001f3e197207 */ /* 0x001fe40000000000 */
[----:B------:R-:W-:Y:S01]  /*6a90*/  SEL R27, R31, R62, P0 ;  /* 0x0000003e1f1b7207 */ /* 0x000fe20000000000 */
[----:B------:R-:W-:Y:S04]  /*6aa0*/  SHFL.IDX PT, R70, R70, R3, 0x1c1f ;  /* 0x001c1f0346467589 */ /* 0x000fe800000e0000 */
[----:B------:R-:W0:Y:S01]  /*6ab0*/  SHFL.IDX PT, R47, R72, R5, 0x1c1f ;  /* 0x001c1f05482f7589 */ /* 0x000e2200000e0000 */
[----:B------:R-:W-:Y:S02]  /*6ac0*/  SEL R29, R64, R33, P0 ;  /* 0x00000021401d7207 */ /* 0x000fe40000000000 */
[----:B------:R-:W-:Y:S01]  /*6ad0*/  SEL R31, R33, R64, P0 ;  /* 0x00000040211f7207 */ /* 0x000fe20000000000 */
[----:B------:R2:W-:Y:S04]  /*6ae0*/  STSM.16.M88.4 [R51], R8 ;  /* 0x0000000833007844 */ /* 0x0005e80000000200 */
[----:B------:R0:W-:Y:S04]  /*6af0*/  STSM.16.M88.4 [R45], R12 ;  /* 0x0000000c2d007844 */ /* 0x0001e80000000200 */
[----:B------:R3:W-:Y:S01]  /*6b00*/  STSM.16.M88.4 [R49], R24 ;  /* 0x0000001831007844 */ /* 0x0007e20000000200 */
[----:B-1----:R-:W-:-:S03]  /*6b10*/  SEL R33, R66, R35, P0 ;  /* 0x0000002342217207 */ /* 0x002fc60000000000 */
[----:B------:R3:W-:Y:S01]  /*6b20*/  STSM.16.M88.4 [R39], R28 ;  /* 0x0000001c27007844 */ /* 0x0007e20000000200 */
[----:B------:R-:W-:Y:S01]  /*6b30*/  SEL R35, R35, R66, P0 ;  /* 0x0000004223237207 */ /* 0x000fe20000000000 */
[----:B--2---:R-:W-:Y:S01]  /*6b40*/  IMAD.U32 R9, RZ, RZ, UR6 ;  /* 0x00000006ff097e24 */ /* 0x004fe2000f8e00ff */
[----:B------:R-:W-:Y:S01]  /*6b50*/  ULDC.64 UR6, c[0x0][0xbe0] ;  /* 0x0002f80000067ab9 */ /* 0x000fe20000000a00 */
[----:B------:R-:W1:Y:S02]  /*6b60*/  LDC R40, c[0x0][0xa88] ;  /* 0x0002a200ff287b82 */ /* 0x000e640000000800 */
[----:B------:R3:W-:Y:S01]  /*6b70*/  STSM.16.M88.4 [R37], R32 ;  /* 0x0000002025007844 */ /* 0x0007e20000000200 */
[----:B0-----:R-:W-:Y:S01]  /*6b80*/  SEL R45, R70, R47, P0 ;  /* 0x0000002f462d7207 */ /* 0x001fe20000000000 */
[----:B------:R-:W-:Y:S01]  /*6b90*/  IMAD.U32 R8, RZ, RZ, UR4 ;  /* 0x00000004ff087e24 */ /* 0x000fe2000f8e00ff */
[----:B------:R-:W-:Y:S01]  /*6ba0*/  SEL R47, R47, R70, P0 ;  /* 0x000000462f2f7207 */ /* 0x000fe20000000000 */
[----:B------:R-:W-:-:S04]  /*6bb0*/  UISETP.NE.U32.AND UP1, UPT, UR6, URZ, UPT ;  /* 0x0000003f0600728c */ /* 0x000fc8000bf25070 */
[----:B------:R3:W-:Y:S01]  /*6bc0*/  STSM.16.M88.4 [R20], R44 ;  /* 0x0000002c14007844 */ /* 0x0007e20000000200 */
[----:B------:R-:W-:Y:S01]  /*6bd0*/  BAR.SYNC.DEFER_BLOCKING 0x1, 0x180 ;  /* 0x0046000000007b1d */ /* 0x000fe20000010000 */
[----:B------:R-:W-:-:S06]  /*6be0*/  UISETP.NE.AND.EX UP1, UPT, UR7, URZ, UPT, UP1 ;  /* 0x0000003f0700728c */ /* 0x000fcc000bf25310 */
[----:B------:R-:W-:-:S05]  /*6bf0*/  PLOP3.LUT P0, PT, PT, PT, UP1, 0x80, 0x0 ;  /* 0x000000000000781c */ /* 0x000fca0003f0f018 */
[----:B------:R-:W-:-:S04]  /*6c00*/  @UP1 UIADD3 UR6, UP2, UR8, UR6, URZ ;  /* 0x0000000608061290 */ /* 0x000fc8000ff5e03f */
[----:B------:R-:W-:Y:S02]  /*6c10*/  @UP1 UIADD3.X UR7, UR9, UR7, URZ, UP2, !UPT ;  /* 0x0000000709071290 */ /* 0x000fe400097fe43f */
[----:B------:R-:W-:-:S04]  /*6c20*/  IMAD.U32 R10, RZ, RZ, UR6 ;  /* 0x00000006ff0a7e24 */ /* 0x000fc8000f8e00ff */
[----:B------:R-:W-:Y:S01]  /*6c30*/  IMAD.U32 R11, RZ, RZ, UR7 ;  /* 0x00000007ff0b7e24 */ /* 0x000fe2000f8e00ff */
[----:B------:R-:W2:Y:S01]  /*6c40*/  @P1 LDG.E R3, desc[UR54][R8.64] ;  /* 0x0000003608031981 */ /* 0x000ea2000c1e1900 */
[----:B------:R-:W-:Y:S01]  /*6c50*/  IMAD R5, R18, 0x20, R16 ;  /* 0x0000002012057824 */ /* 0x000fe200078e0210 */
[----:B------:R-:W-:Y:S02]  /*6c60*/  UMOV UR4, URZ ;  /* 0x0000003f00047c82 */ /* 0x000fe40008000000 */
[----:B-1----:R3:W5:Y:S01]  /*6c70*/  @P0 LDG.E R40, desc[UR54][R10.64] ;  /* 0x000000360a280981 */ /* 0x002762000c1e1900 */
[----:B------:R-:W-:Y:S01]  /*6c80*/  IMAD.WIDE R6, R5, 0x2, R6 ;  /* 0x0000000205067825 */ /* 0x000fe200078e0206 */
[----:B--2---:R-:W-:Y:S02]  /*6c90*/  @P1 R2UR UR4, R3 ;  /* 0x00000000030412ca */ /* 0x004fe400000e0000 */
[----:B------:R-:W-:Y:S01]  /*6ca0*/  IADD3 R3, P6, R6, 0x1800, RZ ;  /* 0x0000180006037810 */ /* 0x000fe20007fde0ff */
[----:B---3--:R-:W-:-:S12]  /*6cb0*/  @P0 BRA `(.L_x_150) ;  /* 0x0000000000100947 */ /* 0x008fd80003800000 */
[----:B------:R-:W-:Y:S05]  /*6cc0*/  @!P1 BRA `(.L_x_150) ;  /* 0x00000000000c9947 */ /* 0x000fea0003800000 */
[----:B------:R-:W2:Y:S04]  /*6cd0*/  LDG.E R5, desc[UR54][R8.64] ;  /* 0x0000003608057981 */ /* 0x000ea8000c1e1900 */
[----:B-----5:R-:W2:Y:S02]  /*6ce0*/  LDG.E R40, desc[UR54][R8.64+0x4] ;  /* 0x0000043608287981 */ /* 0x020ea4000c1e1900 */
[----:B--2---:R-:W-:-:S07]  /*6cf0*/  IMAD.IADD R40, R40, 0x1, -R5 ;  /* 0x0000000128287824 */ /* 0x004fce00078e0a05 */
.L_x_150:
[----:B------:R-:W-:Y:S01]  /*6d00*/  USHF.R.S32.HI UR11, URZ, 0x1f, UR41 ;  /* 0x0000001f3f0b7899 */ /* 0x000fe20008011429 */
[----:B------:R-:W-:Y:S01]  /*6d10*/  LOP3.LUT R8, R3, 0x180, RZ, 0xc0, !PT ;  /* 0x0000018003087812 */ /* 0x000fe200078ec0ff */
[----:B------:R-:W-:Y:S01]  /*6d20*/  ULDC.64 UR12, c[0x0][0xb70] ;  /* 0x0002dc00000c7ab9 */ /* 0x000fe20000000a00 */
[----:B------:R-:W-:Y:S01]  /*6d30*/  USHF.R.S32.HI UR9, URZ, 0x1f, UR4 ;  /* 0x0000001f3f097899 */ /* 0x000fe20008011404 */
[----:B------:R-:W-:Y:S01]  /*6d40*/  IMAD R5, R17, 0xc0, R153 ;  /* 0x000000c011057824 */ /* 0x000fe200078e0299 */
[----:B------:R-:W-:Y:S01]  /*6d50*/  UIMAD UR10, UR11, UR12, URZ ;  /* 0x0000000c0b0a72a4 */ /* 0x000fe2000f8e023f */
[----:B------:R-:W-:Y:S01]  /*6d60*/  SHF.R.U64 R8, R8, 0x3, RZ ;  /* 0x0000000308087819 */ /* 0x000fe200000012ff */
[----:B------:R-:W-:Y:S01]  /*6d70*/  UMOV UR8, UR4 ;  /* 0x0000000400087c82 */ /* 0x000fe20008000000 */
[----:B------:R-:W-:Y:S01]  /*6d80*/  USEL UR39, UR39, URZ, !UP0 ;  /* 0x0000003f27277287 */ /* 0x000fe2000c000000 */
[----:B------:R-:W-:Y:S01]  /*6d90*/  LOP3.LUT P0, RZ, R22, 0x3, RZ, 0xc0, !PT ;  /* 0x0000000316ff7812 */ /* 0x000fe2000780c0ff */
[----:B------:R-:W-:Y:S01]  /*6da0*/  UIMAD.WIDE.U32 UR6, UR41, UR12, UR8 ;  /* 0x0000000c290672a5 */ /* 0x000fe2000f8e0008 */
[----:B------:R-:W-:Y:S01]  /*6db0*/  LOP3.LUT R8, R8, R3, RZ, 0x3c, !PT ;  /* 0x0000000308087212 */ /* 0x000fe200078e3cff */
[----:B------:R-:W-:Y:S01]  /*6dc0*/  UIMAD UR10, UR41, UR13, UR10 ;  /* 0x0000000d290a72a4 */ /* 0x000fe2000f8e020a */
[----:B------:R-:W-:Y:S01]  /*6dd0*/  SHF.R.S32.HI R3, RZ, 0x1f, R5 ;  /* 0x0000001fff037819 */ /* 0x000fe20000011405 */
[----:B------:R-:W-:Y:S01]  /*6de0*/  USEL UR40, UR40, URZ, !UP0 ;  /* 0x0000003f28287287 */ /* 0x000fe2000c000000 */
[C---:B------:R-:W-:Y:S01]  /*6df0*/  IADD3 R33, P5, R6.reuse, 0x3000, RZ ;  /* 0x0000300006217810 */ /* 0x040fe20007fbe0ff */
[----:B------:R-:W-:Y:S01]  /*6e00*/  ULDC.64 UR12, c[0x0][0xb78] ;  /* 0x0002de00000c7ab9 */ /* 0x000fe20000000a00 */
[----:B------:R-:W-:Y:S01]  /*6e10*/  UIADD3 UR7, UR7, UR10, URZ ;  /* 0x0000000a07077290 */ /* 0x000fe2000fffe03f */
[C---:B------:R-:W-:Y:S01]  /*6e20*/  IADD3 R13, P4, R6.reuse, 0x4800, RZ ;  /* 0x00004800060d7810 */ /* 0x040fe20007f9e0ff */
[----:B------:R-:W-:Y:S01]  /*6e30*/  UIMAD UR8, UR39, UR12, URZ ;  /* 0x0000000c270872a4 */ /* 0x000fe2000f8e023f */
[----:B------:R-:W-:Y:S01]  /*6e40*/  IADD3 R37, P3, R6, 0x6000, RZ ;  /* 0x0000600006257810 */ /* 0x000fe20007f7e0ff */
[----:B------:R-:W-:Y:S01]  /*6e50*/  UIMAD.WIDE.U32 UR6, UR40, UR12, UR6 ;  /* 0x0000000c280672a5 */ /* 0x000fe2000f8e0006 */
[----:B------:R-:W-:Y:S01]  /*6e60*/  LOP3.LUT R32, R33, 0x180, RZ, 0xc0, !PT ;  /* 0x0000018021207812 */ /* 0x000fe200078ec0ff */
[----:B------:R-:W-:Y:S01]  /*6e70*/  UIMAD UR8, UR40, UR13, UR8 ;  /* 0x0000000d280872a4 */ /* 0x000fe2000f8e0208 */
[----:B------:R-:W-:-:S02]  /*6e80*/  LOP3.LUT R12, R13, 0x180, RZ, 0xc0, !PT ;  /* 0x000001800d0c7812 */ /* 0x000fc400078ec0ff */
[----:B------:R-:W-:Y:S01]  /*6e90*/  ULDC.64 UR12, c[0x0][0xb40] ;  /* 0x0002d000000c7ab9 */ /* 0x000fe20000000a00 */
[----:B------:R-:W-:Y:S02]  /*6ea0*/  IADD3 R9, P1, R5, UR6, RZ ;  /* 0x0000000605097c10 */ /* 0x000fe4000ff3e0ff */
[----:B------:R-:W-:Y:S01]  /*6eb0*/  IMAD.U32 R10, RZ, RZ, UR8 ;  /* 0x00000008ff0a7e24 */ /* 0x000fe2000f8e00ff */
[----:B------:R-:W-:Y:S02]  /*6ec0*/  LOP3.LUT R36, R37, 0x180, RZ, 0xc0, !PT ;  /* 0x0000018025247812 */ /* 0x000fe400078ec0ff */
[----:B------:R-:W-:Y:S02]  /*6ed0*/  LEA R44, P2, R9, UR12, 0x2 ;  /* 0x0000000c092c7c11 */ /* 0x000fe4000f8410ff */
[----:B------:R-:W-:Y:S01]  /*6ee0*/  IADD3.X R10, R3, UR7, R10, P1, !PT ;  /* 0x00000007030a7c10 */ /* 0x000fe20008ffe40a */
[C---:B------:R-:W-:Y:S01]  /*6ef0*/  VIADD R3, R5.reuse, 0x8 ;  /* 0x0000000805037836 */ /* 0x040fe20000000000 */
[----:B-----5:R-:W-:-:S02]  /*6f00*/  ISETP.GE.OR P1, PT, R5, R40, P0 ;  /* 0x000000280500720c */ /* 0x020fc40000726670 */
[----:B------:R-:W-:Y:S01]  /*6f10*/  LEA.HI.X R45, R9, UR13, R10, 0x2, P2 ;  /* 0x0000000d092d7c11 */ /* 0x000fe200090f140a */
[----:B------:R-:W-:Y:S01]  /*6f20*/  ULDC.64 UR12, c[0x0][0xaa0] ;  /* 0x0002a800000c7ab9 */ /* 0x000fe20000000a00 */
[C---:B------:R-:W-:Y:S02]  /*6f30*/  IADD3 R10, P2, R6.reuse, 0x7800, RZ ;  /* 0x00007800060a7810 */ /* 0x040fe40007f5e0ff */
[----:B------:R-:W-:Y:S01]  /*6f40*/  ISETP.GE.OR P0, PT, R3, R40, P0 ;  /* 0x000000280300720c */ /* 0x000fe20000706670 */
[----:B------:R-:W-:Y:S01]  /*6f50*/  IMAD.MOV.U32 R20, RZ, RZ, R16 ;  /* 0x000000ffff147224 */ /* 0x000fe200078e0010 */
[----:B------:R-:W-:Y:S02]  /*6f60*/  LOP3.LUT R5, R6, 0x180, RZ, 0xc0, !PT ;  /* 0x0000018006057812 */ /* 0x000fe400078ec0ff */
[----:B------:R-:W-:Y:S02]  /*6f70*/  SHF.R.U64 R32, R32, 0x3, RZ ;  /* 0x0000000320207819 */ /* 0x000fe400000012ff */
[----:B------:R-:W-:-:S02]  /*6f80*/  SHF.R.U64 R12, R12, 0x3, RZ ;  /* 0x000000030c0c7819 */ /* 0x000fc400000012ff */
[----:B------:R-:W-:Y:S01]  /*6f90*/  SHF.R.U64 R36, R36, 0x3, RZ ;  /* 0x0000000324247819 */ /* 0x000fe200000012ff */
[----:B------:R-:W-:Y:S01]  /*6fa0*/  UIMAD UR6, UR9, UR12, URZ ;  /* 0x0000000c090672a4 */ /* 0x000fe2000f8e023f */
[----:B------:R-:W-:Y:S01]  /*6fb0*/  LOP3.LUT R3, R10, 0x180, RZ, 0xc0, !PT ;  /* 0x000001800a037812 */ /* 0x000fe200078ec0ff */
[--C-:B------:R-:W-:Y:S01]  /*6fc0*/  IMAD.X R9, RZ, RZ, R7.reuse, P6 ;  /* 0x000000ffff097224 */ /* 0x100fe200030e0607 */
[----:B------:R-:W-:Y:S01]  /*6fd0*/  SHF.R.U64 R5, R5, 0x3, RZ ;  /* 0x0000000305057819 */ /* 0x000fe200000012ff */
[--C-:B------:R-:W-:Y:S01]  /*6fe0*/  IMAD.X R25, RZ, RZ, R7.reuse, P2 ;  /* 0x000000ffff197224 */ /* 0x100fe200010e0607 */
[----:B------:R-:W-:Y:S01]  /*6ff0*/  SHF.R.U64 R3, R3, 0x3, RZ ;  /* 0x0000000303037819 */ /* 0x000fe200000012ff */
[----:B------:R0:W-:Y:S01]  /*7000*/  @!P0 STG.E desc[UR54][R44.64+0x20], R4 ;  /* 0x000020042c008986 */ /* 0x0001e2000c101936 */
[----:B------:R-:W-:Y:S01]  /*7010*/  LOP3.LUT R6, R5, R6, RZ, 0x3c, !PT ;  /* 0x0000000605067212 */ /* 0x000fe200078e3cff */
[----:B------:R-:W-:Y:S01]  /*7020*/  IMAD.U32 R5, RZ, RZ, UR12 ;  /* 0x0000000cff057e24 */ /* 0x000fe2000f8e00ff */
[----:B------:R-:W-:Y:S01]  /*7030*/  SHF.R.S32.HI R21, RZ, 0x1f, R16 ;  /* 0x0000001fff157819 */ /* 0x000fe20000011410 */
[----:B------:R1:W-:Y:S01]  /*7040*/  @!P1 STG.E desc[UR54][R44.64], R0 ;  /* 0x000000002c009986 */ /* 0x0003e2000c101936 */
[----:B------:R-:W-:Y:S01]  /*7050*/  LOP3.LUT R32, R32, R33, RZ, 0x3c, !PT ;  /* 0x0000002120207212 */ /* 0x000fe200078e3cff */
[--C-:B------:R-:W-:Y:S01]  /*7060*/  IMAD.X R33, RZ, RZ, R7.reuse, P5 ;  /* 0x000000ffff217224 */ /* 0x100fe200028e0607 */
[----:B------:R-:W-:Y:S01]  /*7070*/  LOP3.LUT R12, R12, R13, RZ, 0x3c, !PT ;  /* 0x0000000d0c0c7212 */ /* 0x000fe200078e3cff */
[--C-:B------:R-:W-:Y:S01]  /*7080*/  IMAD.X R13, RZ, RZ, R7.reuse, P4 ;  /* 0x000000ffff0d7224 */ /* 0x100fe200020e0607 */
[----:B------:R-:W-:Y:S01]  /*7090*/  LOP3.LUT R36, R36, R37, RZ, 0x3c, !PT ;  /* 0x0000002524247212 */ /* 0x000fe200078e3cff */
[----:B------:R-:W-:Y:S01]  /*70a0*/  IMAD.X R37, RZ, RZ, R7, P3 ;  /* 0x000000ffff257224 */ /* 0x000fe200018e0607 */
[----:B------:R-:W-:Y:S01]  /*70b0*/  LOP3.LUT R24, R3, R10, RZ, 0x3c, !PT ;  /* 0x0000000a03187212 */ /* 0x000fe200078e3cff */
[----:B------:R-:W-:-:S02]  /*70c0*/  UIMAD UR6, UR4, UR13, UR6 ;  /* 0x0000000d040672a4 */ /* 0x000fc4000f8e0206 */
[----:B0-----:R-:W-:Y:S01]  /*70d0*/  IMAD.WIDE.U32 R4, R5, UR4, R20 ;  /* 0x0000000405047c25 */ /* 0x001fe2000f8e0014 */
[----:B------:R0:W5:Y:S04]  /*70e0*/  LD.E.128 R28, desc[UR54][R6.64] ;  /* 0x00000036061c7980 */ /* 0x000168000c101d00 */
[----:B------:R-:W5:Y:S01]  /*70f0*/  LD.E.128 R8, desc[UR54][R8.64] ;  /* 0x0000003608087980 */ /* 0x000f62000c101d00 */
[----:B------:R-:W-:Y:S01]  /*7100*/  VIADD R5, R5, UR6 ;  /* 0x0000000605057c36 */ /* 0x000fe20008000000 */
[----:B------:R-:W-:Y:S02]  /*7110*/  ULDC.64 UR6, c[0x0][0xae0] ;  /* 0x0002b80000067ab9 */ /* 0x000fe40000000a00 */
[----:B------:R-:W5:Y:S04]  /*7120*/  LD.E.128 R32, desc[UR54][R32.64] ;  /* 0x0000003620207980 */ /* 0x000f68000c101d00 */
[----:B------:R-:W5:Y:S04]  /*7130*/  LD.E.128 R12, desc[UR54][R12.64] ;  /* 0x000000360c0c7980 */ /* 0x000f68000c101d00 */
[----:B------:R-:W5:Y:S04]  /*7140*/  LD.E.128 R36, desc[UR54][R36.64] ;  /* 0x0000003624247980 */ /* 0x000f68000c101d00 */
[----:B------:R-:W5:Y:S01]  /*7150*/  LD.E.128 R24, desc[UR54][R24.64] ;  /* 0x0000003618187980 */ /* 0x000f62000c101d00 */
[----:B------:R-:W-:-:S02]  /*7160*/  UIMAD UR4, UR11, UR6, URZ ;  /* 0x000000060b0472a4 */ /* 0x000fc4000f8e023f */
[----:B------:R-:W-:Y:S01]  /*7170*/  IMAD.U32 R3, RZ, RZ, UR6 ;  /* 0x00000006ff037e24 */ /* 0x000fe2000f8e00ff */
[----:B------:R-:W-:Y:S01]  /*7180*/  SHF.R.S32.HI R19, RZ, 0x1f, R18 ;  /* 0x0000001fff137819 */ /* 0x000fe20000011412 */
[----:B------:R-:W-:Y:S01]  /*7190*/  @!PT LDS RZ, [RZ] ;  /* 0x00000000fffff984 */ /* 0x000fe20000000800 */
[----:B------:R-:W-:Y:S01]  /*71a0*/  @!PT LDS RZ, [RZ] ;  /* 0x00000000fffff984 */ /* 0x000fe20000000800 */
[----:B------:R-:W-:Y:S01]  /*71b0*/  @!PT LDS RZ, [RZ] ;  /* 0x00000000fffff984 */ /* 0x000fe20000000800 */
[----:B------:R-:W-:Y:S01]  /*71c0*/  @!PT LDS RZ, [RZ] ;  /* 0x00000000fffff984 */ /* 0x000fe20000000800 */
[----:B------:R2:W-:Y:S06]  /*71d0*/  MEMBAR.ALL.CTA ;  /* 0x0000000000007992 */ /* 0x0005ec0000008000 */
[----:B--2---:R-:W2:Y:S01]  /*71e0*/  FENCE.VIEW.ASYNC.S ;  /* 0x00000000000073c6 */ /* 0x004ea20000000000 */
[----:B0-----:R-:W-:Y:S01]  /*71f0*/  IMAD R7, R17, -0xc0, R40 ;  /* 0xffffff4011077824 */ /* 0x001fe200078e0228 */
[----:B------:R-:W-:Y:S01]  /*7200*/  UIMAD UR4, UR41, UR7, UR4 ;  /* 0x00000007290472a4 */ /* 0x000fe2000f8e0204 */
[----:B-1----:R-:W-:Y:S01]  /*7210*/  VIADD R0, R2, 0x19c20 ;  /* 0x00019c2002007836 */ /* 0x002fe20000000000 */
[----:B------:R-:W-:Y:S01]  /*7220*/  BSSY B1, `(.L_x_151) ;  /* 0x0000023000017945 */ /* 0x000fe20003800000 */
[----:B------:R-:W-:Y:S01]  /*7230*/  IMAD.WIDE.U32 R2, R3, UR41, R4 ;  /* 0x0000002903027c25 */ /* 0x000fe2000f8e0004 */
[C---:B------:R-:W-:Y:S01]  /*7240*/  ISETP.GE.AND P0, PT, R18.reuse, R7, PT ;  /* 0x000000071200720c */ /* 0x040fe20003f06270 */
[----:B------:R-:W-:Y:S01]  /*7250*/  ULDC.64 UR6, c[0x0][0xae8] ;  /* 0x0002ba0000067ab9 */ /* 0x000fe20000000a00 */
[----:B------:R-:W-:Y:S01]  /*7260*/  PRMT R0, RZ, 0x654, R0 ;  /* 0x00000654ff007816 */ /* 0x000fe20000000000 */
[----:B------:R-:W-:-:S02]  /*7270*/  VIADD R6, R18, 0x60 ;  /* 0x0000006012067836 */ /* 0x000fc40000000000 */
[----:B------:R-:W-:Y:S01]  /*7280*/  VIADD R3, R3, UR4 ;  /* 0x0000000403037c36 */ /* 0x000fe20008000000 */
[----:B------:R-:W-:Y:S01]  /*7290*/  UIMAD UR4, UR39, UR6, URZ ;  /* 0x00000006270472a4 */ /* 0x000fe2000f8e023f */
[----:B------:R-:W-:Y:S01]  /*72a0*/  IMAD.WIDE R4, R17, 0xc0, R18 ;  /* 0x000000c011047825 */ /* 0x000fe200078e0212 */
[----:B------:R-:W-:Y:S02]  /*72b0*/  ISETP.GE.AND P3, PT, R6, R7, PT ;  /* 0x000000070600720c */ /* 0x000fe40003f66270 */
[----:B------:R-:W-:Y:S01]  /*72c0*/  UIMAD UR4, UR40, UR7, UR4 ;  /* 0x00000007280472a4 */ /* 0x000fe2000f8e0204 */
[----:B------:R-:W-:-:S04]  /*72d0*/  IMAD.U32 R7, RZ, RZ, UR6 ;  /* 0x00000006ff077e24 */ /* 0x000fc8000f8e00ff */
[----:B------:R-:W-:Y:S01]  /*72e0*/  IMAD.WIDE.U32 R6, R7, UR40, R2 ;  /* 0x0000002807067c25 */ /* 0x000fe2000f8e0002 */
[----:B--2---:R0:W-:Y:S03]  /*72f0*/  SYNCS.ARRIVE.TRANS64.RED.A1T0 RZ, [R0+URZ], RZ ;  /* 0x000000ff00ff79a7 */ /* 0x0041e6000810043f */
[----:B------:R-:W-:Y:S01]  /*7300*/  VIADD R45, R7, UR4 ;  /* 0x00000004072d7c36 */ /* 0x000fe20008000000 */
[----:B------:R-:W-:Y:S06]  /*7310*/  @P0 BRA `(.L_x_152) ;  /* 0x00000000004c0947 */ /* 0x000fec0003800000 */
[----:B------:R-:W-:Y:S01]  /*7320*/  ULDC.64 UR6, c[0x0][0xad8] ;  /* 0x0002b60000067ab9 */ /* 0x000fe20000000a00 */
[C---:B0-----:R-:W-:Y:S01]  /*7330*/  VIADD R0, R16.reuse, 0x20 ;  /* 0x0000002010007836 */ /* 0x041fe20000000000 */
[----:B------:R-:W-:Y:S01]  /*7340*/  ULDC UR4, c[0x0][0xa8c] ;  /* 0x0002a30000047ab9 */ /* 0x000fe20000000800 */
[C---:B------:R-:W-:Y:S01]  /*7350*/  VIADD R20, R16.reuse, 0x40 ;  /* 0x0000004010147836 */ /* 0x040fe20000000000 */
[----:B------:R-:W-:Y:S01]  /*7360*/  ISETP.GE.AND P0, PT, R16, UR4, PT ;  /* 0x0000000410007c0c */ /* 0x000fe2000bf06270 */
[----:B------:R-:W-:Y:S01]  /*7370*/  IMAD R17, R5, UR6, RZ ;  /* 0x0000000605117c24 */ /* 0x000fe2000f8e02ff */
[----:B------:R-:W-:Y:S01]  /*7380*/  ISETP.GE.AND P1, PT, R0, UR4, PT ;  /* 0x0000000400007c0c */ /* 0x000fe2000bf26270 */
[----:B------:R-:W-:Y:S01]  /*7390*/  IMAD.MOV.U32 R2, RZ, RZ, R6 ;  /* 0x000000ffff027224 */ /* 0x000fe200078e0006 */
[----:B------:R-:W-:Y:S01]  /*73a0*/  ISETP.GE.AND P2, PT, R20, UR4, PT ;  /* 0x0000000414007c0c */ /* 0x000fe2000bf46270 */
[----:B------:R-:W-:Y:S02]  /*73b0*/  IMAD.MOV.U32 R3, RZ, RZ, R45 ;  /* 0x000000ffff037224 */ /* 0x000fe400078e002d */
[----:B------:R-:W-:-:S02]  /*73c0*/  IMAD R17, R4, UR7, R17 ;  /* 0x0000000704117c24 */ /* 0x000fc4000f8e0211 */
[----:B------:R-:W-:Y:S01]  /*73d0*/  IMAD.WIDE.U32 R2, R4, UR6, R2 ;  /* 0x0000000604027c25 */ /* 0x000fe2000f8e0002 */
[----:B------:R-:W-:-:S03]  /*73e0*/  ULDC.64 UR6, c[0x0][0xa80] ;  /* 0x0002a00000067ab9 */ /* 0x000fc60000000a00 */
[----:B------:R-:W-:Y:S01]  /*73f0*/  IMAD.IADD R3, R3, 0x1, R17 ;  /* 0x0000000103037824 */ /* 0x000fe200078e0211 */
[----:B------:R-:W-:-:S04]  /*7400*/  LEA R20, P4, R2, UR6, 0x1 ;  /* 0x0000000602147c11 */ /* 0x000fc8000f8808ff */
[----:B------:R-:W-:-:S05]  /*7410*/  LEA.HI.X R21, R2, UR7, R3, 0x1, P4 ;  /* 0x0000000702157c11 */ /* 0x000fca000a0f0c03 */
[----:B-----5:R1:W-:Y:S04]  /*7420*/  @!P0 STG.E.128 desc[UR54][R20.64], R28 ;  /* 0x0000001c14008986 */ /* 0x0203e8000c101d36 */
[----:B------:R1:W-:Y:S04]  /*7430*/  @!P1 STG.E.128 desc[UR54][R20.64+0x40], R32 ;  /* 0x0000402014009986 */ /* 0x0003e8000c101d36 */
[----:B------:R1:W-:Y:S02]  /*7440*/  @!P2 STG.E.128 desc[UR54][R20.64+0x80], R36 ;  /* 0x000080241400a986 */ /* 0x0003e4000c101d36 */
.L_x_152:
[----:B------:R-:W-:Y:S05]  /*7450*/  BSYNC B1 ;  /* 0x0000000000017941 */ /* 0x000fea0003800000 */
.L_x_151:
[----:B------:R-:W-:Y:S05]  /*7460*/  @P3 BRA `(.L_x_153) ;  /* 0x00000008005c3947 */ /* 0x000fea0003800000 */
[----:B------:R-:W-:Y:S01]  /*7470*/  IADD3 R7, P0, R4, 0x60, RZ ;  /* 0x0000006004077810 */ /* 0x000fe20007f1e0ff */
[----:B------:R-:W-:Y:S01]  /*7480*/  ULDC.64 UR6, c[0x0][0xad8] ;  /* 0x0002b60000067ab9 */ /* 0x000fe20000000a00 */
[----:B------:R-:W-:Y:S01]  /*7490*/  IMAD.MOV.U32 R2, RZ, RZ, R6 ;  /* 0x000000ffff027224 */ /* 0x000fe200078e0006 */
[----:B------:R-:W-:Y:S01]  /*74a0*/  ULDC UR4, c[0x0][0xa8c] ;  /* 0x0002a30000047ab9 */ /* 0x000fe20000000800 */
[----:B------:R-:W-:Y:S01]  /*74b0*/  IMAD.MOV.U32 R3, RZ, RZ, R45 ;  /* 0x000000ffff037224 */ /* 0x000fe200078e002d */
[C---:B------:R-:W-:Y:S01]  /*74c0*/  ISETP.GE.AND P1, PT, R16.reuse, UR4, PT ;  /* 0x0000000410007c0c */ /* 0x040fe2000bf26270 */
[----:B------:R-:W-:Y:S02]  /*74d0*/  IMAD.X R4, RZ, RZ, R5, P0 ;  /* 0x000000ffff047224 */ /* 0x000fe400000e0605 */
[----:B0-----:R-:W-:Y:S02]  /*74e0*/  VIADD R0, R16, 0x20 ;  /* 0x0000002010007836 */ /* 0x001fe40000000000 */
[----:B------:R-:W-:-:S02]  /*74f0*/  IMAD R4, R4, UR6, RZ ;  /* 0x0000000604047c24 */ /* 0x000fc4000f8e02ff */
[----:B------:R-:W-:Y:S01]  /*7500*/  IMAD.WIDE.U32 R2, R7, UR6, R2 ;  /* 0x0000000607027c25 */ /* 0x000fe2000f8e0002 */
[----:B------:R-:W-:-:S03]  /*7510*/  ISETP.GE.AND P2, PT, R0, UR4, PT ;  /* 0x0000000400007c0c */ /* 0x000fc6000bf46270 */
[----:B------:R-:W-:Y:S01]  /*7520*/  IMAD R7, R7, UR7, R4 ;  /* 0x0000000707077c24 */ /* 0x000fe2000f8e0204 */
[----:B------:R-:W-:Y:S01]  /*7530*/  ULDC.64 UR6, c[0x0][0xa80] ;  /* 0x0002a00000067ab9 */ /* 0x000fe20000000a00 */
[----:B------:R-:W-:Y:S01]  /*7540*/  VIADD R0, R16, 0x40 ;  /* 0x0000004010007836 */ /* 0x000fe20000000000 */
[----:B------:R-:W-:Y:S01]  /*7550*/  LEA R4, P0, R2, UR6, 0x1 ;  /* 0x0000000602047c11 */ /* 0x000fe2000f8008ff */
[----:B------:R-:W-:-:S05]  /*7560*/  IMAD.IADD R3, R3, 0x1, R7 ;  /* 0x0000000103037824 */ /* 0x000fca00078e0207 */
[----:B------:R-:W-:Y:S02]  /*7570*/  LEA.HI.X R5, R2, UR7, R3, 0x1, P0 ;  /* 0x0000000702057c11 */ /* 0x000fe400080f0c03 */
[----:B------:R-:W-:-:S03]  /*7580*/  ISETP.GE.AND P0, PT, R0, UR4, PT ;  /* 0x0000000400007c0c */ /* 0x000fc6000bf06270 */
[----:B-----5:R2:W-:Y:S04]  /*7590*/  @!P1 STG.E.128 desc[UR54][R4.64], R8 ;  /* 0x0000000804009986 */ /* 0x0205e8000c101d36 */
[----:B------:R2:W-:Y:S06]  /*75a0*/  @!P2 STG.E.128 desc[UR54][R4.64+0x40], R12 ;  /* 0x0000400c0400a986 */ /* 0x0005ec000c101d36 */
[----:B------:R-:W-:Y:S05]  /*75b0*/  @P0 BRA `(.L_x_153) ;  /* 0x0000000800080947 */ /* 0x000fea0003800000 */
[----:B------:R3:W-:Y:S01]  /*75c0*/  STG.E.128 desc[UR54][R4.64+0x80], R24 ;  /* 0x0000801804007986 */ /* 0x0007e2000c101d36 */
[----:B------:R-:W-:Y:S05]  /*75d0*/  BRA `(.L_x_153) ;  /* 0x0000000800007947 */ /* 0x000fea0003800000 */
.L_x_149:
[----:B------:R-:W-:Y:S01]  /*75e0*/  ULDC.64 UR6, c[0x0][0xbd8] ;  /* 0x0002f60000067ab9 */ /* 0x000fe20000000a00 */
[----:B------:R-:W-:Y:S01]  /*75f0*/  IMAD.MOV.U32 R7, RZ, RZ, RZ ;  /* 0x000000ffff077224 */ /* 0x000fe200078e00ff */
[----:B------:R-:W-:-:S04]  /*7600*/  UISETP.NE.U32.AND UP0, UPT, UR6, URZ, UPT ;  /* 0x0000003f0600728c */ /* 0x000fc8000bf05070 */
[----:B------:R-:W-:-:S03]  /*7610*/  UISETP.NE.AND.EX UP0, UPT, UR7, URZ, UPT, UP0 ;  /* 0x0000003f0700728c */ /* 0x000fc6000bf05300 */
[----:B------:R-:W-:Y:S02]  /*7620*/  ULDC.64 UR6, c[0x0][0xbd8] ;  /* 0x0002f60000067ab9 */ /* 0x000fe40000000a00 */
[----:B------:R-:W-:Y:S01]  /*7630*/  UIMAD.WIDE UR6, UR40, 0x4, UR6 ;  /* 0x00000004280678a5 */ /* 0x000fe2000f8e0206 */
[----:B------:R-:W0:Y:S01]  /*7640*/  LDC R0, c[0x0][0xa88] ;  /* 0x0002a200ff007b82 */ /* 0x000e220000000800 */
[----:B------:R-:W-:-:S04]  /*7650*/  PLOP3.LUT P1, PT, PT, PT, UP0, 0x80, 0x0 ;  /* 0x000000000000781c */ /* 0x000fc80003f2f008 */
[----:B------:R-:W-:Y:S02]  /*7660*/  IMAD.U32 R2, RZ, RZ, UR6 ;  /* 0x00000006ff027e24 */ /* 0x000fe4000f8e00ff */
[----:B------:R-:W-:Y:S01]  /*7670*/  IMAD.U32 R3, RZ, RZ, UR7 ;  /* 0x00000007ff037e24 */ /* 0x000fe2000f8e00ff */
[----:B------:R-:W-:Y:S02]  /*7680*/  ULDC.64 UR6, c[0x0][0xbe0] ;  /* 0x0002f80000067ab9 */ /* 0x000fe40000000a00 */
[----:B------:R-:W-:-:S04]  /*7690*/  UISETP.NE.U32.AND UP1, UPT, UR6, URZ, UPT ;  /* 0x0000003f0600728c */ /* 0x000fc8000bf25070 */
[----:B------:R-:W-:Y:S01]  /*76a0*/  UISETP.NE.AND.EX UP1, UPT, UR7, URZ, UPT, UP1 ;  /* 0x0000003f0700728c */ /* 0x000fe2000bf25310 */
[----:B------:R1:W5:Y:S05]  /*76b0*/  @P1 LDG.E R7, desc[UR54][R2.64] ;  /* 0x0000003602071981 */ /* 0x00036a000c1e1900 */
[----:B------:R-:W-:-:S05]  /*76c0*/  PLOP3.LUT P2, PT, PT, PT, UP1, 0x80, 0x0 ;  /* 0x000000000000781c */ /* 0x000fca0003f4f018 */
[----:B------:R-:W-:Y:S02]  /*76d0*/  @UP1 ULDC.64 UR6, c[0x0][0xbe0] ;  /* 0x0002f80000061ab9 */ /* 0x000fe40000000a00 */
[----:B------:R-:W-:-:S06]  /*76e0*/  @UP1 UIMAD.WIDE UR6, UR40, 0x4, UR6 ;  /* 0x00000004280618a5 */ /* 0x000fcc000f8e0206 */
[----:B------:R-:W-:Y:S02]  /*76f0*/  IMAD.U32 R4, RZ, RZ, UR6 ;  /* 0x00000006ff047e24 */ /* 0x000fe4000f8e00ff */
[----:B------:R-:W-:-:S05]  /*7700*/  IMAD.U32 R5, RZ, RZ, UR7 ;  /* 0x00000007ff057e24 */ /* 0x000fca000f8e00ff */
[----:B0-----:R1:W5:Y:S01]  /*7710*/  @P2 LDG.E R0, desc[UR54][R4.64] ;  /* 0x0000003604002981 */ /* 0x001362000c1e1900 */
[----:B------:R-:W-:Y:S01]  /*7720*/  ISETP.GT.AND P0, PT, R155, 0xbf, PT ;  /* 0x000000bf9b00780c */ /* 0x000fe20003f04270 */
[----:B------:R-:W-:-:S12]  /*7730*/  @P2 BRA `(.L_x_154) ;  /* 0x0000000000102947 */ /* 0x000fd80003800000 */
[----:B------:R-:W-:Y:S05]  /*7740*/  @!P1 BRA `(.L_x_154) ;  /* 0x00000000000c9947 */ /* 0x000fea0003800000 */
[----:B-1----:R-:W2:Y:S04]  /*7750*/  LDG.E R5, desc[UR54][R2.64] ;  /* 0x0000003602057981 */ /* 0x002ea8000c1e1900 */
[----:B-----5:R-:W2:Y:S02]  /*7760*/  LDG.E R0, desc[UR54][R2.64+0x4] ;  /* 0x0000043602007981 */ /* 0x020ea4000c1e1900 */
[----:B--2---:R-:W-:-:S07]  /*7770*/  IMAD.IADD R0, R0, 0x1, -R5 ;  /* 0x0000000100007824 */ /* 0x004fce00078e0a05 */
.L_x_154:
[----:B------:R-:W-:Y:S01]  /*7780*/  USHF.R.S32.HI UR7, URZ, 0x1f, UR41 ;  /* 0x0000001f3f077899 */ /* 0x000fe20008011429 */
[----:B------:R-:W-:Y:S01]  /*7790*/  BSSY B1, `(.L_x_155) ;  /* 0x000001e000017945 */ /* 0x000fe20003800000 */
[----:B------:R-:W-:Y:S01]  /*77a0*/  USEL UR40, UR40, URZ, !UP0 ;  /* 0x0000003f28287287 */ /* 0x000fe2000c000000 */
[----:B------:R-:W-:Y:S01]  /*77b0*/  SHF.R.S32.HI R9, RZ, 0x1f, R16 ;  /* 0x0000001fff097819 */ /* 0x000fe20000011410 */
[----:B------:R-:W-:Y:S01]  /*77c0*/  USEL UR39, UR39, URZ, !UP0 ;  /* 0x0000003f27277287 */ /* 0x000fe2000c000000 */
[----:B-----5:R-:W-:Y:S01]  /*77d0*/  SHF.R.S32.HI R6, RZ, 0x1f, R7 ;  /* 0x0000001fff067819 */ /* 0x020fe20000011407 */
[----:B------:R-:W-:Y:S10]  /*77e0*/  @P0 BRA `(.L_x_156) ;  /* 0x0000000000600947 */ /* 0x000ff40003800000 */
[----:B-1----:R-:W0:Y:S02]  /*77f0*/  S2R R2, SR_TID.X ;  /* 0x0000000000027919 */ /* 0x002e240000002100 */
[----:B0-----:R-:W-:-:S04]  /*7800*/  IMAD R2, R17, 0xc0, R2 ;  /* 0x000000c011027824 */ /* 0x001fc800078e0202 */
[----:B------:R-:W-:-:S05]  /*7810*/  VIADD R3, R2, 0xffffff80 ;  /* 0xffffff8002037836 */ /* 0x000fca0000000000 */
[----:B------:R-:W-:-:S13]  /*7820*/  ISETP.GE.AND P0, PT, R3, R0, PT ;  /* 0x000000000300720c */ /* 0x000fda0003f06270 */
[----:B------:R-:W-:Y:S05]  /*7830*/  @P0 BRA `(.L_x_156) ;  /* 0x00000000004c0947 */ /* 0x000fea0003800000 */
[C---:B------:R-:W-:Y:S01]  /*7840*/  IADD3 R2, P0, R3.reuse, R7, RZ ;  /* 0x0000000703027210 */ /* 0x040fe20007f1e0ff */
[----:B------:R-:W-:Y:S02]  /*7850*/  ULDC.64 UR8, c[0x0][0xb70] ;  /* 0x0002dc0000087ab9 */ /* 0x000fe40000000a00 */
[----:B------:R-:W-:Y:S01]  /*7860*/  UIMAD UR4, UR7, UR8, URZ ;  /* 0x00000008070472a4 */ /* 0x000fe2000f8e023f */
[----:B------:R-:W-:Y:S01]  /*7870*/  LEA.HI.X.SX32 R3, R3, R6, 0x1, P0 ;  /* 0x0000000603037211 */ /* 0x000fe200000f0eff */
[----:B------:R-:W-:Y:S02]  /*7880*/  IMAD.U32 R5, RZ, RZ, UR8 ;  /* 0x00000008ff057e24 */ /* 0x000fe4000f8e00ff */
[----:B------:R-:W-:Y:S02]  /*7890*/  UIMAD UR4, UR41, UR9, UR4 ;  /* 0x00000009290472a4 */ /* 0x000fe4000f8e0204 */
[----:B------:R-:W-:Y:S01]  /*78a0*/  IMAD.WIDE.U32 R2, R5, UR41, R2 ;  /* 0x0000002905027c25 */ /* 0x000fe2000f8e0002 */
[----:B------:R-:W-:-:S02]  /*78b0*/  ULDC.64 UR8, c[0x0][0xb78] ;  /* 0x0002de0000087ab9 */ /* 0x000fc40000000a00 */
[----:B------:R-:W-:Y:S01]  /*78c0*/  UIMAD UR6, UR39, UR8, URZ ;  /* 0x00000008270672a4 */ /* 0x000fe2000f8e023f */
[----:B------:R-:W-:Y:S02]  /*78d0*/  VIADD R3, R3, UR4 ;  /* 0x0000000403037c36 */ /* 0x000fe40008000000 */
[----:B------:R-:W-:Y:S01]  /*78e0*/  IMAD.U32 R5, RZ, RZ, UR8 ;  /* 0x00000008ff057e24 */ /* 0x000fe2000f8e00ff */
[----:B------:R-:W-:-:S03]  /*78f0*/  UIMAD UR6, UR40, UR9, UR6 ;  /* 0x00000009280672a4 */ /* 0x000fc6000f8e0206 */
[----:B------:R-:W-:Y:S01]  /*7900*/  IMAD.WIDE.U32 R2, R5, UR40, R2 ;  /* 0x0000002805027c25 */ /* 0x000fe2000f8e0002 */
[----:B------:R-:W-:-:S03]  /*7910*/  ULDC.64 UR8, c[0x0][0xb40] ;  /* 0x0002d00000087ab9 */ /* 0x000fc60000000a00 */
[----:B------:R-:W-:Y:S01]  /*7920*/  VIADD R3, R3, UR6 ;  /* 0x0000000603037c36 */ /* 0x000fe20008000000 */
[----:B------:R-:W-:-:S04]  /*7930*/  LEA R4, P0, R2, UR8, 0x2 ;  /* 0x0000000802047c11 */ /* 0x000fc8000f8010ff */
[----:B------:R-:W-:Y:S01]  /*7940*/  LEA.HI.X R5, R2, UR9, R3, 0x2, P0 ;  /* 0x0000000902057c11 */ /* 0x000fe200080f1403 */
[----:B------:R-:W-:-:S05]  /*7950*/  IMAD.MOV.U32 R3, RZ, RZ, -0x800000 ;  /* 0xff800000ff037424 */ /* 0x000fca00078e00ff */
[----:B------:R0:W-:Y:S03]  /*7960*/  STG.E desc[UR54][R4.64], R3 ;  /* 0x0000000304007986 */ /* 0x0001e6000c101936 */
.L_x_156:
[----:B------:R-:W-:Y:S05]  /*7970*/  BSYNC B1 ;  /* 0x0000000000017941 */ /* 0x000fea0003800000 */
.L_x_155:
[----:B------:R-:W-:Y:S01]  /*7980*/  ULDC.64 UR8, c[0x0][0xaa0] ;  /* 0x0002a80000087ab9 */ /* 0x000fe20000000a00 */
[----:B-1----:R-:W-:Y:S01]  /*7990*/  IMAD.MOV.U32 R2, RZ, RZ, R16 ;  /* 0x000000ffff027224 */ /* 0x002fe200078e0010 */
[----:B------:R-:W-:Y:S01]  /*79a0*/  BSSY B1, `(.L_x_157) ;  /* 0x000002d000017945 */ /* 0x000fe20003800000 */
[----:B0-----:R-:W-:Y:S02]  /*79b0*/  IMAD.MOV.U32 R3, RZ, RZ, R9 ;  /* 0x000000ffff037224 */ /* 0x001fe400078e0009 */
[----:B------:R-:W-:Y:S02]  /*79c0*/  IMAD R4, R6, UR8, RZ ;  /* 0x0000000806047c24 */ /* 0x000fe4000f8e02ff */
[----:B------:R-:W-:-:S04]  /*79d0*/  IMAD.WIDE.U32 R2, R7, UR8, R2 ;  /* 0x0000000807027c25 */ /* 0x000fc8000f8e0002 */
[----:B------:R-:W-:Y:S01]  /*79e0*/  IMAD R7, R7, UR9, R4 ;  /* 0x0000000907077c24 */ /* 0x000fe2000f8e0204 */
[----:B------:R-:W-:Y:S01]  /*79f0*/  ULDC.64 UR8, c[0x0][0xae0] ;  /* 0x0002b80000087ab9 */ /* 0x000fe20000000a00 */
[--C-:B------:R-:W-:Y:S01]  /*7a00*/  IMAD.MOV.U32 R6, RZ, RZ, R18.reuse ;  /* 0x000000ffff067224 */ /* 0x100fe200078e0012 */
[----:B------:R-:W-:Y:S01]  /*7a10*/  UIMAD UR4, UR7, UR8, URZ ;  /* 0x00000008070472a4 */ /* 0x000fe2000f8e023f */
[----:B------:R-:W-:Y:S01]  /*7a20*/  IMAD.IADD R3, R3, 0x1, R7 ;  /* 0x0000000103037824 */ /* 0x000fe200078e0207 */
[----:B------:R-:W-:Y:S01]  /*7a30*/  SHF.R.S32.HI R7, RZ, 0x1f, R18 ;  /* 0x0000001fff077819 */ /* 0x000fe20000011412 */
[----:B------:R-:W-:Y:S01]  /*7a40*/  IMAD.U32 R5, RZ, RZ, UR8 ;  /* 0x00000008ff057e24 */ /* 0x000fe2000f8e00ff */
[----:B------:R-:W-:Y:S01]  /*7a50*/  UIMAD UR4, UR41, UR9, UR4 ;  /* 0x00000009290472a4 */ /* 0x000fe2000f8e0204 */
[----:B------:R-:W-:Y:S02]  /*7a60*/  ULDC.64 UR6, c[0x0][0xae8] ;  /* 0x0002ba0000067ab9 */ /* 0x000fe40000000a00 */
[----:B------:R-:W-:-:S04]  /*7a70*/  IMAD.WIDE.U32 R2, R5, UR41, R2 ;  /* 0x0000002905027c25 */ /* 0x000fc8000f8e0002 */
[----:B------:R-:W-:Y:S02]  /*7a80*/  IMAD R5, R17, -0xc0, R0 ;  /* 0xffffff4011057824 */ /* 0x000fe400078e0200 */
[----:B------:R-:W-:Y:S01]  /*7a90*/  VIADD R3, R3, UR4 ;  /* 0x0000000403037c36 */ /* 0x000fe20008000000 */
[----:B------:R-:W-:Y:S01]  /*7aa0*/  UIMAD UR4, UR39, UR6, URZ ;  /* 0x00000006270472a4 */ /* 0x000fe2000f8e023f */
[C---:B------:R-:W-:Y:S01]  /*7ab0*/  VIADD R0, R18.reuse, 0x60 ;  /* 0x0000006012007836 */ /* 0x040fe20000000000 */
[-C--:B------:R-:W-:Y:S01]  /*7ac0*/  ISETP.GE.AND P0, PT, R18, R5.reuse, PT ;  /* 0x000000051200720c */ /* 0x080fe20003f06270 */
[----:B------:R-:W-:Y:S01]  /*7ad0*/  IMAD.U32 R9, RZ, RZ, UR6 ;  /* 0x00000006ff097e24 */ /* 0x000fe2000f8e00ff */
[----:B------:R-:W-:Y:S01]  /*7ae0*/  UIMAD UR4, UR40, UR7, UR4 ;  /* 0x00000007280472a4 */ /* 0x000fe2000f8e0204 */
[----:B------:R-:W-:Y:S01]  /*7af0*/  IMAD.WIDE R6, R17, 0xc0, R6 ;  /* 0x000000c011067825 */ /* 0x000fe200078e0206 */
[----:B------:R-:W-:-:S03]  /*7b00*/  ISETP.GE.AND P1, PT, R0, R5, PT ;  /* 0x000000050000720c */ /* 0x000fc60003f26270 */
[----:B------:R-:W-:-:S04]  /*7b10*/  IMAD.WIDE.U32 R4, R9, UR40, R2 ;  /* 0x0000002809047c25 */ /* 0x000fc8000f8e0002 */
[----:B------:R-:W-:Y:S02]  /*7b20*/  VIADD R11, R5, UR4 ;  /* 0x00000004050b7c36 */ /* 0x000fe40008000000 */
[----:B------:R-:W-:Y:S05]  /*7b30*/  @P0 BRA `(.L_x_158) ;  /* 0x00000000004c0947 */ /* 0x000fea0003800000 */
[----:B------:R-:W-:Y:S01]  /*7b40*/  ULDC.64 UR6, c[0x0][0xad8] ;  /* 0x0002b60000067ab9 */ /* 0x000fe20000000a00 */
[C---:B------:R-:W-:Y:S01]  /*7b50*/  VIADD R0, R16.reuse, 0x20 ;  /* 0x0000002010007836 */ /* 0x040fe20000000000 */
        /* <DEDUP_REMOVED lines=14> */
[----:B------:R0:W-:Y:S04]  /*7c40*/  @!P2 STG.E.128 desc[UR54][R8.64], RZ ;  /* 0x000000ff0800a986 */ /* 0x0001e8000c101d36 */
[----:B------:R0:W-:Y:S04]  /*7c50*/  @!P3 STG.E.128 desc[UR54][R8.64+0x40], RZ ;  /* 0x000040ff0800b986 */ /* 0x0001e8000c101d36 */
[----:B------:R0:W-:Y:S02]  /*7c60*/  @!P4 STG.E.128 desc[UR54][R8.64+0x80], RZ ;  /* 0x000080ff0800c986 */ /* 0x0001e4000c101d36 */
.L_x_158:
[----:B------:R-:W-:Y:S05]  /*7c70*/  BSYNC B1 ;  /* 0x0000000000017941 */ /* 0x000fea0003800000 */
.L_x_157:
[----:B------:R-:W-:Y:S05]  /*7c80*/  @P1 BRA `(.L_x_153) ;  /* 0x0000000000541947 */ /* 0x000fea0003800000 */
[----:B------:R-:W-:Y:S01]  /*7c90*/  IADD3 R5, P0, R6, 0x60, RZ ;  /* 0x0000006006057810 */ /* 0x000fe20007f1e0ff */
[C---:B------:R-:W-:Y:S01]  /*7ca0*/  VIADD R0, R16.reuse, 0x20 ;  /* 0x0000002010007836 */ /* 0x040fe20000000000 */
[----:B------:R-:W-:Y:S01]  /*7cb0*/  ULDC UR4, c[0x0][0xa8c] ;  /* 0x0002a30000047ab9 */ /* 0x000fe20000000800 */
[----:B------:R-:W-:Y:S01]  /*7cc0*/  ULDC.64 UR6, c[0x0][0xad8] ;  /* 0x0002b60000067ab9 */ /* 0x000fe20000000a00 */
[----:B------:R-:W-:Y:S01]  /*7cd0*/  IMAD.MOV.U32 R2, RZ, RZ, R4 ;  /* 0x000000ffff027224 */ /* 0x000fe200078e0004 */
[----:B------:R-:W-:Y:S01]  /*7ce0*/  ISETP.GE.AND P1, PT, R16, UR4, PT ;  /* 0x0000000410007c0c */ /* 0x000fe2000bf26270 */
[----:B------:R-:W-:Y:S01]  /*7cf0*/  IMAD.X R6, RZ, RZ, R7, P0 ;  /* 0x000000ffff067224 */ /* 0x000fe200000e0607 */
[----:B------:R-:W-:Y:S01]  /*7d00*/  ISETP.GE.AND P2, PT, R0, UR4, PT ;  /* 0x0000000400007c0c */ /* 0x000fe2000bf46270 */
[----:B------:R-:W-:Y:S02]  /*7d10*/  IMAD.MOV.U32 R3, RZ, RZ, R11 ;  /* 0x000000ffff037224 */ /* 0x000fe400078e000b */
[----:B------:R-:W-:-:S02]  /*7d20*/  IMAD R6, R6, UR6, RZ ;  /* 0x0000000606067c24 */ /* 0x000fc4000f8e02ff */
[----:B------:R-:W-:Y:S02]  /*7d30*/  VIADD R0, R16, 0x40 ;  /* 0x0000004010007836 */ /* 0x000fe40000000000 */
[----:B------:R-:W-:-:S03]  /*7d40*/  IMAD.WIDE.U32 R2, R5, UR6, R2 ;  /* 0x0000000605027c25 */ /* 0x000fc6000f8e0002 */
[----:B------:R-:W-:Y:S01]  /*7d50*/  ISETP.GE.AND P3, PT, R0, UR4, PT ;  /* 0x0000000400007c0c */ /* 0x000fe2000bf66270 */
[----:B------:R-:W-:Y:S01]  /*7d60*/  IMAD R5, R5, UR7, R6 ;  /* 0x0000000705057c24 */ /* 0x000fe2000f8e0206 */
[----:B------:R-:W-:Y:S02]  /*7d70*/  ULDC.64 UR6, c[0x0][0xa80] ;  /* 0x0002a00000067ab9 */ /* 0x000fe40000000a00 */
[----:B------:R-:W-:Y:S01]  /*7d80*/  LEA R4, P0, R2, UR6, 0x1 ;  /* 0x0000000602047c11 */ /* 0x000fe2000f8008ff */
[----:B------:R-:W-:-:S05]  /*7d90*/  IMAD.IADD R3, R3, 0x1, R5 ;  /* 0x0000000103037824 */ /* 0x000fca00078e0205 */
[----:B------:R-:W-:-:S05]  /*7da0*/  LEA.HI.X R5, R2, UR7, R3, 0x1, P0 ;  /* 0x0000000702057c11 */ /* 0x000fca00080f0c03 */
[----:B------:R4:W-:Y:S04]  /*7db0*/  @!P1 STG.E.128 desc[UR54][R4.64], RZ ;  /* 0x000000ff04009986 */ /* 0x0009e8000c101d36 */
[----:B------:R4:W-:Y:S04]  /*7dc0*/  @!P2 STG.E.128 desc[UR54][R4.64+0x40], RZ ;  /* 0x000040ff0400a986 */ /* 0x0009e8000c101d36 */
[----:B------:R4:W-:Y:S02]  /*7dd0*/  @!P3 STG.E.128 desc[UR54][R4.64+0x80], RZ ;  /* 0x000080ff0400b986 */ /* 0x0009e4000c101d36 */
.L_x_153:
[----:B------:R-:W-:Y:S05]  /*7de0*/  BSYNC B0 ;  /* 0x0000000000007941 */ /* 0x000fea0003800000 */
.L_x_148:
[----:B------:R-:W-:Y:S02]  /*7df0*/  ULDC UR4, c[0x0][0xc14] ;  /* 0x0003050000047ab9 */ /* 0x000fe40000000800 */
[----:B------:R-:W-:-:S13]  /*7e00*/  ISETP.GE.AND P0, PT, R43, UR4, PT ;  /* 0x000000042b007c0c */ /* 0x000fda000bf06270 */
[----:B------:R-:W-:Y:S05]  /*7e10*/  @!P0 BRA `(.L_x_159) ;  /* 0xffffff8c00d48947 */ /* 0x000fea000383ffff */
[----:B------:R-:W-:Y:S05]  /*7e20*/  EXIT ;  /* 0x000000000000794d */ /* 0x000fea0003800000 */
.L_x_122:
[----:B------:R-:W-:-:S08]  /*7e30*/  NOP ;  /* 0x0000000000007918 */ /* 0x000fd00000000000 */
[----:B------:R-:W0:-:S00]  /*7e40*/  USETMAXREG.DEALLOC.CTAPOOL 0x20 ;  /* 0x00000020000079c8 */ /* 0x000e0000080e0500 */
[----:B0-----:R-:W2:Y:S01]  /*7e50*/  LDL.LU R3, [R1] ;  /* 0x0000000001037983 */ /* 0x001ea20000300800 */
[----:B------:R-:W-:Y:S01]  /*7e60*/  LOP3.LUT R2, R0, 0x3, RZ, 0xc0, !PT ;  /* 0x0000000300027812 */ /* 0x000fe200078ec0ff */
[----:B------:R-:W-:-:S05]  /*7e70*/  IMAD.MOV.U32 R4, RZ, RZ, RZ ;  /* 0x000000ffff047224 */ /* 0x000fca00078e00ff */
[----:B------:R-:W0:Y:S02]  /*7e80*/  SHFL.IDX PT, R2, R2, RZ, 0x1f ;  /* 0x00001fff02027589 */ /* 0x000e2400000e0000 */
[----:B0-----:R-:W-:Y:S02]  /*7e90*/  ISETP.NE.AND P0, PT, R2, RZ, PT ;  /* 0x000000ff0200720c */ /* 0x001fe40003f05270 */
[----:B--2---:R-:W-:-:S11]  /*7ea0*/  LOP3.LUT R3, R3, 0xfffffffd, RZ, 0xc0, !PT ;  /* 0xfffffffd03037812 */ /* 0x004fd600078ec0ff */
[----:B------:R-:W-:-:S05]  /*7eb0*/  @P0 LOP3.LUT R3, R3, 0x2, RZ, 0xfc, !PT ;  /* 0x0000000203030812 */ /* 0x000fca00078efcff */
[----:B------:R0:W-:Y:S01]  /*7ec0*/  STL [R1], R3 ;  /* 0x0000000301007387 */ /* 0x0001e20000100800 */
[----:B------:R-:W-:Y:S05]  /*7ed0*/  @!P0 BRA `(.L_x_160) ;  /* 0x0000000000248947 */ /* 0x000fea0003800000 */
[----:B------:R-:W1:Y:S08]  /*7ee0*/  S2UR UR5, SR_CgaCtaId ;  /* 0x00000000000579c3 */ /* 0x000e700000008800 */
[----:B------:R-:W-:Y:S06]  /*7ef0*/  BAR.SYNC.DEFER_BLOCKING 0x5, 0x200 ;  /* 0x0148000000007b1d */ /* 0x000fec0000010000 */
[----:B------:R-:W-:-:S02]  /*7f00*/  UMOV UR4, 0x400 ;  /* 0x0000040000047882 */ /* 0x000fc40000000000 */
[----:B-1----:R-:W-:-:S09]  /*7f10*/  ULEA UR4, UR5, UR4, 0x18 ;  /* 0x0000000405047291 */ /* 0x002fd2000f8ec03f */
[----:B------:R-:W1:Y:S02]  /*7f20*/  LDS.128 R24, [UR4+0x19cd0] ;  /* 0x019cd004ff187984 */ /* 0x000e640008000c00 */
[----:B-1----:R-:W-:Y:S02]  /*7f30*/  R2UR UR51, R27 ;  /* 0x000000001b3372ca */ /* 0x002fe400000e0000 */
[----:B------:R-:W-:Y:S01]  /*7f40*/  R2UR UR38, R26 ;  /* 0x000000001a2672ca */ /* 0x000fe200000e0000 */
[----:B------:R-:W-:Y:S06]  /*7f50*/  BAR.ARV 0x4, 0x200 ;  /* 0x0108000000007b1d */ /* 0x000fec0000002000 */
[----:B------:R-:W-:Y:S08]  /*7f60*/  BRA `(.L_x_161) ;  /* 0x0000000800187947 */ /* 0x000ff00003800000 */
.L_x_160:
[----:B------:R-:W1:Y:S01]  /*7f70*/  S2R R2, SR_TID.X ;  /* 0x0000000000027919 */ /* 0x000e620000002100 */
[----:B------:R-:W-:Y:S01]  /*7f80*/  ULDC UR4, c[0x0][0xc14] ;  /* 0x0003050000047ab9 */ /* 0x000fe20000000800 */
[----:B------:R-:W2:Y:S01]  /*7f90*/  LDC R9, c[0x0][0xc10] ;  /* 0x00030400ff097b82 */ /* 0x000ea20000000800 */
[----:B-1----:R-:W-:-:S04]  /*7fa0*/  LOP3.LUT R5, R2, 0x1f, RZ, 0xc0, !PT ;  /* 0x0000001f02057812 */ /* 0x002fc800078ec0ff */
[----:B------:R-:W-:-:S04]  /*7fb0*/  ISETP.NE.AND P0, PT, R5, 0x1f, PT ;  /* 0x0000001f0500780c */ /* 0x000fc80003f05270 */
[----:B------:R-:W-:-:S13]  /*7fc0*/  ISETP.GE.OR P1, PT, R5, UR4, !P0 ;  /* 0x0000000405007c0c */ /* 0x000fda000c726670 */
[----:B0-----:R-:W0:Y:S02]  /*7fd0*/  @!P1 LDC.64 R2, c[0x0][0xc58] ;  /* 0x00031600ff029b82 */ /* 0x001e240000000a00 */
[----:B0-----:R-:W-:-:S05]  /*7fe0*/  @!P1 IMAD.WIDE.U32 R2, R5, 0x4, R2 ;  /* 0x0000000405029825 */ /* 0x001fca00078e0002 */
[----:B------:R-:W3:Y:S01]  /*7ff0*/  @!P1 LDG.E R4, desc[UR54][R2.64] ;  /* 0x0000003602049981 */ /* 0x000ee2000c1e1900 */
[C---:B------:R-:W-:Y:S01]  /*8000*/  ISETP.NE.AND P1, PT, R5.reuse, RZ, PT ;  /* 0x000000ff0500720c */ /* 0x040fe20003f25270 */
[----:B------:R-:W-:Y:S01]  /*8010*/  UMOV UR51, URZ ;  /* 0x0000003f00337c82 */ /* 0x000fe20008000000 */
[C---:B------:R-:W-:Y:S01]  /*8020*/  ISETP.GE.U32.AND P2, PT, R5.reuse, 0x2, PT ;  /* 0x000000020500780c */ /* 0x040fe20003f46070 */
[----:B------:R-:W-:Y:S01]  /*8030*/  IMAD.MOV.U32 R24, RZ, RZ, RZ ;  /* 0x000000ffff187224 */ /* 0x000fe200078e00ff */
[C---:B------:R-:W-:Y:S02]  /*8040*/  ISETP.GE.U32.AND P3, PT, R5.reuse, 0x4, PT ;  /* 0x000000040500780c */ /* 0x040fe40003f66070 */
[C---:B------:R-:W-:Y:S02]  /*8050*/  ISETP.GE.U32.AND P4, PT, R5.reuse, 0x8, PT ;  /* 0x000000080500780c */ /* 0x040fe40003f86070 */
[----:B------:R-:W-:Y:S01]  /*8060*/  ISETP.GE.U32.AND P5, PT, R5, 0x10, PT ;  /* 0x000000100500780c */ /* 0x000fe20003fa6070 */
[----:B---3--:R-:W0:Y:S02]  /*8070*/  SHFL.UP PT, R6, R4, 0x1, RZ ;  /* 0x0420000004067989 */ /* 0x008e2400000e00ff */
[----:B0-----:R-:W-:-:S05]  /*8080*/  SEL R7, R6, RZ, P1 ;  /* 0x000000ff06077207 */ /* 0x001fca0000800000 */
[----:B------:R-:W-:-:S05]  /*8090*/  IMAD.IADD R7, R4, 0x1, R7 ;  /* 0x0000000104077824 */ /* 0x000fca00078e0207 */
[----:B------:R-:W0:Y:S02]  /*80a0*/  SHFL.UP PT, R6, R7, 0x2, RZ ;  /* 0x0440000007067989 */ /* 0x000e2400000e00ff */
        /* <DEDUP_REMOVED lines=10> */
[----:B------:R-:W-:Y:S02]  /*8150*/  IMAD.IADD R8, R2, 0x1, R7 ;  /* 0x0000000102087824 */ /* 0x000fe400078e0207 */
[----:B------:R-:W0:Y:S03]  /*8160*/  S2R R7, SR_CTAID.X ;  /* 0x0000000000077919 */ /* 0x000e260000002500 */
[----:B------:R-:W2:Y:S02]  /*8170*/  SHFL.IDX PT, R6, R8, 0x1f, 0x1f ;  /* 0x03e01f0008067f89 */ /* 0x000ea400000e0000 */
[----:B--2---:R-:W-:-:S04]  /*8180*/  IMAD R6, R6, R9, RZ ;  /* 0x0000000906067224 */ /* 0x004fc800078e02ff */
[----:B------:R-:W-:Y:S01]  /*8190*/  IMAD.MOV.U32 R3, RZ, RZ, R6 ;  /* 0x000000ffff037224 */ /* 0x000fe200078e0006 */
[----:B0-----:R-:W-:-:S13]  /*81a0*/  ISETP.GT.AND P6, PT, R6, R7, PT ;  /* 0x000000070600720c */ /* 0x001fda0003fc4270 */
[----:B------:R-:W-:Y:S05]  /*81b0*/  @P6 BRA `(.L_x_162) ;  /* 0x0000000000a06947 */ /* 0x000fea0003800000 */
[----:B------:R-:W-:Y:S01]  /*81c0*/  IMAD.MOV.U32 R6, RZ, RZ, R3 ;  /* 0x000000ffff067224 */ /* 0x000fe200078e0003 */
[----:B------:R-:W-:Y:S01]  /*81d0*/  UMOV UR51, URZ ;  /* 0x0000003f00337c82 */ /* 0x000fe20008000000 */
[----:B------:R-:W-:Y:S01]  /*81e0*/  ULDC UR6, c[0x0][0xc14] ;  /* 0x0003050000067ab9 */ /* 0x000fe20000000800 */
[----:B------:R-:W-:-:S05]  /*81f0*/  ULDC UR5, c[0x0][0xc14] ;  /* 0x0003050000057ab9 */ /* 0x000fca0000000800 */
.L_x_166:
[----:B------:R-:W-:-:S03]  /*8200*/  UIADD3 UR4, UR51, 0x1f, URZ ;  /* 0x0000001f33047890 */ /* 0x000fc6000fffe03f */
[----:B------:R-:W-:Y:S01]  /*8210*/  UMOV UR51, UR5 ;  /* 0x0000000500337c82 */ /* 0x000fe20008000000 */
[----:B------:R-:W-:-:S06]  /*8220*/  UISETP.GE.AND UP0, UPT, UR4, UR6, UPT ;  /* 0x000000060400728c */ /* 0x000fcc000bf06270 */
[----:B------:R-:W-:-:S13]  /*8230*/  PLOP3.LUT P6, PT, PT, PT, UP0, 0x40, 0x0 ;  /* 0x000000000000781c */ /* 0x000fda0003fce808 */
[----:B------:R-:W-:Y:S05]  /*8240*/  @!P6 BRA `(.L_x_163) ;  /* 0x000000040034e947 */ /* 0x000fea0003800000 */
[----:B------:R-:W-:Y:S01]  /*8250*/  UMOV UR51, UR4 ;  /* 0x0000000400337c82 */ /* 0x000fe20008000000 */
[----:B------:R-:W-:Y:S01]  /*8260*/  BSSY B0, `(.L_x_164) ;  /* 0x0000008000007945 */ /* 0x000fe20003800000 */
[----:B------:R-:W-:Y:S02]  /*8270*/  VIADD R9, R5, UR51 ;  /* 0x0000003305097c36 */ /* 0x000fe40008000000 */
[----:B------:R-:W-:-:S03]  /*8280*/  IMAD.MOV.U32 R4, RZ, RZ, RZ ;  /* 0x000000ffff047224 */ /* 0x000fc600078e00ff */
[----:B------:R-:W-:-:S13]  /*8290*/  ISETP.GE.OR P6, PT, R9, UR6, !P0 ;  /* 0x0000000609007c0c */ /* 0x000fda000c7c6670 */
[----:B------:R-:W-:Y:S05]  /*82a0*/  @P6 BRA `(.L_x_165) ;  /* 0x00000000000c6947 */ /* 0x000fea0003800000 */
[----:B------:R-:W0:Y:S02]  /*82b0*/  LDC.64 R2, c[0x0][0xc58] ;  /* 0x00031600ff027b82 */ /* 0x000e240000000a00 */
[----:B0-----:R-:W-:-:S05]  /*82c0*/  IMAD.WIDE R2, R9, 0x4, R2 ;  /* 0x0000000409027825 */ /* 0x001fca00078e0202 */
[----:B------:R0:W5:Y:S02]  /*82d0*/  LDG.E R4, desc[UR54][R2.64] ;  /* 0x0000003602047981 */ /* 0x000164000c1e1900 */
.L_x_165:
[----:B------:R-:W-:Y:S05]  /*82e0*/  BSYNC B0 ;  /* 0x0000000000007941 */ /* 0x000fea0003800000 */
.L_x_164:
[----:B0----5:R-:W0:Y:S02]  /*82f0*/  SHFL.UP PT, R2, R4, 0x1, RZ ;  /* 0x0420000004027989 */ /* 0x021e2400000e00ff */
        /* <DEDUP_REMOVED lines=14> */
[----:B------:R-:W0:Y:S03]  /*83e0*/  LDC R9, c[0x0][0xc10] ;  /* 0x00030400ff097b82 */ /* 0x000e260000000800 */
[----:B------:R-:W0:Y:S02]  /*83f0*/  SHFL.IDX PT, R12, R8, 0x1f, 0x1f ;  /* 0x03e01f00080c7f89 */ /* 0x000e2400000e0000 */
[----:B0-----:R-:W-:-:S04]  /*8400*/  IMAD R3, R12, R9, RZ ;  /* 0x000000090c037224 */ /* 0x001fc800078e02ff */
[----:B------:R-:W-:-:S05]  /*8410*/  IMAD.IADD R6, R3, 0x1, R6 ;  /* 0x0000000103067824 */ /* 0x000fca00078e0206 */
[----:B------:R-:W-:-:S13]  /*8420*/  ISETP.GT.AND P6, PT, R6, R7, PT ;  /* 0x000000070600720c */ /* 0x000fda0003fc4270 */
[----:B------:R-:W-:Y:S05]  /*8430*/  @!P6 BRA `(.L_x_166) ;  /* 0xfffffffc0070e947 */ /* 0x000fea000383ffff */
.L_x_162:
[----:B------:R-:W-:-:S04]  /*8440*/  IMAD.IADD R11, R6, 0x1, -R3 ;  /* 0x00000001060b7824 */ /* 0x000fc800078e0a03 */
[----:B------:R-:W-:-:S05]  /*8450*/  IMAD R2, R8, R9, R11 ;  /* 0x0000000908027224 */ /* 0x000fca00078e020b */
[----:B------:R-:W-:-:S13]  /*8460*/  ISETP.GT.AND P0, PT, R2, R7, PT ;  /* 0x000000070200720c */ /* 0x000fda0003f04270 */
[----:B------:R-:W-:Y:S02]  /*8470*/  VOTEU.ANY UR5, UPT, !P0 ;  /* 0x0000000000057886 */ /* 0x000fe400040e0100 */
[----:B------:R-:W-:Y:S02]  /*8480*/  UPOPC UR4, UR5 ;  /* 0x00000005000472bf */ /* 0x000fe40008000000 */
[----:B------:R-:W-:-:S04]  /*8490*/  ISETP.NE.AND P0, PT, RZ, UR5, PT ;  /* 0x00000005ff007c0c */ /* 0x000fc8000bf05270 */
[----:B------:R-:W-:-:S05]  /*84a0*/  IMAD.U32 R13, RZ, RZ, UR4 ;  /* 0x00000004ff0d7e24 */ /* 0x000fca000f8e00ff */
[----:B------:R-:W0:Y:S02]  /*84b0*/  SHFL.IDX PT, R4, R4, R13, 0x1f ;  /* 0x00001f0d04047589 */ /* 0x000e2400000e0000 */
[----:B0-----:R-:W-:-:S04]  /*84c0*/  IABS R6, R4 ;  /* 0x0000000400067213 */ /* 0x001fc80000000000 */
[----:B------:R-:W0:Y:S08]  /*84d0*/  I2F.RP R10, R6 ;  /* 0x00000006000a7306 */ /* 0x000e300000209400 */
[----:B0-----:R-:W0:Y:S02]  /*84e0*/  MUFU.RCP R10, R10 ;  /* 0x0000000a000a7308 */ /* 0x001e240000001000 */
[----:B0-----:R-:W-:-:S06]  /*84f0*/  VIADD R2, R10, 0xffffffe ;  /* 0x0ffffffe0a027836 */ /* 0x001fcc0000000000 */
[----:B------:R0:W1:Y:S01]  /*8500*/  F2I.FTZ.U32.TRUNC.NTZ R3, R2 ;  /* 0x0000000200037305 */ /* 0x000062000021f000 */
[----:B------:R-:W-:Y:S05]  /*8510*/  @!P0 BRA `(.L_x_167) ;  /* 0x00000000000c8947 */ /* 0x000fea0003800000 */
[----:B------:R-:W-:-:S06]  /*8520*/  UIADD3 UR5, UR4, -0x1, URZ ;  /* 0xffffffff04057890 */ /* 0x000fcc000fffe03f */
[----:B------:R-:W-:-:S05]  /*8530*/  IMAD.U32 R13, RZ, RZ, UR5 ;  /* 0x00000005ff0d7e24 */ /* 0x000fca000f8e00ff */
[----:B------:R2:W3:Y:S02]  /*8540*/  SHFL.IDX PT, R24, R8, R13, 0x1f ;  /* 0x00001f0d08187589 */ /* 0x0004e400000e0000 */
.L_x_167:
[----:B01----:R-:W-:Y:S01]  /*8550*/  IMAD.MOV R2, RZ, RZ, -R3 ;  /* 0x000000ffff027224 */ /* 0x003fe200078e0a03 */
[----:B------:R-:W-:Y:S01]  /*8560*/  UIADD3 UR51, UR4, UR51, URZ ;  /* 0x0000003304337290 */ /* 0x000fe2000fffe03f */
[----:B---3--:R-:W-:Y:S02]  /*8570*/  IMAD R24, R24, R9, R11 ;  /* 0x0000000918187224 */ /* 0x008fe400078e020b */
[----:B------:R-:W-:Y:S01]  /*8580*/  IMAD.MOV.U32 R11, RZ, RZ, R2 ;  /* 0x000000ffff0b7224 */ /* 0x000fe200078e0002 */
[----:B------:R-:W-:Y:S01]  /*8590*/  IABS R2, R4 ;  /* 0x0000000400027213 */ /* 0x000fe20000000000 */
[----:B------:R-:W-:Y:S02]  /*85a0*/  IMAD.IADD R9, R7, 0x1, -R24 ;  /* 0x0000000107097824 */ /* 0x000fe400078e0a18 */
[----:B------:R-:W-:Y:S02]  /*85b0*/  IMAD R7, R11, R6, RZ ;  /* 0x000000060b077224 */ /* 0x000fe400078e02ff */
[----:B------:R-:W-:Y:S01]  /*85c0*/  IMAD.MOV R10, RZ, RZ, -R2 ;  /* 0x000000ffff0a7224 */ /* 0x000fe200078e0a02 */
[----:B--2---:R-:W-:Y:S01]  /*85d0*/  IABS R8, R9 ;  /* 0x0000000900087213 */ /* 0x004fe20000000000 */
[----:B------:R-:W-:-:S04]  /*85e0*/  IMAD.MOV.U32 R2, RZ, RZ, RZ ;  /* 0x000000ffff027224 */ /* 0x000fc800078e00ff */
[----:B------:R-:W-:-:S04]  /*85f0*/  IMAD.HI.U32 R2, R3, R7, R2 ;  /* 0x0000000703027227 */ /* 0x000fc800078e0002 */
[----:B------:R-:W-:Y:S02]  /*8600*/  IMAD.MOV.U32 R3, RZ, RZ, R8 ;  /* 0x000000ffff037224 */ /* 0x000fe400078e0008 */
[----:B------:R-:W-:Y:S02]  /*8610*/  IMAD.MOV.U32 R7, RZ, RZ, R10 ;  /* 0x000000ffff077224 */ /* 0x000fe400078e000a */
[----:B------:R-:W-:-:S04]  /*8620*/  IMAD.HI.U32 R2, R2, R3, RZ ;  /* 0x0000000302027227 */ /* 0x000fc800078e00ff */
[----:B------:R-:W-:-:S05]  /*8630*/  IMAD R3, R2, R7, R3 ;  /* 0x0000000702037224 */ /* 0x000fca00078e0203 */
[----:B------:R-:W-:-:S13]  /*8640*/  ISETP.GT.U32.AND P1, PT, R6, R3, PT ;  /* 0x000000030600720c */ /* 0x000fda0003f24070 */
[----:B------:R-:W-:Y:S02]  /*8650*/  @!P1 IMAD.IADD R3, R3, 0x1, -R6 ;  /* 0x0000000103039824 */ /* 0x000fe400078e0a06 */
[----:B------:R-:W-:Y:S01]  /*8660*/  @!P1 VIADD R2, R2, 0x1 ;  /* 0x0000000102029836 */ /* 0x000fe20000000000 */
[----:B------:R-:W-:Y:S02]  /*8670*/  ISETP.NE.AND P1, PT, R4, RZ, PT ;  /* 0x000000ff0400720c */ /* 0x000fe40003f25270 */
[----:B------:R-:W-:Y:S02]  /*8680*/  ISETP.GE.U32.AND P0, PT, R3, R6, PT ;  /* 0x000000060300720c */ /* 0x000fe40003f06070 */
[----:B------:R-:W-:-:S04]  /*8690*/  LOP3.LUT R3, R9, R4, RZ, 0x3c, !PT ;  /* 0x0000000409037212 */ /* 0x000fc800078e3cff */
[----:B------:R-:W-:-:S07]  /*86a0*/  ISETP.GE.AND P2, PT, R3, RZ, PT ;  /* 0x000000ff0300720c */ /* 0x000fce0003f46270 */
[----:B------:R-:W-:-:S06]  /*86b0*/  @P0 VIADD R2, R2, 0x1 ;  /* 0x0000000102020836 */ /* 0x000fcc0000000000 */
[----:B------:R-:W-:Y:S01]  /*86c0*/  @!P2 IMAD.MOV R2, RZ, RZ, -R2 ;  /* 0x000000ffff02a224 */ /* 0x000fe200078e0a02 */
[----:B------:R-:W-:-:S04]  /*86d0*/  @!P1 LOP3.LUT R2, RZ, R4, RZ, 0x33, !PT ;  /* 0x00000004ff029212 */ /* 0x000fc800078e33ff */
[----:B------:R-:W-:Y:S01]  /*86e0*/  R2UR UR38, R2 ;  /* 0x00000000022672ca */ /* 0x000fe200000e0000 */
[----:B------:R-:W-:-:S04]  /*86f0*/  IMAD.MOV R25, RZ, RZ, -R2 ;  /* 0x000000ffff197224 */ /* 0x000fc800078e0a02 */
[----:B------:R-:W-:Y:S01]  /*8700*/  IMAD R25, R4, R25, R9 ;  /* 0x0000001904197224 */ /* 0x000fe200078e0209 */
[----:B------:R-:W-:Y:S09]  /*8710*/  BRA `(.L_x_168) ;  /* 0x00000000000c7947 */ /* 0x000ff20003800000 */
.L_x_163:
[----:B------:R-:W-:Y:S01]  /*8720*/  IMAD.MOV.U32 R24, RZ, RZ, R7 ;  /* 0x000000ffff187224 */ /* 0x000fe200078e0007 */
[----:B------:R-:W-:Y:S01]  /*8730*/  UMOV UR38, URZ ;  /* 0x0000003f00267c82 */ /* 0x000fe20008000000 */
[----:B------:R-:W-:-:S07]  /*8740*/  IMAD.MOV.U32 R25, RZ, RZ, RZ ;  /* 0x000000ffff197224 */ /* 0x000fce00078e00ff */
.L_x_168:
[----:B------:R-:W-:Y:S01]  /*8750*/  ISETP.NE.AND P0, PT, R5, RZ, PT ;  /* 0x000000ff0500720c */ /* 0x000fe20003f05270 */
[----:B------:R-:W-:Y:S02]  /*8760*/  IMAD.U32 R26, RZ, RZ, UR38 ;  /* 0x00000026ff1a7e24 */ /* 0x000fe4000f8e00ff */
[----:B------:R-:W-:-:S10]  /*8770*/  IMAD.U32 R27, RZ, RZ, UR51 ;  /* 0x00000033ff1b7e24 */ /* 0x000fd4000f8e00ff */
[----:B------:R-:W0:Y:S01]  /*8780*/  @!P0 S2R R3, SR_CgaCtaId ;  /* 0x0000000000038919 */ /* 0x000e220000008800 */
[----:B------:R-:W-:-:S04]  /*8790*/  @!P0 MOV R2, 0x400 ;  /* 0x0000040000028802 */ /* 0x000fc80000000f00 */
[----:B0-----:R-:W-:-:S05]  /*87a0*/  @!P0 LEA R2, R3, R2, 0x18 ;  /* 0x0000000203028211 */ /* 0x001fca00078ec0ff */
[----:B------:R1:W-:Y:S01]  /*87b0*/  @!P0 STS.128 [R2+0x19cd0], R24 ;  /* 0x019cd01802008388 */ /* 0x0003e20000000c00 */
[----:B------:R-:W-:Y:S06]  /*87c0*/  BAR.ARV 0x5, 0x200 ;  /* 0x0148000000007b1d */ /* 0x000fec0000002000 */
.L_x_161:
[----:B------:R-:W-:Y:S01]  /*87d0*/  ULDC UR4, c[0x0][0xc14] ;  /* 0x0003050000047ab9 */ /* 0x000fe20000000800 */
[----:B------:R-:W-:Y:S01]  /*87e0*/  IMAD.MOV.U32 R18, RZ, RZ, 0x1 ;  /* 0x00000001ff127424 */ /* 0x000fe200078e00ff */
[----:B------:R-:W-:Y:S01]  /*87f0*/  UISETP.GE.AND UP0, UPT, UR51, UR4, UPT ;  /* 0x000000043300728c */ /* 0x000fe2000bf06270 */
[----:B------:R-:W-:Y:S02]  /*8800*/  IMAD.MOV.U32 R29, RZ, RZ, RZ ;  /* 0x000000ffff1d7224 */ /* 0x000fe400078e00ff */
[----:B------:R-:W-:-:S03]  /*8810*/  IMAD.MOV.U32 R17, RZ, RZ, RZ ;  /* 0x000000ffff117224 */ /* 0x000fc600078e00ff */
[----:B------:R-:W-:-:S13]  /*8820*/  PLOP3.LUT P0, PT, PT, PT, UP0, 0x80, 0x0 ;  /* 0x000000000000781c */ /* 0x000fda0003f0f008 */
[----:B------:R-:W-:Y:S05]  /*8830*/  @P0 BRA `(.L_x_169) ;  /* 0x0000003800200947 */ /* 0x000fea0003800000 */
[----:B------:R-:W2:Y:S01]  /*8840*/  S2R R8, SR_TID.X ;  /* 0x0000000000087919 */ /* 0x000ea20000002100 */
[----:B------:R-:W-:Y:S01]  /*8850*/  IMAD.SHL.U32 R9, R0, 0x800, RZ ;  /* 0x0000080000097824 */ /* 0x000fe200078e00ff */
[----:B------:R-:W-:Y:S01]  /*8860*/  ULOP3.LUT UR41, UR48, 0x1, URZ, 0xfc, !UPT ;  /* 0x0000000130297892 */ /* 0x000fe2000f8efc3f */
[----:B------:R-:W-:Y:S01]  /*8870*/  IMAD.MOV.U32 R23, RZ, RZ, 0x40 ;  /* 0x00000040ff177424 */ /* 0x000fe200078e00ff */
[----:B------:R-:W3:Y:S01]  /*8880*/  S2R R6, SR_TID.X ;  /* 0x0000000000067919 */ /* 0x000ee20000002100 */
[----:B------:R-:W-:Y:S01]  /*8890*/  IMAD.MOV.U32 R18, RZ, RZ, 0x1 ;  /* 0x00000001ff127424 */ /* 0x000fe200078e00ff */
[----:B------:R-:W-:Y:S01]  /*88a0*/  ULOP3.LUT UR50, UR48, 0x2, URZ, 0xfc, !UPT ;  /* 0x0000000230327892 */ /* 0x000fe2000f8efc3f */
[----:B------:R-:W-:Y:S01]  /*88b0*/  IMAD.MOV.U32 R17, RZ, RZ, RZ ;  /* 0x000000ffff117224 */ /* 0x000fe200078e00ff */
[----:B------:R-:W-:Y:S01]  /*88c0*/  ULDC UR49, c[0x0][0xc] ;  /* 0x0000030000317ab9 */ /* 0x000fe20000000800 */
[----:B------:R-:W-:Y:S01]  /*88d0*/  IMAD.MOV.U32 R29, RZ, RZ, RZ ;  /* 0x000000ffff1d7224 */ /* 0x000fe200078e00ff */
[----:B------:R-:W-:Y:S01]  /*88e0*/  ULDC.64 UR52, c[0x0][0x198] ;  /* 0x0000660000347ab9 */ /* 0x000fe20000000a00 */
[----:B--2---:R-:W-:Y:S01]  /*88f0*/  SHF.R.U32.HI R4, RZ, 0x1, R8 ;  /* 0x00000001ff047819 */ /* 0x004fe20000011608 */
[C---:B-1----:R-:W-:Y:S01]  /*8900*/  IMAD.SHL.U32 R2, R8.reuse, 0x20, RZ ;  /* 0x0000002008027824 */ /* 0x042fe200078e00ff */
[C---:B------:R-:W-:Y:S01]  /*8910*/  LOP3.LUT P0, RZ, R8.reuse, 0x4, RZ, 0xc0, !PT ;  /* 0x0000000408ff7812 */ /* 0x040fe2000780c0ff */
[----:B------:R-:W-:Y:S01]  /*8920*/  IMAD.SHL.U32 R0, R8, 0x80, RZ ;  /* 0x0000008008007824 */ /* 0x000fe200078e00ff */
[----:B------:R-:W-:-:S02]  /*8930*/  LOP3.LUT R5, R4, 0x20, RZ, 0xc0, !PT ;  /* 0x0000002004057812 */ /* 0x000fc400078ec0ff */
[----:B---3--:R-:W-:Y:S02]  /*8940*/  LOP3.LUT R6, R6, 0x7f, RZ, 0xc0, !PT ;  /* 0x0000007f06067812 */ /* 0x008fe400078ec0ff */
[----:B0-----:R-:W-:Y:S02]  /*8950*/  LOP3.LUT R3, R2, 0x80, RZ, 0xc0, !PT ;  /* 0x0000008002037812 */ /* 0x001fe400078ec0ff */
[----:B------:R-:W-:Y:S01]  /*8960*/  LOP3.LUT R7, R5, 0x10, R8, 0xf8, !PT ;  /* 0x0000001005077812 */ /* 0x000fe200078ef808 */
[----:B------:R-:W-:Y:S01]  /*8970*/  IMAD.SHL.U32 R5, R6, 0x10, RZ ;  /* 0x0000001006057824 */ /* 0x000fe200078e00ff */
[----:B------:R-:W-:Y:S01]  /*8980*/  LOP3.LUT R3, R3, 0x10, R4, 0xf8, !PT ;  /* 0x0000001003037812 */ /* 0x000fe200078ef804 */
[C---:B------:R-:W-:Y:S01]  /*8990*/  IMAD.SHL.U32 R6, R8.reuse, 0x4, RZ ;  /* 0x0000000408067824 */ /* 0x040fe200078e00ff */
[----:B------:R-:W-:Y:S01]  /*89a0*/  LOP3.LUT R7, R7, 0x380, R0, 0xf8, !PT ;  /* 0x0000038007077812 */ /* 0x000fe200078ef800 */
[----:B------:R-:W-:Y:S01]  /*89b0*/  IMAD.SHL.U32 R4, R8, 0x10, RZ ;  /* 0x0000001008047824 */ /* 0x000fe200078e00ff */
[----:B------:R-:W-:-:S02]  /*89c0*/  LOP3.LUT R2, R2, 0x360, RZ, 0xc0, !PT ;  /* 0x0000036002027812 */ /* 0x000fc400078ec0ff */
[----:B------:R-:W-:Y:S02]  /*89d0*/  LOP3.LUT R0, R0, 0x400, RZ, 0xc0, !PT ;  /* 0x0000040000007812 */ /* 0x000fe400078ec0ff */
[----:B------:R-:W-:Y:S02]  /*89e0*/  LOP3.LUT R2, R2, 0x400, R5, 0xf8, !PT ;  /* 0x0000040002027812 */ /* 0x000fe400078ef805 */
[----:B------:R-:W-:Y:S02]  /*89f0*/  LOP3.LUT R3, R3, 0x10, R6, 0x78, !PT ;  /* 0x0000001003037812 */ /* 0x000fe400078e7806 */
[----:B------:R-:W-:Y:S02]  /*8a00*/  LOP3.LUT R0, R0, 0x800, R9, 0xf8, !PT ;  /* 0x0000080000007812 */ /* 0x000fe400078ef809 */
[----:B------:R-:W-:Y:S02]  /*8a10*/  LOP3.LUT R7, R7, 0x70, R4, 0x78, !PT ;  /* 0x0000007007077812 */ /* 0x000fe400078e7804 */
[----:B------:R-:W-:-:S02]  /*8a20*/  LOP3.LUT R28, R2, R3, RZ, 0xfc, !PT ;  /* 0x00000003021c7212 */ /* 0x000fc400078efcff */
[----:B------:R-:W-:Y:S02]  /*8a30*/  LOP3.LUT R22, R0, R7, RZ, 0xfc, !PT ;  /* 0x0000000700167212 */ /* 0x000fe400078efcff */
[----:B------:R-:W-:-:S07]  /*8a40*/  SEL R23, R23, 0xffffffc0, !P0 ;  /* 0xffffffc017177807 */ /* 0x000fce0004000000 */
.L_x_231:
[----:B------:R-:W-:Y:S01]  /*8a50*/  ULDC.64 UR4, c[0x0][0xc60] ;  /* 0x0003180000047ab9 */ /* 0x000fe20000000a00 */
[----:B------:R-:W-:Y:S01]  /*8a60*/  ULDC.64 UR12, c[0x0][0xa20] ;  /* 0x00028800000c7ab9 */ /* 0x000fe20000000a00 */
[----:B------:R-:W-:Y:S01]  /*8a70*/  UIMAD.WIDE UR4, UR51, 0x4, UR4 ;  /* 0x00000004330478a5 */ /* 0x000fe2000f8e0204 */
[----:B------:R-:W-:Y:S01]  /*8a80*/  ULDC.64 UR8, c[0x0][0xa00] ;  /* 0x0002800000087ab9 */ /* 0x000fe20000000a00 */
[----:B------:R-:W-:Y:S01]  /*8a90*/  ULDC.64 UR10, c[0x0][0xa08] ;  /* 0x00028200000a7ab9 */ /* 0x000fe20000000a00 */
[----:B-----5:R-:W-:Y:S01]  /*8aa0*/  IMAD.MOV.U32 R26, RZ, RZ, RZ ;  /* 0x000000ffff1a7224 */ /* 0x020fe200078e00ff */
[----:B------:R-:W-:Y:S02]  /*8ab0*/  ULDC UR43, c[0x0][0x2e0] ;  /* 0x0000b800002b7ab9 */ /* 0x000fe40000000800 */
[----:B------:R-:W-:Y:S02]  /*8ac0*/  IMAD.U32 R2, RZ, RZ, UR4 ;  /* 0x00000004ff027e24 */ /* 0x000fe4000f8e00ff */
[----:B------:R-:W-:Y:S01]  /*8ad0*/  IMAD.U32 R3, RZ, RZ, UR5 ;  /* 0x00000005ff037e24 */ /* 0x000fe2000f8e00ff */
[----:B------:R-:W-:-:S04]  /*8ae0*/  ULDC.64 UR4, c[0x0][0xa28] ;  /* 0x00028a0000047ab9 */ /* 0x000fc80000000a00 */
[----:B------:R-:W2:Y:S01]  /*8af0*/  LDG.E R2, desc[UR54][R2.64] ;  /* 0x0000003602027981 */ /* 0x000ea2000c1e1900 */
[----:B------:R-:W-:Y:S01]  /*8b00*/  UISETP.NE.U32.AND UP0, UPT, UR4, URZ, UPT ;  /* 0x0000003f0400728c */ /* 0x000fe2000bf05070 */
[----:B------:R-:W-:Y:S01]  /*8b10*/  ISETP.NE.U32.AND P0, PT, RZ, UR10, PT ;  /* 0x0000000aff007c0c */ /* 0x000fe2000bf05070 */
[----:B------:R-:W-:Y:S02]  /*8b20*/  UISETP.NE.U32.AND UP2, UPT, UR12, URZ, UPT ;  /* 0x0000003f0c00728c */ /* 0x000fe4000bf45070 */
[----:B------:R-:W-:Y:S01]  /*8b30*/  UISETP.NE.AND.EX UP0, UPT, UR5, URZ, UPT, UP0 ;  /* 0x0000003f0500728c */ /* 0x000fe2000bf05300 */
[----:B------:R-:W-:Y:S01]  /*8b40*/  ISETP.NE.AND.EX P0, PT, RZ, UR11, PT, P0 ;  /* 0x0000000bff007c0c */ /* 0x000fe2000bf05300 */
[----:B------:R-:W-:Y:S02]  /*8b50*/  UISETP.NE.AND.EX UP2, UPT, UR13, URZ, UPT, UP2 ;  /* 0x0000003f0d00728c */ /* 0x000fe4000bf45320 */
[----:B------:R-:W-:Y:S02]  /*8b60*/  UISETP.NE.U32.AND UP1, UPT, UR8, URZ, UPT ;  /* 0x0000003f0800728c */ /* 0x000fe4000bf25070 */
[----:B------:R-:W-:-:S02]  /*8b70*/  PLOP3.LUT P1, PT, PT, PT, UP0, 0x80, 0x0 ;  /* 0x000000000000781c */ /* 0x000fc40003f2f008 */
[----:B------:R-:W-:Y:S01]  /*8b80*/  UISETP.NE.AND.EX UP1, UPT, UR9, URZ, UPT, UP1 ;  /* 0x0000003f0900728c */ /* 0x000fe2000bf25310 */
[----:B------:R-:W-:-:S05]  /*8b90*/  PLOP3.LUT P3, PT, PT, PT, UP2, 0x80, 0x0 ;  /* 0x000000000000781c */ /* 0x000fca0003f6f028 */
[----:B------:R-:W-:Y:S02]  /*8ba0*/  PLOP3.LUT P2, PT, PT, PT, UP1, 0x80, 0x0 ;  /* 0x000000000000781c */ /* 0x000fe40003f4f018 */
[----:B--2---:R-:W-:-:S13]  /*8bb0*/  R2UR UR47, R2 ;  /* 0x00000000022f72ca */ /* 0x004fda00000e0000 */
[----:B------:R-:W-:Y:S02]  /*8bc0*/  USHF.R.S32.HI UR14, URZ, 0x1f, UR47 ;  /* 0x0000001f3f0e7899 */ /* 0x000fe4000801142f */
[----:B------:R-:W-:Y:S02]  /*8bd0*/  @UP0 ULEA UR4, UP3, UR47, UR4, 0x2 ;  /* 0x000000042f040291 */ /* 0x000fe4000f86103f */
[----:B------:R-:W-:Y:S02]  /*8be0*/  USHF.L.U32 UR45, UR47, 0x2, URZ ;  /* 0x000000022f2d7899 */ /* 0x000fe4000800063f */
[----:B------:R-:W-:Y:S02]  /*8bf0*/  @UP0 ULEA.HI.X UR5, UR47, UR5, UR14, 0x2, UP3 ;  /* 0x000000052f050291 */ /* 0x000fe400098f140e */
[----:B------:R-:W-:Y:S01]  /*8c00*/  UIADD3 UR7, UP0, UR45, UR10, URZ ;  /* 0x0000000a2d077290 */ /* 0x000fe2000ff1e03f */
[----:B------:R-:W-:Y:S01]  /*8c10*/  IMAD.U32 R2, RZ, RZ, UR4 ;  /* 0x00000004ff027e24 */ /* 0x000fe2000f8e00ff */
[----:B------:R-:W-:-:S02]  /*8c20*/  USHF.L.U64.HI UR46, UR47, 0x2, UR14 ;  /* 0x000000022f2e7899 */ /* 0x000fc4000801020e */
[----:B------:R-:W-:Y:S01]  /*8c30*/  IMAD.U32 R3, RZ, RZ, UR5 ;  /* 0x00000005ff037e24 */ /* 0x000fe2000f8e00ff */
[----:B------:R-:W-:Y:S02]  /*8c40*/  @UP2 UIADD3 UR6, UP3, UR45, UR12, URZ ;  /* 0x0000000c2d062290 */ /* 0x000fe4000ff7e03f */
[----:B------:R-:W-:Y:S02]  /*8c50*/  UIADD3.X UR5, UR46, UR11, URZ, UP0, !UPT ;  /* 0x0000000b2e057290 */ /* 0x000fe400087fe43f */
[----:B01----:R0:W2:Y:S01]  /*8c60*/  @P1 LDG.E R0, desc[UR54][R2.64] ;  /* 0x0000003602001981 */ /* 0x0030a2000c1e1900 */
[----:B------:R-:W-:Y:S01]  /*8c70*/  @UP1 ULEA UR4, UP0, UR47, UR8, 0x2 ;  /* 0x000000082f041291 */ /* 0x000fe2000f80103f */
[----:B------:R-:W-:Y:S02]  /*8c80*/  IMAD.U32 R4, RZ, RZ, UR6 ;  /* 0x00000006ff047e24 */ /* 0x000fe4000f8e00ff */
[----:B0-----:R-:W-:Y:S01]  /*8c90*/  IMAD.U32 R2, RZ, RZ, UR7 ;  /* 0x00000007ff027e24 */ /* 0x001fe2000f8e00ff */
[----:B------:R-:W-:Y:S01]  /*8ca0*/  @UP2 UIADD3.X UR7, UR46, UR13, URZ, UP3, !UPT ;  /* 0x0000000d2e072290 */ /* 0x000fe20009ffe43f */
[----:B------:R-:W-:Y:S01]  /*8cb0*/  IMAD.U32 R3, RZ, RZ, UR5 ;  /* 0x00000005ff037e24 */ /* 0x000fe2000f8e00ff */
[----:B------:R-:W-:-:S04]  /*8cc0*/  @UP1 ULEA.HI.X UR5, UR47, UR9, UR14, 0x2, UP0 ;  /* 0x000000092f051291 */ /* 0x000fc800080f140e */
[----:B------:R-:W-:Y:S01]  /*8cd0*/  IMAD.U32 R5, RZ, RZ, UR7 ;  /* 0x00000007ff057e24 */ /* 0x000fe2000f8e00ff */
[----:B------:R-:W3:Y:S04]  /*8ce0*/  @P0 LDG.E R6, desc[UR54][R2.64] ;  /* 0x0000003602060981 */ /* 0x000ee8000c1e1900 */
[----:B------:R0:W4:Y:S02]  /*8cf0*/  @P3 LDG.E R7, desc[UR54][R4.64] ;  /* 0x0000003604073981 */ /* 0x000124000c1e1900 */
[----:B0-----:R-:W-:Y:S02]  /*8d00*/  IMAD.U32 R4, RZ, RZ, UR4 ;  /* 0x00000004ff047e24 */ /* 0x001fe4000f8e00ff */
[----:B------:R-:W-:Y:S01]  /*8d10*/  IMAD.U32 R5, RZ, RZ, UR5 ;  /* 0x00000005ff057e24 */ /* 0x000fe2000f8e00ff */
[----:B------:R-:W-:-:S04]  /*8d20*/  ULDC.64 UR4, c[0x0][0x3f8] ;  /* 0x0000fe0000047ab9 */ /* 0x000fc80000000a00 */
[----:B------:R0:W5:Y:S01]  /*8d30*/  @P2 LDG.E R26, desc[UR54][R4.64] ;  /* 0x00000036041a2981 */ /* 0x000162000c1e1900 */
[----:B------:R-:W-:-:S04]  /*8d40*/  UISETP.NE.U32.AND UP0, UPT, UR4, URZ, UPT ;  /* 0x0000003f0400728c */ /* 0x000fc8000bf05070 */
[----:B------:R-:W-:-:S03]  /*8d50*/  UISETP.NE.AND.EX UP0, UPT, UR5, URZ, UPT, UP0 ;  /* 0x0000003f0500728c */ /* 0x000fc6000bf05300 */
[----:B------:R-:W-:Y:S02]  /*8d60*/  ULDC UR5, c[0x0][0x404] ;  /* 0x0001010000057ab9 */ /* 0x000fe40000000800 */
[----:B------:R-:W-:-:S04]  /*8d70*/  USEL UR5, UR5, 0x1, UP0 ;  /* 0x0000000105057887 */ /* 0x000fc80008000000 */
[----:B------:R-:W-:Y:S01]  /*8d80*/  UIMAD UR43, UR5, UR43, URZ ;  /* 0x0000002b052b72a4 */ /* 0x000fe2000f8e023f */
[----:B------:R-:W-:Y:S01]  /*8d90*/  UMOV UR44, URZ ;  /* 0x0000003f002c7c82 */ /* 0x000fe20008000000 */
[----:B------:R-:W-:Y:S01]  /*8da0*/  UMOV UR4, URZ ;  /* 0x0000003f00047c82 */ /* 0x000fe20008000000 */
[----:B--2---:R-:W-:Y:S02]  /*8db0*/  @P1 R2UR UR44, R0 ;  /* 0x00000000002c12ca */ /* 0x004fe400000e0000 */
[----:B---3--:R-:W-:Y:S02]  /*8dc0*/  @P0 R2UR UR4, R6 ;  /* 0x00000000060402ca */ /* 0x008fe400000e0000 */
[----:B----4-:R-:W-:Y:S01]  /*8dd0*/  @P3 R2UR UR43, R7 ;  /* 0x00000000072b32ca */ /* 0x010fe200000e0000 */
[----:B0-----:R-:W-:-:S14]  /*8de0*/  @P3 BRA `(.L_x_170) ;  /* 0x0000000000183947 */ /* 0x001fdc0003800000 */
[----:B------:R-:W-:Y:S05]  /*8df0*/  @!P0 BRA `(.L_x_170) ;  /* 0x0000000000148947 */ /* 0x000fea0003800000 */
[----:B------:R-:W2:Y:S04]  /*8e00*/  LDG.E R4, desc[UR54][R2.64] ;  /* 0x0000003602047981 */ /* 0x000ea8000c1e1900 */
[----:B------:R-:W3:Y:S01]  /*8e10*/  LDG.E R0, desc[UR54][R2.64+0x4] ;  /* 0x0000043602007981 */ /* 0x000ee2000c1e1900 */
[----:B--2---:R-:W-:Y:S02]  /*8e20*/  R2UR UR5, R4 ;  /* 0x00000000040572ca */ /* 0x004fe400000e0000 */
[----:B---3--:R-:W-:-:S13]  /*8e30*/  R2UR UR43, R0 ;  /* 0x00000000002b72ca */ /* 0x008fda00000e0000 */
[----:B------:R-:W-:-:S12]  /*8e40*/  UIADD3 UR43, -UR5, UR43, URZ ;  /* 0x0000002b052b7290 */ /* 0x000fd8000fffe13f */
.L_x_170:
[----:B------:R-:W-:Y:S01]  /*8e50*/  UIADD3 UR43, -UR44, UR43, URZ ;  /* 0x0000002b2c2b7290 */ /* 0x000fe2000fffe13f */
[----:B------:R-:W-:Y:S01]  /*8e60*/  BSSY B6, `(.L_x_171) ;  /* 0x000028c000067945 */ /* 0x000fe20003800000 */
[----:B------:R-:W-:Y:S02]  /*8e70*/  UIADD3 UR44, UR4, UR44, URZ ;  /* 0x0000002c042c7290 */ /* 0x000fe4000fffe03f */
[----:B------:R-:W-:Y:S02]  /*8e80*/  UIADD3 UR42, UR43, 0x7f, URZ ;  /* 0x0000007f2b2a7890 */ /* 0x000fe4000fffe03f */
[----:B------:R-:W-:Y:S02]  /*8e90*/  ISETP.LT.AND P0, PT, RZ, UR43, PT ;  /* 0x0000002bff007c0c */ /* 0x000fe4000bf01270 */
[----:B------:R-:W-:-:S04]  /*8ea0*/  USHF.R.S32.HI UR5, URZ, 0x1f, UR42 ;  /* 0x0000001f3f057899 */ /* 0x000fc8000801142a */
[----:B------:R-:W-:-:S07]  /*8eb0*/  ULEA.HI UR42, UR5, UR42, URZ, 0x7 ;  /* 0x0000002a052a7291 */ /* 0x000fce000f8f383f */
[----:B------:R-:W-:Y:S05]  /*8ec0*/  @P0 BRA `(.L_x_172) ;  /* 0x0000000000440947 */ /* 0x000fea0003800000 */
[----:B------:R-:W0:Y:S02]  /*8ed0*/  S2R R0, SR_TID.X ;  /* 0x0000000000007919 */ /* 0x000e240000002100 */
[----:B0-----:R-:W-:-:S04]  /*8ee0*/  LOP3.LUT R0, R0, 0x7f, RZ, 0xc0, !PT ;  /* 0x0000007f00007812 */ /* 0x001fc800078ec0ff */
[----:B------:R-:W-:-:S13]  /*8ef0*/  ISETP.NE.AND P0, PT, R0, RZ, PT ;  /* 0x000000ff0000720c */ /* 0x000fda0003f05270 */
[----:B------:R-:W-:Y:S05]  /*8f00*/  @P0 BRA `(.L_x_173) ;  /* 0x0000002800040947 */ /* 0x000fea0003800000 */
[----:B------:R-:W0:Y:S01]  /*8f10*/  S2R R7, SR_LANEID ;  /* 0x0000000000077919 */ /* 0x000e220000000000 */
[----:B------:R-:W-:Y:S01]  /*8f20*/  VOTEU.ANY UR4, UPT, PT ;  /* 0x0000000000047886 */ /* 0x000fe200038e0100 */
[----:B------:R-:W1:Y:S01]  /*8f30*/  LDC.64 R2, c[0x0][0xc38] ;  /* 0x00030e00ff027b82 */ /* 0x000e620000000a00 */
[----:B------:R-:W0:Y:S08]  /*8f40*/  FLO.U32 R0, UR4 ;  /* 0x0000000400007d00 */ /* 0x000e3000080e0000 */
[----:B------:R-:W1:Y:S01]  /*8f50*/  POPC R5, UR4 ;  /* 0x0000000400057d09 */ /* 0x000e620008000000 */
[----:B0-----:R-:W-:-:S13]  /*8f60*/  ISETP.EQ.U32.AND P0, PT, R0, R7, PT ;  /* 0x000000070000720c */ /* 0x001fda0003f02070 */
[----:B-1----:R-:W2:Y:S01]  /*8f70*/  @P0 ATOMG.E.ADD.STRONG.GPU PT, R3, desc[UR54][R2.64], R5 ;  /* 0x00000005020309a8 */ /* 0x002ea200081ee1f6 */
[----:B------:R-:W0:Y:S02]  /*8f80*/  S2R R4, SR_LTMASK ;  /* 0x0000000000047919 */ /* 0x000e240000003900 */
[----:B0-----:R-:W-:-:S04]  /*8f90*/  LOP3.LUT R4, R4, UR4, RZ, 0xc0, !PT ;  /* 0x0000000404047c12 */ /* 0x001fc8000f8ec0ff */
[----:B------:R-:W0:Y:S01]  /*8fa0*/  POPC R7, R4 ;  /* 0x0000000400077309 */ /* 0x000e220000000000 */
[----:B--2---:R-:W0:Y:S02]  /*8fb0*/  SHFL.IDX PT, R0, R3, R0, 0x1f ;  /* 0x00001f0003007589 */ /* 0x004e2400000e0000 */
[----:B0-----:R-:W-:Y:S01]  /*8fc0*/  IADD3 R24, R0, UR49, R7 ;  /* 0x0000003100187c10 */ /* 0x001fe2000fffe007 */
[----:B------:R-:W-:Y:S06]  /*8fd0*/  BRA `(.L_x_173) ;  /* 0x0000002400d07947 */ /* 0x000fec0003800000 */
.L_x_172:
[----:B------:R-:W0:Y:S01]  /*8fe0*/  S2UR UR4, SR_CgaCtaId ;  /* 0x00000000000479c3 */ /* 0x000e220000008800 */
[----:B------:R-:W-:Y:S02]  /*8ff0*/  UMOV UR40, 0x400 ;  /* 0x0000040000287882 */ /* 0x000fe40000000000 */
[----:B0-----:R-:W-:-:S04]  /*9000*/  ULEA UR40, UR4, UR40, 0x18 ;  /* 0x0000002804287291 */ /* 0x001fc8000f8ec03f */
        /* <DEDUP_REMOVED lines=9> */
[----:B------:R-:W0:Y:S01]  /*90a0*/  LDC.64 R2, c[0x4][R2] ;  /* 0x0100000002027b82 */ /* 0x000e220000000a00 */
        /* <DEDUP_REMOVED lines=9> */
[----:B0----5:R-:W-:Y:S05]  /*9140*/  CALL.ABS.NOINC R2 ;  /* 0x0000000002007343 */ /* 0x021fea0003c00000 */
.L_x_174:
[----:B------:R-:W2:Y:S01]  /*9150*/  LDL.LU R2, [R1] ;  /* 0x0000000001027983 */ /* 0x000ea20000300800 */
[----:B------:R-:W-:-:S06]  /*9160*/  UIADD3 UR4, UR40, 0x9000, URZ ;  /* 0x0000900028047890 */ /* 0x000fcc000fffe03f */
[----:B------:R-:W-:-:S05]  /*9170*/  IMAD.U32 R16, RZ, RZ, UR4 ;  /* 0x00000004ff107e24 */ /* 0x000fca000f8e00ff */
[----:B------:R-:W-:Y:S02]  /*9180*/  LOP3.LUT P0, RZ, R16, 0x9f, RZ, 0xc0, !PT ;  /* 0x0000009f10ff7812 */ /* 0x000fe4000780c0ff */
[----:B--2---:R-:W-:-:S11]  /*9190*/  LOP3.LUT R2, R2, 0xfffffffe, RZ, 0xc0, !PT ;  /* 0xfffffffe02027812 */ /* 0x004fd600078ec0ff */
[----:B------:R-:W-:-:S05]  /*91a0*/  @P0 LOP3.LUT R2, R2, 0x1, RZ, 0xfc, !PT ;  /* 0x0000000102020812 */ /* 0x000fca00078efcff */
[----:B------:R0:W-:Y:S01]  /*91b0*/  STL [R1], R2 ;  /* 0x0000000201007387 */ /* 0x0001e20000100800 */
[----:B------:R-:W-:Y:S05]  /*91c0*/  @!P0 BRA `(.L_x_175) ;  /* 0x0000000000408947 */ /* 0x000fea0003800000 */
[----:B0-----:R-:W-:Y:S01]  /*91d0*/  MOV R2, 0x0 ;  /* 0x0000000000027802 */ /* 0x001fe20000000f00 */
        /* <DEDUP_REMOVED lines=15> */
.L_x_175:
[----:B------:R-:W-:-:S04]  /*92d0*/  UIADD3 UR4, UR40, 0x3000, URZ ;  /* 0x0000300028047890 */ /* 0x000fc8000fffe03f */
[----:B------:R-:W-:-:S06]  /*92e0*/  ULOP3.LUT UP0, URZ, UR4, 0x3ff, URZ, 0xc0, !UPT ;  /* 0x000003ff043f7892 */ /* 0x000fcc000f80c03f */
[----:B------:R-:W-:-:S13]  /*92f0*/  PLOP3.LUT P0, PT, PT, PT, UP0, 0x80, 0x0 ;  /* 0x000000000000781c */ /* 0x000fda0003f0f008 */
        /* <DEDUP_REMOVED lines=17> */
.L_x_176:
[----:B------:R-:W-:-:S13]  /*9410*/  LOP3.LUT P6, RZ, R16, 0x9f, RZ, 0xc0, !PT ;  /* 0x0000009f10ff7812 */ /* 0x000fda00078cc0ff */
        /* <DEDUP_REMOVED lines=17> */
.L_x_177:
[----:B------:R-:W-:Y:S01]  /*9530*/  ULDC.64 UR4, c[0x0][0x9f8] ;  /* 0x00027e0000047ab9 */ /* 0x000fe20000000a00 */
[----:B------:R-:W-:Y:S01]  /*9540*/  IMAD.U32 R19, RZ, RZ, UR47 ;  /* 0x0000002fff137e24 */ /* 0x000fe2000f8e00ff */
[----:B------:R-:W-:Y:S01]  /*9550*/  UISETP.NE.U32.AND UP0, UPT, UR4, URZ, UPT ;  /* 0x0000003f0400728c */ /* 0x000fe2000bf05070 */
[----:B------:R-:W1:Y:S01]  /*9560*/  S2R R27, SR_TID.X ;  /* 0x00000000001b7919 */ /* 0x000e620000002100 */
[----:B------:R-:W2:Y:S01]  /*9570*/  LDC R0, c[0x0][0x428] ;  /* 0x00010a00ff007b82 */ /* 0x000ea20000000800 */
[----:B-----5:R-:W-:Y:S01]  /*9580*/  IMAD R26, R25, 0xc0, R26 ;  /* 0x000000c0191a7824 */ /* 0x020fe200078e021a */
[----:B------:R-:W-:Y:S01]  /*9590*/  UISETP.NE.AND.EX UP0, UPT, UR5, URZ, UPT, UP0 ;  /* 0x0000003f0500728c */ /* 0x000fe2000bf05300 */
[----:B------:R-:W-:-:S05]  /*95a0*/  ULDC.64 UR14, c[0x0][0xa08] ;  /* 0x00028200000e7ab9 */ /* 0x000fca0000000a00 */
[----:B------:R-:W-:-:S05]  /*95b0*/  PLOP3.LUT P0, PT, PT, PT, UP0, 0x80, 0x0 ;  /* 0x000000000000781c */ /* 0x000fca0003f0f008 */
[----:B------:R-:W-:-:S04]  /*95c0*/  @UP0 UIADD3 UR4, UP1, UR45, UR4, URZ ;  /* 0x000000042d040290 */ /* 0x000fc8000ff3e03f */
[----:B------:R-:W-:Y:S02]  /*95d0*/  @UP0 UIADD3.X UR5, UR46, UR5, URZ, UP1, !UPT ;  /* 0x000000052e050290 */ /* 0x000fe40008ffe43f */
[----:B0-----:R-:W-:-:S04]  /*95e0*/  IMAD.U32 R2, RZ, RZ, UR4 ;  /* 0x00000004ff027e24 */ /* 0x001fc8000f8e00ff */
[----:B------:R-:W-:Y:S01]  /*95f0*/  IMAD.U32 R3, RZ, RZ, UR5 ;  /* 0x00000005ff037e24 */ /* 0x000fe2000f8e00ff */
[----:B--2---:R-:W-:Y:S01]  /*9600*/  ISETP.NE.AND P2, PT, R0, 0x1, PT ;  /* 0x000000010000780c */ /* 0x004fe20003f45270 */
[----:B------:R-:W-:-:S03]  /*9610*/  ULDC.64 UR4, c[0x0][0xa00] ;  /* 0x0002800000047ab9 */ /* 0x000fc60000000a00 */
[----:B------:R0:W2:Y:S01]  /*9620*/  @P0 LDG.E R19, desc[UR54][R2.64] ;  /* 0x0000003602130981 */ /* 0x0000a2000c1e1900 */
[----:B-1----:R-:W-:-:S04]  /*9630*/  LOP3.LUT R21, R27, 0x7f, RZ, 0xc0, !PT ;  /* 0x0000007f1b157812 */ /* 0x002fc800078ec0ff */
[----:B------:R-:W-:Y:S02]  /*9640*/  ISETP.NE.AND P1, PT, R21, RZ, PT ;  /* 0x000000ff1500720c */ /* 0x000fe40003f25270 */
[----:B------:R-:W-:Y:S01]  /*9650*/  ISETP.NE.U32.AND P0, PT, RZ, UR4, PT ;  /* 0x00000004ff007c0c */ /* 0x000fe2000bf05070 */
[----:B0-----:R-:W0:Y:S03]  /*9660*/  LDC.64 R2, c[0x0][0x3f8] ;  /* 0x0000fe00ff027b82 */ /* 0x001e260000000a00 */
[----:B------:R-:W-:-:S05]  /*9670*/  ISETP.NE.AND.EX P0, PT, RZ, UR5, PT, P0 ;  /* 0x00000005ff007c0c */ /* 0x000fca000bf05300 */
[----:B------:R-:W1:Y:S01]  /*9680*/  @P2 LDC R0, c[0x0][0x42c] ;  /* 0x00010b00ff002b82 */ /* 0x000e620000000800 */
[----:B------:R-:W-:Y:S01]  /*9690*/  SEL R6, RZ, UR47, P0 ;  /* 0x0000002fff067c07 */ /* 0x000fe20008000000 */
[----:B------:R-:W-:Y:S01]  /*96a0*/  VOTEU.ALL UP1, P1 ;  /* 0x00000000003f7886 */ /* 0x000fe20000820000 */
[----:B------:R-:W-:-:S05]  /*96b0*/  R2UR UR37, R26 ;  /* 0x000000001a2572ca */ /* 0x000fca00000e0000 */
[----:B------:R-:W3:Y:S01]  /*96c0*/  @P2 LDC R5, c[0x0][0x430] ;  /* 0x00010c00ff052b82 */ /* 0x000ee20000000800 */
[----:B------:R-:W-:Y:S01]  /*96d0*/  R2UR UR39, R6 ;  /* 0x00000000062772ca */ /* 0x000fe200000e0000 */
[----:B------:R-:W-:-:S04]  /*96e0*/  @!UP1 UIADD3 UR12, UP0, UR52, 0x270, URZ ;  /* 0x00000270340c9890 */ /* 0x000fc8000ff1e03f */
[----:B------:R-:W-:Y:S01]  /*96f0*/  @!UP1 UIADD3.X UR13, URZ, UR53, URZ, UP0, !UPT ;  /* 0x000000353f0d9290 */ /* 0x000fe200087fe43f */
[----:B------:R-:W-:Y:S01]  /*9700*/  UMOV UR36, URZ ;  /* 0x0000003f00247c82 */ /* 0x000fe20008000000 */
[----:B------:R-:W-:Y:S01]  /*9710*/  UMOV UR4, 0x20 ;  /* 0x0000002000047882 */ /* 0x000fe20000000000 */
[----:B------:R-:W-:Y:S01]  /*9720*/  UMOV UR6, UR38 ;  /* 0x0000002600067c82 */ /* 0x000fe20008000000 */
[----:B------:R-:W-:Y:S01]  /*9730*/  UMOV UR5, UR37 ;  /* 0x0000002500057c82 */ /* 0x000fe20008000000 */
[----:B0-----:R-:W-:-:S03]  /*9740*/  LOP3.LUT P0, RZ, R2, UR14, RZ, 0xfc, !PT ;  /* 0x0000000e02ff7c12 */ /* 0x001fc6000f80fcff */
[----:B------:R-:W-:Y:S01]  /*9750*/  UMOV UR7, UR39 ;  /* 0x0000002700077c82 */ /* 0x000fe20008000000 */
[----:B------:R-:W-:Y:S01]  /*9760*/  @!UP1 UTMAPF.L2.4D [UR36], [UR12] ;  /* 0x000000240c0095b8 */ /* 0x000fe20008018000 */
[----:B-1----:R-:W-:Y:S01]  /*9770*/  @P2 IMAD.HI.U32 R0, R0, UR38, RZ ;  /* 0x0000002600002c27 */ /* 0x002fe2000f8e00ff */
[----:B------:R-:W-:Y:S01]  /*9780*/  UMOV UR8, 0x40 ;  /* 0x0000004000087882 */ /* 0x000fe20000000000 */
[----:B------:R-:W-:Y:S01]  /*9790*/  UMOV UR10, UR38 ;  /* 0x00000026000a7c82 */ /* 0x000fe20008000000 */
[----:B------:R-:W-:Y:S01]  /*97a0*/  UMOV UR9, UR37 ;  /* 0x0000002500097c82 */ /* 0x000fe20008000000 */
[----:B------:R-:W-:Y:S01]  /*97b0*/  UMOV UR11, UR39 ;  /* 0x00000027000b7c82 */ /* 0x000fe20008000000 */
[----:B------:R-:W-:Y:S01]  /*97c0*/  LOP3.LUT P0, RZ, R3, UR15, RZ, 0xfc, P0 ;  /* 0x0000000f03ff7c12 */ /* 0x000fe2000800fcff */
[----:B------:R0:W-:Y:S01]  /*97d0*/  @!UP1 UTMAPF.L2.4D [UR4], [UR12] ;  /* 0x000000040c0095b8 */ /* 0x0001e20008018000 */
[----:B------:R-:W-:Y:S01]  /*97e0*/  SHF.R.U32.HI R4, RZ, 0x5, R27 ;  /* 0x00000005ff047819 */ /* 0x000fe2000001161b */
[----:B------:R-:W-:Y:S01]  /*97f0*/  IMAD.U32 R16, RZ, RZ, UR38 ;  /* 0x00000026ff107e24 */ /* 0x000fe2000f8e00ff */
[----:B---3--:R-:W-:-:S02]  /*9800*/  @P2 SHF.R.U32.HI R16, RZ, R5, R0 ;  /* 0x00000005ff102219 */ /* 0x008fc40000011600 */
[----:B------:R-:W-:Y:S01]  /*9810*/  LOP3.LUT R4, R4, 0x3, RZ, 0xc0, !PT ;  /* 0x0000000304047812 */ /* 0x000fe200078ec0ff */
[----:B------:R1:W-:Y:S01]  /*9820*/  @!UP1 UTMAPF.L2.4D [UR8], [UR12] ;  /* 0x000000080c0095b8 */ /* 0x0003e20008018000 */
[----:B0-----:R-:W-:Y:S01]  /*9830*/  UMOV UR4, 0xffffffff ;  /* 0xffffffff00047882 */ /* 0x001fe20000000000 */
[----:B--2---:R-:W-:Y:S02]  /*9840*/  SHF.R.S32.HI R20, RZ, 0x1f, R19 ;  /* 0x0000001fff147819 */ /* 0x004fe40000011413 */
[----:B------:R-:W-:Y:S01]  /*9850*/  SEL R0, R19, RZ, !P0 ;  /* 0x000000ff13007207 */ /* 0x000fe20004000000 */
[----:B-1----:R-:W-:Y:S06]  /*9860*/  BRA.DIV UR4, `(.L_x_178) ;  /* 0x0000002e04807947 */ /* 0x002fec000b800000 */
[----:B------:R0:W1:Y:S02]  /*9870*/  SHFL.IDX PT, R14, R4, RZ, 0x1f ;  /* 0x00001fff040e7589 */ /* 0x00006400000e0000 */
.L_x_250:
[----:B-1----:R-:W-:Y:S02]  /*9880*/  ISETP.NE.AND P0, PT, R14, RZ, PT ;  /* 0x000000ff0e00720c */ /* 0x002fe40003f05270 */
[----:B------:R-:W-:-:S11]  /*9890*/  PLOP3.LUT P6, PT, PT, PT, PT, 0x8, 0x0 ;  /* 0x000000000000781c */ /* 0x000fd60003fce170 */
[----:B------:R-:W-:Y:S05]  /*98a0*/  @P0 BRA `(.L_x_179) ;  /* 0x00000008000c0947 */ /* 0x000fea0003800000 */
[----:B------:R-:W-:-:S06]  /*98b0*/  ULEA.HI.SX32 UR4, UR42, 0xffffffff, 0x19 ;  /* 0xffffffff2a047891 */ /* 0x000fcc000f8fca3f */
[----:B------:R-:W-:Y:S01]  /*98c0*/  IMAD.U32 R7, RZ, RZ, UR4 ;  /* 0x00000004ff077e24 */ /* 0x000fe2000f8e00ff */
[----:B------:R-:W-:-:S03]  /*98d0*/  UMOV UR4, 0xffffffff ;  /* 0xffffffff00047882 */ /* 0x000fc60000000000 */
[----:B------:R-:W-:Y:S05]  /*98e0*/  BRA.DIV UR4, `(.L_x_180) ;  /* 0x0000002e04807947 */ /* 0x000fea000b800000 */
[----:B------:R-:W-:-:S13]  /*98f0*/  ELECT P6, URZ, PT ;  /* 0x00000000003f782f */ /* 0x000fda00038c0000 */
.L_x_253:
[----:B------:R-:W-:Y:S05]  /*9900*/  @!P6 BRA `(.L_x_181) ;  /* 0x000000040078e947 */ /* 0x000fea0003800000 */
[----:B------:R-:W-:-:S04]  /*9910*/  ISETP.NE.U32.AND P0, PT, R2, RZ, PT ;  /* 0x000000ff0200720c */ /* 0x000fc80003f05070 */
[----:B------:R-:W-:-:S13]  /*9920*/  ISETP.NE.AND.EX P0, PT, R3, RZ, PT, P0 ;  /* 0x000000ff0300720c */ /* 0x000fda0003f05300 */
[----:B------:R-:W-:Y:S05]  /*9930*/  @!P0 BRA `(.L_x_182) ;  /* 0x0000000000488947 */ /* 0x000fea0003800000 */
[----:B------:R-:W1:Y:S01]  /*9940*/  LDC R8, c[0x0][0x41c] ;  /* 0x00010700ff087b82 */ /* 0x000e620000000800 */
[----:B------:R-:W-:Y:S01]  /*9950*/  IMAD.MOV.U32 R9, RZ, RZ, R7 ;  /* 0x000000ffff097224 */ /* 0x000fe200078e0007 */
[----:B------:R-:W-:Y:S02]  /*9960*/  ULDC.64 UR4, c[0x0][0x408] ;  /* 0x0001020000047ab9 */ /* 0x000fe40000000a00 */
[----:B------:R-:W-:-:S04]  /*9970*/  IMAD R0, R20, UR4, RZ ;  /* 0x0000000414007c24 */ /* 0x000fc8000f8e02ff */
[----:B------:R-:W-:Y:S01]  /*9980*/  IMAD R11, R19, UR5, R0 ;  /* 0x00000005130b7c24 */ /* 0x000fe2000f8e0200 */
[----:B-1----:R-:W-:-:S13]  /*9990*/  ISETP.NE.AND P0, PT, R8, 0x1, PT ;  /* 0x000000010800780c */ /* 0x002fda0003f05270 */
[----:B0-----:R-:W0:Y:S02]  /*99a0*/  @P0 LDC.64 R4, c[0x0][0x420] ;  /* 0x00010800ff040b82 */ /* 0x001e240000000a00 */
[----:B0-----:R-:W-:-:S05]  /*99b0*/  @P0 IMAD.HI.U32 R4, R7, R4, RZ ;  /* 0x0000000407040227 */ /* 0x001fca00078e00ff */
        /* <DEDUP_REMOVED lines=10> */
.L_x_182:
[----:B------:R-:W-:Y:S02]  /*9a60*/  LEA R5, R17, UR40, 0x3 ;  /* 0x0000002811057c11 */ /* 0x000fe4000f8e18ff */
[----:B-1----:R-:W-:Y:S02]  /*9a70*/  SHF.L.U32 R2, R18, 0x1f, RZ ;  /* 0x0000001f12027819 */ /* 0x002fe400000006ff */
[----:B------:R-:W-:Y:S02]  /*9a80*/  ISETP.NE.AND P0, PT, R21, RZ, PT ;  /* 0x000000ff1500720c */ /* 0x000fe40003f05270 */
[----:B------:R-:W1:Y:S02]  /*9a90*/  SYNCS.PHASECHK.TRANS64.TRYWAIT P2, [R5+URZ+0x19c80], R2 ;  /* 0x019c8002050075a7 */ /* 0x000e64000804017f */
[----:B-1----:R-:W-:Y:S09]  /*9aa0*/  @!P2 BRA `(.L_x_183) ;  /* 0x0000002c0030a947 */ /* 0x002ff20003800000 */
.L_x_254:
[----:B------:R-:W-:Y:S05]  /*9ab0*/  @P0 BRA `(.L_x_184) ;  /* 0x00000000001c0947 */ /* 0x000fea0003800000 */
[----:B------:R-:W0:Y:S02]  /*9ac0*/  S2R R3, SR_TID.X ;  /* 0x0000000000037919 */ /* 0x000e240000002100 */
[----:B0-----:R-:W-:Y:S01]  /*9ad0*/  LOP3.LUT R4, R3, 0x1f, RZ, 0xc0, !PT ;  /* 0x0000001f03047812 */ /* 0x001fe200078ec0ff */
[----:B------:R-:W-:-:S03]  /*9ae0*/  IMAD.MOV.U32 R3, RZ, RZ, 0x3000 ;  /* 0x00003000ff037424 */ /* 0x000fc600078e00ff */
[----:B------:R-:W-:Y:S01]  /*9af0*/  ISETP.NE.AND P2, PT, R4, RZ, PT ;  /* 0x000000ff0400720c */ /* 0x000fe20003f45270 */
[----:B------:R2:W-:-:S12]  /*9b00*/  SYNCS.ARRIVE.TRANS64 RZ, [R5+URZ+0x19c70], R3 ;  /* 0x019c700305ff79a7 */ /* 0x0005d8000800003f */
[----:B--2---:R-:W-:Y:S05]  /*9b10*/  @!P2 BRA `(.L_x_184) ;  /* 0x000000000004a947 */ /* 0x004fea0003800000 */
[----:B------:R-:W-:Y:S01]  /*9b20*/  BPT.TRAP 0x1 ;  /* 0x000000040000795c */ /* 0x000fe20000300000 */
.L_x_184:
[----:B0-----:R-:W-:Y:S01]  /*9b30*/  IMAD.U32 R4, RZ, RZ, UR40 ;  /* 0x00000028ff047e24 */ /* 0x001fe2000f8e00ff */
[----:B------:R-:W-:Y:S01]  /*9b40*/  R2UR UR9, R5 ;  /* 0x00000000050972ca */ /* 0x000fe200000e0000 */
[----:B------:R-:W-:Y:S01]  /*9b50*/  UIADD3 UR4, UP0, UR52, 0x470, URZ ;  /* 0x0000047034047890 */ /* 0x000fe2000ff1e03f */
[----:B------:R-:W-:Y:S01]  /*9b60*/  LEA R7, R7, UR44, 0x7 ;  /* 0x0000002c07077c11 */ /* 0x000fe2000f8e38ff */
[----:B------:R-:W-:Y:S01]  /*9b70*/  IMAD R3, R17, 0x3000, R4 ;  /* 0x0000300011037824 */ /* 0x000fe200078e0204 */
[----:B------:R-:W-:Y:S01]  /*9b80*/  R2UR UR12, R16 ;  /* 0x00000000100c72ca */ /* 0x000fe200000e0000 */
[----:B------:R-:W-:Y:S01]  /*9b90*/  UIADD3.X UR5, URZ, UR53, URZ, UP0, !UPT ;  /* 0x000000353f057290 */ /* 0x000fe200087fe43f */
[----:B-----5:R-:W-:Y:S01]  /*9ba0*/  R2UR UR13, R0 ;  /* 0x00000000000d72ca */ /* 0x020fe200000e0000 */
[----:B------:R-:W-:Y:S01]  /*9bb0*/  UMOV UR10, URZ ;  /* 0x0000003f000a7c82 */ /* 0x000fe20008000000 */
        /* <DEDUP_REMOVED lines=10> */
[----:B0-----:R-:W-:Y:S01]  /*9c60*/  UMOV UR8, UR14 ;  /* 0x0000000e00087c82 */ /* 0x001fe20008000000 */
[----:B------:R-:W-:Y:S01]  /*9c70*/  UMOV UR10, UR16 ;  /* 0x00000010000a7c82 */ /* 0x000fe20008000000 */
[----:B------:R-:W-:Y:S01]  /*9c80*/  UMOV UR14, 0x40 ;  /* 0x00000040000e7882 */ /* 0x000fe20000000000 */
[----:B------:R0:W-:Y:S02]  /*9c90*/  UTMALDG.4D [UR8], [UR4], desc[UR6] ;  /* 0x00000608040075b4 */ /* 0x0001e40008019000 */
[----:B0-----:R-:W-:Y:S01]  /*9ca0*/  UMOV UR8, UR15 ;  /* 0x0000000f00087c82 */ /* 0x001fe20008000000 */
[----:B------:R-:W-:Y:S02]  /*9cb0*/  UMOV UR10, UR14 ;  /* 0x0000000e000a7c82 */ /* 0x000fe40008000000 */
[----:B------:R0:W-:Y:S01]  /*9cc0*/  UTMALDG.4D [UR8], [UR4], desc[UR6] ;  /* 0x00000608040075b4 */ /* 0x0001e20008019000 */
[----:B------:R-:W2:Y:S02]  /*9cd0*/  SYNCS.PHASECHK.TRANS64.TRYWAIT P2, [R5+URZ+0x19c40], R2 ;  /* 0x019c4002050075a7 */ /* 0x000ea4000804017f */
[----:B0-2---:R-:W-:Y:S05]  /*9ce0*/  @!P2 BRA `(.L_x_185) ;  /* 0x0000002800b4a947 */ /* 0x005fea0003800000 */
.L_x_255:
[----:B------:R-:W-:Y:S05]  /*9cf0*/  @P0 BRA `(.L_x_186) ;  /* 0x00000000001c0947 */ /* 0x000fea0003800000 */
[----:B------:R-:W2:Y:S01]  /*9d00*/  S2R R4, SR_TID.X ;  /* 0x0000000000047919 */ /* 0x000ea20000002100 */
[----:B01----:R-:W-:-:S04]  /*9d10*/  IMAD.MOV.U32 R2, RZ, RZ, 0x3000 ;  /* 0x00003000ff027424 */ /* 0x003fc800078e00ff */
[----:B------:R3:W-:Y:S01]  /*9d20*/  SYNCS.ARRIVE.TRANS64 RZ, [R5+URZ+0x19c30], R2 ;  /* 0x019c300205ff79a7 */ /* 0x0007e2000800003f */
[----:B--2---:R-:W-:-:S04]  /*9d30*/  LOP3.LUT R4, R4, 0x1f, RZ, 0xc0, !PT ;  /* 0x0000001f04047812 */ /* 0x004fc800078ec0ff */
[----:B------:R-:W-:-:S13]  /*9d40*/  ISETP.NE.AND P0, PT, R4, RZ, PT ;  /* 0x000000ff0400720c */ /* 0x000fda0003f05270 */
[----:B---3--:R-:W-:Y:S05]  /*9d50*/  @!P0 BRA `(.L_x_186) ;  /* 0x0000000000048947 */ /* 0x008fea0003800000 */
[----:B------:R-:W-:Y:S01]  /*9d60*/  BPT.TRAP 0x1 ;  /* 0x000000040000795c */ /* 0x000fe20000300000 */
.L_x_186:
        /* <DEDUP_REMOVED lines=16> */
[----:B--2---:R-:W-:Y:S01]  /*9e70*/  UMOV UR8, UR14 ;  /* 0x0000000e00087c82 */ /* 0x004fe20008000000 */
[----:B------:R-:W-:Y:S01]  /*9e80*/  UMOV UR10, UR16 ;  /* 0x00000010000a7c82 */ /* 0x000fe20008000000 */
[----:B------:R-:W-:Y:S01]  /*9e90*/  UMOV UR14, 0x40 ;  /* 0x00000040000e7882 */ /* 0x000fe20000000000 */
[----:B------:R2:W-:Y:S02]  /*9ea0*/  UTMALDG.4D [UR8], [UR4], desc[UR6] ;  /* 0x00000608040075b4 */ /* 0x0005e40008019000 */
[----:B--2---:R-:W-:Y:S01]  /*9eb0*/  UMOV UR8, UR15 ;  /* 0x0000000f00087c82 */ /* 0x004fe20008000000 */
[----:B------:R-:W-:Y:S02]  /*9ec0*/  UMOV UR10, UR14 ;  /* 0x0000000e000a7c82 */ /* 0x000fe40008000000 */
[----:B------:R2:W-:Y:S02]  /*9ed0*/  UTMALDG.4D [UR8], [UR4], desc[UR6] ;  /* 0x00000608040075b4 */ /* 0x0005e40008019000 */
[----:B--2---:R-:W-:Y:S01]  /*9ee0*/  NOP ;  /* 0x0000000000007918 */ /* 0x004fe20000000000 */
.L_x_181:
        /* <DEDUP_REMOVED lines=9> */
[----:B------:R-:W-:Y:S01]  /*9f80*/  @P0 R2UR UR11, R26 ;  /* 0x000000001a0b02ca */ /* 0x000fe200000e0000 */
[----:B01----:R-:W-:Y:S01]  /*9f90*/  @P0 IMAD.MOV.U32 R2, RZ, RZ, 0x4800 ;  /* 0x00004800ff020424 */ /* 0x003fe200078e00ff */
[----:B------:R-:W-:Y:S01]  /*9fa0*/  @P0 R2UR UR13, R6 ;  /* 0x00000000060d02ca */ /* 0x000fe200000e0000 */
[----:B------:R-:W-:Y:S01]  /*9fb0*/  UMOV UR6, 0x0 ;  /* 0x0000000000067882 */ /* 0x000fe20000000000 */
[----:B------:R-:W-:Y:S01]  /*9fc0*/  @P0 R2UR UR27, R26 ;  /* 0x000000001a1b02ca */ /* 0x000fe200000e0000 */
[----:B------:R-:W-:Y:S01]  /*9fd0*/  UMOV UR7, 0x12f00000 ;  /* 0x12f0000000077882 */ /* 0x000fe20000000000 */
[----:B------:R-:W-:Y:S01]  /*9fe0*/  @P0 R2UR UR29, R6 ;  /* 0x00000000061d02ca */ /* 0x000fe200000e0000 */
[----:B------:R-:W-:Y:S01]  /*9ff0*/  UMOV UR10, URZ ;  /* 0x0000003f000a7c82 */ /* 0x000fe20008000000 */
[----:B------:R-:W-:Y:S01]  /*a000*/  @P0 R2UR UR19, R26 ;  /* 0x000000001a1302ca */ /* 0x000fe200000e0000 */
[----:B------:R-:W-:Y:S01]  /*a010*/  UMOV UR12, UR38 ;  /* 0x00000026000c7c82 */ /* 0x000fe20008000000 */
[----:B------:R-:W-:Y:S01]  /*a020*/  @P0 R2UR UR21, R6 ;  /* 0x00000000061502ca */ /* 0x000fe200000e0000 */
[----:B------:R-:W-:Y:S01]  /*a030*/  UMOV UR26, 0x20 ;  /* 0x00000020001a7882 */ /* 0x000fe20000000000 */
[----:B------:R1:W-:Y:S01]  /*a040*/  @P0 SYNCS.ARRIVE.TRANS64 RZ, [UR40+0x19c00], R2 ;  /* 0x019c0002ffff09a7 */ /* 0x0003e20008000028 */
[----:B------:R-:W-:Y:S01]  /*a050*/  UMOV UR28, UR38 ;  /* 0x00000026001c7c82 */ /* 0x000fe20008000000 */
[----:B------:R-:W-:Y:S01]  /*a060*/  UMOV UR25, UR9 ;  /* 0x0000000900197c82 */ /* 0x000fe20008000000 */
[----:B------:R-:W-:Y:S01]  /*a070*/  UMOV UR18, 0x40 ;  /* 0x0000004000127882 */ /* 0x000fe20000000000 */
[----:B------:R-:W-:Y:S01]  /*a080*/  UMOV UR20, UR38 ;  /* 0x0000002600147c82 */ /* 0x000fe20008000000 */
[----:B------:R1:W-:Y:S01]  /*a090*/  UTMALDG.4D [UR8], [UR4], desc[UR6] ;  /* 0x00000608040075b4 */ /* 0x0003e20008019000 */
[----:B------:R-:W-:Y:S01]  /*a0a0*/  UMOV UR17, UR9 ;  /* 0x0000000900117c82 */ /* 0x000fe20008000000 */
[----:B------:R1:W-:Y:S04]  /*a0b0*/  UTMALDG.4D [UR24], [UR4], desc[UR6] ;  /* 0x00000618040075b4 */ /* 0x0003e80008019000 */
[----:B------:R1:W-:Y:S02]  /*a0c0*/  UTMALDG.4D [UR16], [UR4], desc[UR6] ;  /* 0x00000610040075b4 */ /* 0x0003e40008019000 */
[----:B-1----:R-:W-:Y:S01]  /*a0d0*/  NOP ;  /* 0x0000000000007918 */ /* 0x002fe20000000000 */
.L_x_179:
[----:B------:R-:W-:Y:S01]  /*a0e0*/  VIADD R29, R29, 0x1 ;  /* 0x000000011d1d7836 */ /* 0x000fe20000000000 */
[----:B------:R-:W-:Y:S04]  /*a0f0*/  BSSY B0, `(.L_x_187) ;  /* 0x0000007000007945 */ /* 0x000fe80003800000 */
[----:B------:R-:W-:-:S04]  /*a100*/  LEA.HI R2, R29, R29, RZ, 0x1 ;  /* 0x0000001d1d027211 */ /* 0x000fc800078f08ff */
[----:B------:R-:W-:-:S05]  /*a110*/  LOP3.LUT R2, R2, 0xfffffffe, RZ, 0xc0, !PT ;  /* 0xfffffffe02027812 */ /* 0x000fca00078ec0ff */
[----:B------:R-:W-:-:S05]  /*a120*/  IMAD.IADD R2, R29, 0x1, -R2 ;  /* 0x000000011d027824 */ /* 0x000fca00078e0a02 */
[----:B------:R-:W-:-:S04]  /*a130*/  SHF.L.U32 R2, R2, 0x1f, RZ ;  /* 0x0000001f02027819 */ /* 0x000fc800000006ff */
[----:B------:R-:W1:Y:S02]  /*a140*/  SYNCS.PHASECHK.TRANS64.TRYWAIT P0, [UR40+0x19c20], R2 ;  /* 0x019c2002ff0075a7 */ /* 0x000e640008000168 */
[----:B-1----:R-:W-:Y:S05]  /*a150*/  @!P0 BRA `(.L_x_188) ;  /* 0x0000002400ac8947 */ /* 0x002fea0003800000 */
.L_x_256:
[----:B------:R-:W-:Y:S05]  /*a160*/  BSYNC B0 ;  /* 0x0000000000007941 */ /* 0x000fea0003800000 */
.L_x_187:
[----:B------:R-:W-:-:S06]  /*a170*/  UISETP.GE.AND UP0, UPT, UR43, 0x81, UPT ;  /* 0x000000812b00788c */ /* 0x000fcc000bf06270 */
[----:B------:R-:W-:-:S13]  /*a180*/  PLOP3.LUT P0, PT, PT, PT, UP0, 0x80, 0x0 ;  /* 0x000000000000781c */ /* 0x000fda0003f0f008 */
[----:B------:R-:W-:Y:S05]  /*a190*/  @!P0 BRA `(.L_x_189) ;  /* 0x0000000c00ec8947 */ /* 0x000fea0003800000 */
[----:B------:R-:W-:Y:S01]  /*a1a0*/  ULEA.HI.SX32 UR4, UR42, 0xfffffffe, 0x19 ;  /* 0xfffffffe2a047891 */ /* 0x000fe2000f8fca3f */
[----:B------:R-:W-:Y:S02]  /*a1b0*/  IMAD.MOV.U32 R8, RZ, RZ, R18 ;  /* 0x000000ffff087224 */ /* 0x000fe400078e0012 */
[----:B-1----:R-:W-:-:S03]  /*a1c0*/  IMAD.MOV.U32 R3, RZ, RZ, R17 ;  /* 0x000000ffff037224 */ /* 0x002fc600078e0011 */
[----:B------:R-:W-:-:S07]  /*a1d0*/  IMAD.U32 R2, RZ, RZ, UR4 ;  /* 0x00000004ff027e24 */ /* 0x000fce000f8e00ff */
.L_x_213:
[----:B------:R-:W-:Y:S01]  /*a1e0*/  VIADD R17, R3, 0x1 ;  /* 0x0000000103117836 */ /* 0x000fe20000000000 */
[----:B------:R-:W-:Y:S05]  /*a1f0*/  YIELD ;  /* 0x0000000000007946 */ /* 0x000fea0003800000 */
[----:B------:R-:W-:Y:S01]  /*a200*/  ISETP.NE.AND P0, PT, R17, 0x2, PT ;  /* 0x000000021100780c */ /* 0x000fe20003f05270 */
[----:B------:R-:W-:Y:S03]  /*a210*/  BSSY B0, `(.L_x_190) ;  /* 0x00000a5000007945 */ /* 0x000fe60003800000 */
[----:B------:R-:W-:-:S02]  /*a220*/  SEL R5, RZ, 0x1, P0 ;  /* 0x00000001ff057807 */ /* 0x000fc40000000000 */
[----:B------:R-:W-:Y:S02]  /*a230*/  SEL R17, R17, RZ, P0 ;  /* 0x000000ff11117207 */ /* 0x000fe40000000000 */
[----:B------:R-:W-:Y:S01]  /*a240*/  LOP3.LUT R18, R8, R5, RZ, 0x3c, !PT ;  /* 0x0000000508127212 */ /* 0x000fe200078e3cff */
[----:B------:R-:W-:Y:S06]  /*a250*/  @!P6 BRA `(.L_x_191) ;  /* 0x000000080080e947 */ /* 0x000fec0003800000 */
[----:B------:R-:W-:Y:S01]  /*a260*/  ULDC.64 UR4, c[0x0][0x3f8] ;  /* 0x0000fe0000047ab9 */ /* 0x000fe20000000a00 */
[----:B------:R-:W-:Y:S01]  /*a270*/  LEA R9, R17, UR40, 0x3 ;  /* 0x0000002811097c11 */ /* 0x000fe2000f8e18ff */
[----:B------:R-:W-:Y:S01]  /*a280*/  IMAD.MOV.U32 R11, RZ, RZ, R2 ;  /* 0x000000ffff0b7224 */ /* 0x000fe200078e0002 */
[----:B------:R-:W-:Y:S02]  /*a290*/  ISETP.NE.U32.AND P0, PT, RZ, UR4, PT ;  /* 0x00000004ff007c0c */ /* 0x000fe4000bf05070 */
[----:B------:R-:W-:Y:S02]  /*a2a0*/  SHF.L.U32 R10, R18, 0x1f, RZ ;  /* 0x0000001f120a7819 */ /* 0x000fe400000006ff */
[----:B------:R-:W-:-:S13]  /*a2b0*/  ISETP.NE.AND.EX P0, PT, RZ, UR5, PT, P0 ;  /* 0x00000005ff007c0c */ /* 0x000fda000bf05300 */
        /* <DEDUP_REMOVED lines=14> */
[----:B------:R-:W-:-:S04]  /*a3a0*/  LEA R6, P0, R4, UR4, 0x2 ;  /* 0x0000000404067c11 */ /* 0x000fc8000f8010ff */
[----:B------:R-:W-:-:S05]  /*a3b0*/  LEA.HI.X R7, R4, UR5, R5, 0x2, P0 ;  /* 0x0000000504077c11 */ /* 0x000fca00080f1405 */
[----:B------:R1:W5:Y:S01]  /*a3c0*/  LDG.E R0, desc[UR54][R6.64] ;  /* 0x0000003606007981 */ /* 0x000362000c1e1900 */
[----:B------:R-:W-:-:S04]  /*a3d0*/  IMAD.MOV R4, RZ, RZ, -R13 ;  /* 0x000000ffff047224 */ /* 0x000fc800078e0a0d */
[----:B------:R-:W-:-:S07]  /*a3e0*/  IMAD R11, R11, R4, R2 ;  /* 0x000000040b0b7224 */ /* 0x000fce00078e0202 */
.L_x_192:
[----:B------:R-:W2:Y:S01]  /*a3f0*/  SYNCS.PHASECHK.TRANS64.TRYWAIT P0, [R9+URZ+0x19c80], R10 ;  /* 0x019c800a090075a7 */ /* 0x000ea2000800017f */
[----:B0-----:R-:W0:Y:S01]  /*a400*/  S2R R4, SR_TID.X ;  /* 0x0000000000047919 */ /* 0x001e220000002100 */
[----:B------:R-:W-:Y:S01]  /*a410*/  BSSY B1, `(.L_x_193) ;  /* 0x0000004000017945 */ /* 0x000fe20003800000 */
[----:B0-----:R-:W-:-:S04]  /*a420*/  LOP3.LUT R4, R4, 0x7f, RZ, 0xc0, !PT ;  /* 0x0000007f04047812 */ /* 0x001fc800078ec0ff */
[----:B------:R-:W-:Y:S01]  /*a430*/  ISETP.NE.AND P2, PT, R4, RZ, PT ;  /* 0x000000ff0400720c */ /* 0x000fe20003f45270 */
[----:B--2---:R-:W-:-:S12]  /*a440*/  @!P0 BRA `(.L_x_194) ;  /* 0x0000002400088947 */ /* 0x004fd80003800000 */
.L_x_257:
[----:B------:R-:W-:Y:S05]  /*a450*/  BSYNC B1 ;  /* 0x0000000000017941 */ /* 0x000fea0003800000 */
.L_x_193:
[----:B------:R-:W-:Y:S04]  /*a460*/  BSSY B1, `(.L_x_195) ;  /* 0x0000009000017945 */ /* 0x000fe80003800000 */
[----:B------:R-:W-:Y:S05]  /*a470*/  @P2 BRA `(.L_x_196) ;  /* 0x00000000001c2947 */ /* 0x000fea0003800000 */
[----:B------:R-:W2:Y:S02]  /*a480*/  S2R R4, SR_TID.X ;  /* 0x0000000000047919 */ /* 0x000ea40000002100 */
[----:B--2---:R-:W-:Y:S01]  /*a490*/  LOP3.LUT R5, R4, 0x1f, RZ, 0xc0, !PT ;  /* 0x0000001f04057812 */ /* 0x004fe200078ec0ff */
[----:B------:R-:W-:-:S03]  /*a4a0*/  IMAD.MOV.U32 R4, RZ, RZ, 0x3000 ;  /* 0x00003000ff047424 */ /* 0x000fc600078e00ff */
[----:B------:R-:W-:Y:S01]  /*a4b0*/  ISETP.NE.AND P0, PT, R5, RZ, PT ;  /* 0x000000ff0500720c */ /* 0x000fe20003f05270 */
[----:B------:R2:W-:-:S12]  /*a4c0*/  SYNCS.ARRIVE.TRANS64 RZ, [R9+URZ+0x19c70], R4 ;  /* 0x019c700409ff79a7 */ /* 0x0005d8000800003f */
[----:B--2---:R-:W-:Y:S05]  /*a4d0*/  @!P0 BRA `(.L_x_196) ;  /* 0x0000000000048947 */ /* 0x004fea0003800000 */
[----:B------:R-:W-:Y:S01]  /*a4e0*/  BPT.TRAP 0x1 ;  /* 0x000000040000795c */ /* 0x000fe20000300000 */
.L_x_196:
[----:B------:R-:W-:Y:S05]  /*a4f0*/  BSYNC B1 ;  /* 0x0000000000017941 */ /* 0x000fea0003800000 */
.L_x_195:
[----:B------:R-:W-:Y:S01]  /*a500*/  IMAD.MOV.U32 R12, RZ, RZ, RZ ;  /* 0x000000ffff0c7224 */ /* 0x000fe200078e00ff */
[----:B------:R-:W-:Y:S01]  /*a510*/  R2UR UR12, R16 ;  /* 0x00000000100c72ca */ /* 0x000fe200000e0000 */
[----:B-1----:R-:W-:Y:S01]  /*a520*/  IMAD.U32 R6, RZ, RZ, UR40 ;  /* 0x00000028ff067e24 */ /* 0x002fe2000f8e00ff */
[----:B------:R-:W-:Y:S01]  /*a530*/  UIADD3 UR4, UP0, UR52, 0x470, URZ ;  /* 0x0000047034047890 */ /* 0x000fe2000ff1e03f */
[----:B------:R-:W-:Y:S01]  /*a540*/  PLOP3.LUT P0, PT, PT, PT, PT, 0x80, 0x0 ;  /* 0x000000000000781c */ /* 0x000fe20003f0f070 */
[----:B------:R-:W-:Y:S01]  /*a550*/  VIADD R5, R9, 0x19c70 ;  /* 0x00019c7009057836 */ /* 0x000fe20000000000 */
[----:B------:R-:W-:Y:S01]  /*a560*/  R2UR UR10, R12 ;  /* 0x000000000c0a72ca */ /* 0x000fe200000e0000 */
[----:B------:R-:W-:Y:S01]  /*a570*/  IMAD R6, R17, 0x3000, R6 ;  /* 0x0000300011067824 */ /* 0x000fe200078e0206 */
[----:B------:R-:W-:Y:S01]  /*a580*/  LEA R7, R11, UR44, 0x7 ;  /* 0x0000002c0b077c11 */ /* 0x000fe2000f8e38ff */
[----:B------:R-:W-:Y:S02]  /*a590*/  UIADD3.X UR5, URZ, UR53, URZ, UP0, !UPT ;  /* 0x000000353f057290 */ /* 0x000fe400087fe43f */
[----:B------:R-:W-:Y:S01]  /*a5a0*/  VIADD R4, R6, 0x9000 ;  /* 0x0000900006047836 */ /* 0x000fe20000000000 */
[----:B------:R-:W-:Y:S01]  /*a5b0*/  UMOV UR6, 0x0 ;  /* 0x0000000000067882 */ /* 0x000fe20000000000 */
[----:B------:R-:W-:-:S08]  /*a5c0*/  UMOV UR7, 0x14f00000 ;  /* 0x14f0000000077882 */ /* 0x000fd00000000000 */
.L_x_197:
        /* <DEDUP_REMOVED lines=8> */
[----:B-1----:R-:W-:Y:S05]  /*a650*/  @P0 BRA.U.ANY `(.L_x_197) ;  /* 0xfffffffd00dc0947 */ /* 0x002fea000393ffff */
[----:B------:R-:W-:Y:S01]  /*a660*/  IMAD.MOV.U32 R11, RZ, RZ, 0x20 ;  /* 0x00000020ff0b7424 */ /* 0x000fe200078e00ff */
[----:B------:R-:W-:Y:S01]  /*a670*/  R2UR UR12, R16 ;  /* 0x00000000100c72ca */ /* 0x000fe200000e0000 */
[----:B------:R-:W-:Y:S01]  /*a680*/  VIADD R4, R6, 0xa000 ;  /* 0x0000a00006047836 */ /* 0x000fe20000000000 */
[----:B------:R-:W-:Y:S01]  /*a690*/  PLOP3.LUT P0, PT, PT, PT, PT, 0x80, 0x0 ;  /* 0x000000000000781c */ /* 0x000fe20003f0f070 */
[----:B------:R-:W-:Y:S01]  /*a6a0*/  UMOV UR6, 0x0 ;  /* 0x0000000000067882 */ /* 0x000fe20000000000 */
[----:B------:R-:W-:Y:S01]  /*a6b0*/  R2UR UR10, R11 ;  /* 0x000000000b0a72ca */ /* 0x000fe200000e0000 */
[----:B------:R-:W-:-:S14]  /*a6c0*/  UMOV UR7, 0x14f00000 ;  /* 0x14f0000000077882 */ /* 0x000fdc0000000000 */
.L_x_198:
        /* <DEDUP_REMOVED lines=16> */
.L_x_199:
        /* <DEDUP_REMOVED lines=9> */
[----:B------:R-:W1:Y:S01]  /*a860*/  SYNCS.PHASECHK.TRANS64.TRYWAIT P0, [R9+URZ+0x19c40], R10 ;  /* 0x019c400a090075a7 */ /* 0x000e62000800017f */
[----:B------:R-:W-:Y:S04]  /*a870*/  BSSY B1, `(.L_x_200) ;  /* 0x0000002000017945 */ /* 0x000fe80003800000 */
[----:B-1----:R-:W-:Y:S05]  /*a880*/  @!P0 BRA `(.L_x_201) ;  /* 0x00000020000c8947 */ /* 0x002fea0003800000 */
.L_x_258:
[----:B------:R-:W-:Y:S05]  /*a890*/  BSYNC B1 ;  /* 0x0000000000017941 */ /* 0x000fea0003800000 */
.L_x_200:
[----:B------:R-:W-:Y:S01]  /*a8a0*/  BSSY B1, `(.L_x_202) ;  /* 0x000000b000017945 */ /* 0x000fe20003800000 */
[----:B------:R-:W-:Y:S02]  /*a8b0*/  IMAD.MOV.U32 R4, RZ, RZ, 0x0 ;  /* 0x00000000ff047424 */ /* 0x000fe400078e00ff */
[----:B------:R-:W-:Y:S01]  /*a8c0*/  IMAD.MOV.U32 R5, RZ, RZ, 0x14f00000 ;  /* 0x14f00000ff057424 */ /* 0x000fe200078e00ff */
[----:B------:R-:W-:Y:S06]  /*a8d0*/  @P2 BRA `(.L_x_203) ;  /* 0x00000000001c2947 */ /* 0x000fec0003800000 */
[----:B------:R-:W2:Y:S01]  /*a8e0*/  S2R R14, SR_TID.X ;  /* 0x00000000000e7919 */ /* 0x000ea20000002100 */
[----:B01----:R-:W-:-:S04]  /*a8f0*/  IMAD.MOV.U32 R10, RZ, RZ, 0x3000 ;  /* 0x00003000ff0a7424 */ /* 0x003fc800078e00ff */
[----:B------:R3:W-:Y:S01]  /*a900*/  SYNCS.ARRIVE.TRANS64 RZ, [R9+URZ+0x19c30], R10 ;  /* 0x019c300a09ff79a7 */ /* 0x0007e2000800003f */
[----:B--2---:R-:W-:-:S04]  /*a910*/  LOP3.LUT R14, R14, 0x1f, RZ, 0xc0, !PT ;  /* 0x0000001f0e0e7812 */ /* 0x004fc800078ec0ff */
[----:B------:R-:W-:-:S13]  /*a920*/  ISETP.NE.AND P0, PT, R14, RZ, PT ;  /* 0x000000ff0e00720c */ /* 0x000fda0003f05270 */
[----:B---3--:R-:W-:Y:S05]  /*a930*/  @!P0 BRA `(.L_x_203) ;  /* 0x0000000000048947 */ /* 0x008fea0003800000 */
[----:B------:R-:W-:Y:S01]  /*a940*/  BPT.TRAP 0x1 ;  /* 0x000000040000795c */ /* 0x000fe20000300000 */
.L_x_203:
[----:B------:R-:W-:Y:S05]  /*a950*/  BSYNC B1 ;  /* 0x0000000000017941 */ /* 0x000fea0003800000 */
.L_x_202:
[----:B------:R-:W-:Y:S01]  /*a960*/  R2UR UR10, R12 ;  /* 0x000000000c0a72ca */ /* 0x000fe200000e0000 */
[----:B------:R-:W-:Y:S01]  /*a970*/  UIADD3 UR4, UP0, UR52, 0x370, URZ ;  /* 0x0000037034047890 */ /* 0x000fe2000ff1e03f */
[----:B------:R-:W-:Y:S01]  /*a980*/  R2UR UR6, R4 ;  /* 0x00000000040672ca */ /* 0x000fe200000e0000 */
[----:B01----:R-:W-:Y:S01]  /*a990*/  VIADD R9, R9, 0x19c30 ;  /* 0x00019c3009097836 */ /* 0x003fe20000000000 */
[----:B------:R-:W-:Y:S01]  /*a9a0*/  R2UR UR7, R5 ;  /* 0x00000000050772ca */ /* 0x000fe200000e0000 */
[----:B------:R-:W-:Y:S01]  /*a9b0*/  VIADD R10, R6, 0x13800 ;  /* 0x00013800060a7836 */ /* 0x000fe20000000000 */
[----:B------:R-:W-:Y:S01]  /*a9c0*/  R2UR UR12, R16 ;  /* 0x00000000100c72ca */ /* 0x000fe200000e0000 */
[----:B------:R-:W-:Y:S01]  /*a9d0*/  UIADD3.X UR5, URZ, UR53, URZ, UP0, !UPT ;  /* 0x000000353f057290 */ /* 0x000fe200087fe43f */
[----:B------:R-:W-:-:S13]  /*a9e0*/  PLOP3.LUT P0, PT, PT, PT, PT, 0x80, 0x0 ;  /* 0x000000000000781c */ /* 0x000fda0003f0f070 */
.L_x_204:
        /* <DEDUP_REMOVED lines=8> */
[----:B0-----:R-:W-:Y:S05]  /*aa70*/  @P0 BRA.U.ANY `(.L_x_204) ;  /* 0xfffffffd00dc0947 */ /* 0x001fea000393ffff */
[----:B------:R-:W-:Y:S01]  /*aa80*/  R2UR UR10, R11 ;  /* 0x000000000b0a72ca */ /* 0x000fe200000e0000 */
[----:B------:R-:W-:Y:S01]  /*aa90*/  VIADD R10, R6, 0x14800 ;  /* 0x00014800060a7836 */ /* 0x000fe20000000000 */
[----:B------:R-:W-:Y:S02]  /*aaa0*/  R2UR UR6, R4 ;  /* 0x00000000040672ca */ /* 0x000fe400000e0000 */
[----:B------:R-:W-:Y:S02]  /*aab0*/  R2UR UR7, R5 ;  /* 0x00000000050772ca */ /* 0x000fe400000e0000 */
[----:B------:R-:W-:Y:S02]  /*aac0*/  R2UR UR12, R16 ;  /* 0x00000000100c72ca */ /* 0x000fe400000e0000 */
[----:B------:R-:W-:-:S13]  /*aad0*/  PLOP3.LUT P0, PT, PT, PT, PT, 0x80, 0x0 ;  /* 0x000000000000781c */ /* 0x000fda0003f0f070 */
.L_x_205:
        /* <DEDUP_REMOVED lines=15> */
.L_x_206:
        /* <DEDUP_REMOVED lines=9> */
.L_x_191:
[----:B------:R-:W-:Y:S05]  /*ac60*/  BSYNC B0 ;  /* 0x0000000000007941 */ /* 0x000fea0003800000 */
.L_x_190:
[----:B------:R-:W-:-:S06]  /*ac70*/  UISETP.NE.AND UP0, UPT, UR41, 0x3, UPT ;  /* 0x000000032900788c */ /* 0x000fcc000bf05270 */
[----:B------:R-:W-:-:S13]  /*ac80*/  PLOP3.LUT P0, PT, PT, PT, UP0, 0x80, 0x0 ;  /* 0x000000000000781c */ /* 0x000fda0003f0f008 */
[----:B------:R-:W-:Y:S05]  /*ac90*/  @!P0 BRA `(.L_x_207) ;  /* 0x0000000000048947 */ /* 0x000fea0003800000 */
[----:B------:R-:W-:Y:S01]  /*aca0*/  BPT.TRAP 0x1 ;  /* 0x000000040000795c */ /* 0x000fe20000300000 */
.L_x_207:
[----:B------:R-:W-:Y:S01]  /*acb0*/  LOP3.LUT R5, R8, 0x1, RZ, 0x3c, !PT ;  /* 0x0000000108057812 */ /* 0x000fe200078e3cff */
[----:B0-----:R-:W-:Y:S01]  /*acc0*/  IMAD.U32 R4, RZ, RZ, UR50 ;  /* 0x00000032ff047e24 */ /* 0x001fe2000f8e00ff */
[----:B------:R-:W-:Y:S01]  /*acd0*/  LEA R12, R3, UR40, 0x3 ;  /* 0x00000028030c7c11 */ /* 0x000fe2000f8e18ff */
[----:B------:R-:W-:Y:S01]  /*ace0*/  BSSY B0, `(.L_x_208) ;  /* 0x0000005000007945 */ /* 0x000fe20003800000 */
[----:B------:R-:W-:Y:S02]  /*acf0*/  SHF.L.U32 R5, R5, 0x1f, RZ ;  /* 0x0000001f05057819 */ /* 0x000fe400000006ff */
[----:B------:R-:W-:Y:S02]  /*ad00*/  ISETP.NE.AND P0, PT, R4, 0x3, PT ;  /* 0x000000030400780c */ /* 0x000fe40003f05270 */
[----:B------:R-:W0:Y:S02]  /*ad10*/  SYNCS.PHASECHK.TRANS64.TRYWAIT P2, [R12+URZ+0x19c70], R5 ;  /* 0x019c70050c0075a7 */ /* 0x000e24000804017f */
[----:B0-----:R-:W-:Y:S09]  /*ad20*/  @!P2 BRA `(.L_x_209) ;  /* 0x0000001800f8a947 */ /* 0x001ff20003800000 */
.L_x_259:
[----:B------:R-:W-:Y:S05]  /*ad30*/  BSYNC B0 ;  /* 0x0000000000007941 */ /* 0x000fea0003800000 */
.L_x_208:
[----:B------:R-:W-:Y:S05]  /*ad40*/  @!P0 BRA `(.L_x_210) ;  /* 0x0000000000048947 */ /* 0x000fea0003800000 */
[----:B------:R-:W-:Y:S01]  /*ad50*/  BPT.TRAP 0x1 ;  /* 0x000000040000795c */ /* 0x000fe20000300000 */
.L_x_210:
[----:B0-----:R-:W-:Y:S01]  /*ad60*/  SHF.L.U32 R5, R8, 0x1f, RZ ;  /* 0x0000001f08057819 */ /* 0x001fe200000006ff */
[----:B------:R-:W-:-:S03]  /*ad70*/  IMAD R11, R3, 0x3000, RZ ;  /* 0x00003000030b7824 */ /* 0x000fc600078e02ff */
[----:B------:R-:W0:Y:S02]  /*ad80*/  SYNCS.PHASECHK.TRANS64.TRYWAIT P2, [R12+URZ+0x19c60], R5 ;  /* 0x019c60050c0075a7 */ /* 0x000e24000804017f */
[----:B0-----:R-:W-:Y:S05]  /*ad90*/  @!P2 BRA `(.L_x_211) ;  /* 0x0000001800f0a947 */ /* 0x001fea0003800000 */
.L_x_260:
[C---:B------:R-:W-:Y:S01]  /*ada0*/  LOP3.LUT R3, R11.reuse, R28, RZ, 0xfc, !PT ;  /* 0x0000001c0b037212 */ /* 0x040fe200078efcff */
[----:B------:R-:W-:Y:S05]  /*adb0*/  WARPSYNC.ALL ;  /* 0x0000000000007948 */ /* 0x000fea0003800000 */
[----:B0-----:R-:W0:Y:S01]  /*adc0*/  LDSM.16.MT88.4 R4, [R3+UR40+0x9000] ;  /* 0x009000280304783b */ /* 0x001e220008004200 */
[----:B------:R-:W-:-:S05]  /*add0*/  LOP3.LUT R13, R11, R22, RZ, 0xfc, !PT ;  /* 0x000000160b0d7212 */ /* 0x000fca00078efcff */
[----:B------:R-:W-:Y:S01]  /*ade0*/  VIADD R13, R13, UR40 ;  /* 0x000000280d0d7c36 */ /* 0x000fe20008000000 */
[C-C-:B0-----:R-:W-:Y:S02]  /*adf0*/  PRMT R8, R4.reuse, 0x6420, R5.reuse ;  /* 0x0000642004087816 */ /* 0x141fe40000000005 */
[----:B------:R-:W-:Y:S02]  /*ae00*/  PRMT R9, R4, 0x7531, R5 ;  /* 0x0000753104097816 */ /* 0x000fe40000000005 */
[C-C-:B------:R-:W-:Y:S02]  /*ae10*/  PRMT R10, R6.reuse, 0x6420, R7.reuse ;  /* 0x00006420060a7816 */ /* 0x140fe40000000007 */
[----:B------:R-:W-:-:S05]  /*ae20*/  PRMT R11, R6, 0x7531, R7 ;  /* 0x00007531060b7816 */ /* 0x000fca0000000007 */
[----:B------:R-:W-:Y:S04]  /*ae30*/  STSM.16.M88.4 [R13+0x3000], R8 ;  /* 0x003000080d007844 */ /* 0x000fe80000000200 */
[----:B------:R-:W0:Y:S02]  /*ae40*/  LDSM.16.MT88.4 R4, [R3+UR40+0xa000] ;  /* 0x00a000280304783b */ /* 0x000e240008004200 */
[C-C-:B0-----:R-:W-:Y:S02]  /*ae50*/  PRMT R8, R4.reuse, 0x6420, R5.reuse ;  /* 0x0000642004087816 */ /* 0x141fe40000000005 */
[----:B------:R-:W-:Y:S02]  /*ae60*/  PRMT R9, R4, 0x7531, R5 ;  /* 0x0000753104097816 */ /* 0x000fe40000000005 */
[----:B------:R-:W-:-:S02]  /*ae70*/  PRMT R10, R6, 0x6420, R7 ;  /* 0x00006420060a7816 */ /* 0x000fc40000000007 */
[----:B------:R-:W-:-:S05]  /*ae80*/  PRMT R11, R6, 0x7531, R7 ;  /* 0x00007531060b7816 */ /* 0x000fca0000000007 */
[----:B------:R-:W-:Y:S04]  /*ae90*/  STSM.16.M88.4 [R13+0x4000], R8 ;  /* 0x004000080d007844 */ /* 0x000fe80000000200 */
[----:B------:R-:W0:Y:S02]  /*aea0*/  LDSM.16.MT88.4 R4, [R3+UR40+0xb000] ;  /* 0x00b000280304783b */ /* 0x000e240008004200 */
[C-C-:B0-----:R-:W-:Y:S02]  /*aeb0*/  PRMT R8, R4.reuse, 0x6420, R5.reuse ;  /* 0x0000642004087816 */ /* 0x141fe40000000005 */
[----:B------:R-:W-:Y:S02]  /*aec0*/  PRMT R9, R4, 0x7531, R5 ;  /* 0x0000753104097816 */ /* 0x000fe40000000005 */
[----:B------:R-:W-:-:S02]  /*aed0*/  PRMT R10, R6, 0x6420, R7 ;  /* 0x00006420060a7816 */ /* 0x000fc40000000007 */
[----:B------:R-:W-:-:S05]  /*aee0*/  PRMT R11, R6, 0x7531, R7 ;  /* 0x00007531060b7816 */ /* 0x000fca0000000007 */
[----:B------:R0:W-:Y:S04]  /*aef0*/  STSM.16.M88.4 [R13+0x5000], R8 ;  /* 0x005000080d007844 */ /* 0x0001e80000000200 */
[----:B------:R-:W1:Y:S01]  /*af00*/  LDSM.16.MT88.4 R4, [R3+UR40+0x9800] ;  /* 0x009800280304783b */ /* 0x000e620008004200 */
[----:B0-----:R-:W-:Y:S02]  /*af10*/  IADD3 R13, R23, 0x3000, R13 ;  /* 0x00003000170d7810 */ /* 0x001fe40007ffe00d */
[C-C-:B-1----:R-:W-:Y:S02]  /*af20*/  PRMT R8, R4.reuse, 0x6420, R5.reuse ;  /* 0x0000642004087816 */ /* 0x142fe40000000005 */
[----:B------:R-:W-:Y:S02]  /*af30*/  PRMT R9, R4, 0x7531, R5 ;  /* 0x0000753104097816 */ /* 0x000fe40000000005 */
[----:B------:R-:W-:-:S02]  /*af40*/  PRMT R10, R6, 0x6420, R7 ;  /* 0x00006420060a7816 */ /* 0x000fc40000000007 */
[----:B------:R-:W-:-:S05]  /*af50*/  PRMT R11, R6, 0x7531, R7 ;  /* 0x00007531060b7816 */ /* 0x000fca0000000007 */
[----:B------:R-:W-:Y:S04]  /*af60*/  STSM.16.M88.4 [R13], R8 ;  /* 0x000000080d007844 */ /* 0x000fe80000000200 */
        /* <DEDUP_REMOVED lines=17> */
[----:B-1----:R-:W1:Y:S01]  /*b080*/  FENCE.VIEW.ASYNC.S ;  /* 0x00000000000073c6 */ /* 0x002e620000000000 */
[----:B------:R-:W-:Y:S05]  /*b090*/  @!P0 BRA `(.L_x_212) ;  /* 0x0000000000048947 */ /* 0x000fea0003800000 */
[----:B------:R-:W-:Y:S01]  /*b0a0*/  BPT.TRAP 0x1 ;  /* 0x000000040000795c */ /* 0x000fe20000300000 */
.L_x_212:
[----:B-1----:R-:W-:Y:S01]  /*b0b0*/  SYNCS.ARRIVE.TRANS64.A1T0 RZ, [R12+URZ+0x19c50], RZ ;  /* 0x019c50ff0cff79a7 */ /* 0x002fe2000810003f */
[----:B------:R-:W-:Y:S01]  /*b0c0*/  BAR.SYNC.DEFER_BLOCKING 0x2, 0x80 ;  /* 0x0082000000007b1d */ /* 0x000fe20000010000 */
[----:B------:R-:W-:Y:S01]  /*b0d0*/  ISETP.GT.AND P0, PT, R2, RZ, PT ;  /* 0x000000ff0200720c */ /* 0x000fe20003f04270 */
[----:B------:R-:W-:Y:S02]  /*b0e0*/  @!P1 VIADD R3, R12, 0x19c80 ;  /* 0x00019c800c039836 */ /* 0x000fe40000000000 */
[----:B------:R-:W-:Y:S02]  /*b0f0*/  VIADD R2, R2, 0xffffffff ;  /* 0xffffffff02027836 */ /* 0x000fe40000000000 */
[----:B0-----:R-:W-:Y:S01]  /*b100*/  IMAD.MOV.U32 R8, RZ, RZ, R18 ;  /* 0x000000ffff087224 */ /* 0x001fe200078e0012 */
[----:B------:R-:W-:-:S04]  /*b110*/  @!P1 PRMT R3, RZ, 0x654, R3 ;  /* 0x00000654ff039816 */ /* 0x000fc80000000003 */
[----:B------:R0:W-:Y:S02]  /*b120*/  @!P1 SYNCS.ARRIVE.TRANS64.RED.A1T0 RZ, [R3+URZ], RZ ;  /* 0x000000ff03ff99a7 */ /* 0x0001e4000810043f */
[----:B0-----:R-:W-:Y:S01]  /*b130*/  IMAD.MOV.U32 R3, RZ, RZ, R17 ;  /* 0x000000ffff037224 */ /* 0x001fe200078e0011 */
[----:B------:R-:W-:Y:S06]  /*b140*/  @P0 BRA `(.L_x_213) ;  /* 0xfffffff000240947 */ /* 0x000fec000383ffff */
.L_x_189:
[----:B------:R-:W-:Y:S04]  /*b150*/  BSSY B0, `(.L_x_214) ;  /* 0x000000e000007945 */ /* 0x000fe80003800000 */
[----:B------:R-:W-:Y:S05]  /*b160*/  @P1 BRA `(.L_x_215) ;  /* 0x0000000000301947 */ /* 0x000fea0003800000 */
[----:B------:R-:W2:Y:S01]  /*b170*/  S2R R7, SR_LANEID ;  /* 0x0000000000077919 */ /* 0x000ea20000000000 */
[----:B------:R-:W-:Y:S01]  /*b180*/  VOTEU.ANY UR4, UPT, PT ;  /* 0x0000000000047886 */ /* 0x000fe200038e0100 */
[----:B-1----:R-:W1:Y:S01]  /*b190*/  LDC.64 R2, c[0x0][0xc38] ;  /* 0x00030e00ff027b82 */ /* 0x002e620000000a00 */
[----:B------:R-:W2:Y:S08]  /*b1a0*/  FLO.U32 R0, UR4 ;  /* 0x0000000400007d00 */ /* 0x000eb000080e0000 */
[----:B------:R-:W1:Y:S01]  /*b1b0*/  POPC R5, UR4 ;  /* 0x0000000400057d09 */ /* 0x000e620008000000 */
[----:B--2---:R-:W-:-:S13]  /*b1c0*/  ISETP.EQ.U32.AND P0, PT, R0, R7, PT ;  /* 0x000000070000720c */ /* 0x004fda0003f02070 */
[----:B-1----:R-:W2:Y:S01]  /*b1d0*/  @P0 ATOMG.E.ADD.STRONG.GPU PT, R3, desc[UR54][R2.64], R5 ;  /* 0x00000005020309a8 */ /* 0x002ea200081ee1f6 */
[----:B0-----:R-:W0:Y:S02]  /*b1e0*/  S2R R4, SR_LTMASK ;  /* 0x0000000000047919 */ /* 0x001e240000003900 */
[----:B0-----:R-:W-:-:S04]  /*b1f0*/  LOP3.LUT R4, R4, UR4, RZ, 0xc0, !PT ;  /* 0x0000000404047c12 */ /* 0x001fc8000f8ec0ff */
[----:B------:R-:W0:Y:S01]  /*b200*/  POPC R7, R4 ;  /* 0x0000000400077309 */ /* 0x000e220000000000 */
[----:B--2---:R-:W0:Y:S02]  /*b210*/  SHFL.IDX PT, R0, R3, R0, 0x1f ;  /* 0x00001f0003007589 */ /* 0x004e2400000e0000 */
[----:B0-----:R-:W-:-:S07]  /*b220*/  IADD3 R24, R0, UR49, R7 ;  /* 0x0000003100187c10 */ /* 0x001fce000fffe007 */
.L_x_215:
[----:B------:R-:W-:Y:S05]  /*b230*/  BSYNC B0 ;  /* 0x0000000000007941 */ /* 0x000fea0003800000 */
.L_x_214:
[----:B------:R-:W-:-:S06]  /*b240*/  UISETP.NE.AND UP0, UPT, UR41, 0x3, UPT ;  /* 0x000000032900788c */ /* 0x000fcc000bf05270 */
[----:B------:R-:W-:-:S13]  /*b250*/  PLOP3.LUT P0, PT, PT, PT, UP0, 0x80, 0x0 ;  /* 0x000000000000781c */ /* 0x000fda0003f0f008 */
[----:B------:R-:W-:Y:S05]  /*b260*/  @!P0 BRA `(.L_x_216) ;  /* 0x0000000000048947 */ /* 0x000fea0003800000 */
[----:B------:R-:W-:Y:S01]  /*b270*/  BPT.TRAP 0x1 ;  /* 0x000000040000795c */ /* 0x000fe20000300000 */
.L_x_216:
[----:B-1----:R-:W-:Y:S01]  /*b280*/  LOP3.LUT R3, R18, 0x1, RZ, 0x3c, !PT ;  /* 0x0000000112037812 */ /* 0x002fe200078e3cff */
[----:B------:R-:W-:Y:S01]  /*b290*/  IMAD.U32 R0, RZ, RZ, UR50 ;  /* 0x00000032ff007e24 */ /* 0x000fe2000f8e00ff */
[----:B------:R-:W-:Y:S01]  /*b2a0*/  LEA R2, R17, UR40, 0x3 ;  /* 0x0000002811027c11 */ /* 0x000fe2000f8e18ff */
[----:B------:R-:W-:Y:S01]  /*b2b0*/  BSSY B0, `(.L_x_217) ;  /* 0x0000005000007945 */ /* 0x000fe20003800000 */
[----:B------:R-:W-:Y:S02]  /*b2c0*/  SHF.L.U32 R3, R3, 0x1f, RZ ;  /* 0x0000001f03037819 */ /* 0x000fe400000006ff */
[----:B------:R-:W-:Y:S02]  /*b2d0*/  ISETP.NE.AND P2, PT, R0, 0x3, PT ;  /* 0x000000030000780c */ /* 0x000fe40003f45270 */
[----:B------:R-:W1:Y:S02]  /*b2e0*/  SYNCS.PHASECHK.TRANS64.TRYWAIT P0, [R2+URZ+0x19c70], R3 ;  /* 0x019c7003020075a7 */ /* 0x000e64000800017f */
[----:B-1----:R-:W-:Y:S09]  /*b2f0*/  @!P0 BRA `(.L_x_218) ;  /* 0x0000001400ac8947 */ /* 0x002ff20003800000 */
.L_x_261:
[----:B------:R-:W-:Y:S05]  /*b300*/  BSYNC B0 ;  /* 0x0000000000007941 */ /* 0x000fea0003800000 */
.L_x_217:
[----:B------:R-:W-:Y:S05]  /*b310*/  @!P2 BRA `(.L_x_219) ;  /* 0x000000000004a947 */ /* 0x000fea0003800000 */
[----:B------:R-:W-:Y:S01]  /*b320*/  BPT.TRAP 0x1 ;  /* 0x000000040000795c */ /* 0x000fe20000300000 */
.L_x_219:
[----:B------:R-:W-:Y:S01]  /*b330*/  SHF.L.U32 R5, R18, 0x1f, RZ ;  /* 0x0000001f12057819 */ /* 0x000fe200000006ff */
[----:B-1----:R-:W-:-:S03]  /*b340*/  IMAD R3, R17, 0x3000, RZ ;  /* 0x0000300011037824 */ /* 0x002fc600078e02ff */
[----:B------:R-:W1:Y:S02]  /*b350*/  SYNCS.PHASECHK.TRANS64.TRYWAIT P0, [R2+URZ+0x19c60], R5 ;  /* 0x019c6005020075a7 */ /* 0x000e64000800017f */
[----:B------:R-:W-:Y:S01]  /*b360*/  LOP3.LUT R0, R3, R28, RZ, 0xfc, !PT ;  /* 0x0000001c03007212 */ /* 0x000fe200078efcff */
[----:B-1----:R-:W-:Y:S06]  /*b370*/  @!P0 BRA `(.L_x_220) ;  /* 0x0000001400a08947 */ /* 0x002fec0003800000 */
.L_x_262:
[----:B------:R-:W-:Y:S05]  /*b380*/  WARPSYNC.ALL ;  /* 0x0000000000007948 */ /* 0x000fea0003800000 */
[----:B01----:R-:W0:Y:S01]  /*b390*/  LDSM.16.MT88.4 R4, [R0+UR40+0x9000] ;  /* 0x009000280004783b */ /* 0x003e220008004200 */
        /* <DEDUP_REMOVED lines=46> */
.L_x_221:
[----:B-1----:R1:W-:Y:S01]  /*b680*/  SYNCS.ARRIVE.TRANS64.A1T0 RZ, [R2+URZ+0x19c50], RZ ;  /* 0x019c50ff02ff79a7 */ /* 0x0023e2000810003f */
[----:B------:R-:W-:Y:S02]  /*b690*/  @!P1 VIADD R0, R2, 0x19c80 ;  /* 0x00019c8002009836 */ /* 0x000fe40000000000 */
[----:B------:R-:W-:-:S03]  /*b6a0*/  VIADD R17, R17, 0x1 ;  /* 0x0000000111117836 */ /* 0x000fc60000000000 */
[----:B------:R-:W-:Y:S01]  /*b6b0*/  @!P1 PRMT R0, RZ, 0x654, R0 ;  /* 0x00000654ff009816 */ /* 0x000fe20000000000 */
[----:B------:R-:W-:Y:S01]  /*b6c0*/  BAR.SYNC.DEFER_BLOCKING 0x2, 0x80 ;  /* 0x0082000000007b1d */ /* 0x000fe20000010000 */
[----:B------:R-:W-:-:S04]  /*b6d0*/  ISETP.NE.AND P0, PT, R17, 0x2, PT ;  /* 0x000000021100780c */ /* 0x000fc80003f05270 */
[----:B0-----:R-:W-:Y:S02]  /*b6e0*/  SEL R3, RZ, 0x1, P0 ;  /* 0x00000001ff037807 */ /* 0x001fe40000000000 */
[----:B------:R-:W-:Y:S02]  /*b6f0*/  SEL R17, R17, RZ, P0 ;  /* 0x000000ff11117207 */ /* 0x000fe40000000000 */
[----:B------:R-:W-:Y:S01]  /*b700*/  LOP3.LUT R18, R18, R3, RZ, 0x3c, !PT ;  /* 0x0000000312127212 */ /* 0x000fe200078e3cff */
[----:B------:R1:W-:Y:S06]  /*b710*/  @!P1 SYNCS.ARRIVE.TRANS64.RED.A1T0 RZ, [R0+URZ], RZ ;  /* 0x000000ff00ff99a7 */ /* 0x0003ec000810043f */
.L_x_173:
[----:B------:R-:W-:Y:S05]  /*b720*/  BSYNC B6 ;  /* 0x0000000000067941 */ /* 0x000fea0003800000 */
.L_x_171:
[----:B-1----:R-:W2:Y:S02]  /*b730*/  LDL R0, [R1] ;  /* 0x0000000001007983 */ /* 0x002ea40000100800 */
[----:B--2---:R-:W-:-:S13]  /*b740*/  LOP3.LUT P0, RZ, R0, 0x2, RZ, 0xc0, !PT ;  /* 0x0000000200ff7812 */ /* 0x004fda000780c0ff */
[----:B------:R-:W-:Y:S05]  /*b750*/  @!P0 BRA `(.L_x_222) ;  /* 0x0000000000248947 */ /* 0x000fea0003800000 */
[----:B------:R-:W0:Y:S08]  /*b760*/  S2UR UR5, SR_CgaCtaId ;  /* 0x00000000000579c3 */ /* 0x000e300000008800 */
[----:B------:R-:W-:Y:S06]  /*b770*/  BAR.SYNC.DEFER_BLOCKING 0x5, 0x200 ;  /* 0x0148000000007b1d */ /* 0x000fec0000010000 */
[----:B------:R-:W-:-:S02]  /*b780*/  UMOV UR4, 0x400 ;  /* 0x0000040000047882 */ /* 0x000fc40000000000 */
[----:B0-----:R-:W-:-:S09]  /*b790*/  ULEA UR4, UR5, UR4, 0x18 ;  /* 0x0000000405047291 */ /* 0x001fd2000f8ec03f */
[----:B-----5:R-:W0:Y:S02]  /*b7a0*/  LDS.128 R24, [UR4+0x19cd0] ;  /* 0x019cd004ff187984 */ /* 0x020e240008000c00 */
[----:B0-----:R-:W-:Y:S02]  /*b7b0*/  R2UR UR51, R27 ;  /* 0x000000001b3372ca */ /* 0x001fe400000e0000 */
[----:B------:R-:W-:Y:S01]  /*b7c0*/  R2UR UR38, R26 ;  /* 0x000000001a2672ca */ /* 0x000fe200000e0000 */
[----:B------:R-:W-:Y:S06]  /*b7d0*/  BAR.ARV 0x4, 0x200 ;  /* 0x0108000000007b1d */ /* 0x000fec0000002000 */
[----:B------:R-:W-:Y:S08]  /*b7e0*/  BRA `(.L_x_223) ;  /* 0x0000000800247947 */ /* 0x000ff00003800000 */
.L_x_222:
[----:B------:R-:W0:Y:S01]  /*b7f0*/  S2R R0, SR_TID.X ;  /* 0x0000000000007919 */ /* 0x000e220000002100 */
[----:B------:R-:W-:Y:S01]  /*b800*/  ULDC UR4, c[0x0][0xc14] ;  /* 0x0003050000047ab9 */ /* 0x000fe20000000800 */
[----:B0-----:R-:W-:Y:S01]  /*b810*/  LOP3.LUT R8, R0, 0x1f, RZ, 0xc0, !PT ;  /* 0x0000001f00087812 */ /* 0x001fe200078ec0ff */
[----:B------:R-:W-:-:S03]  /*b820*/  IMAD.MOV.U32 R0, RZ, RZ, RZ ;  /* 0x000000ffff007224 */ /* 0x000fc600078e00ff */
[C---:B------:R-:W-:Y:S01]  /*b830*/  ISETP.NE.AND P0, PT, R8.reuse, 0x1f, PT ;  /* 0x0000001f0800780c */ /* 0x040fe20003f05270 */
[----:B------:R-:W-:-:S05]  /*b840*/  VIADD R5, R8, UR51 ;  /* 0x0000003308057c36 */ /* 0x000fca0008000000 */
[----:B------:R-:W-:Y:S01]  /*b850*/  ISETP.GE.OR P1, PT, R5, UR4, !P0 ;  /* 0x0000000405007c0c */ /* 0x000fe2000c726670 */
[----:B------:R-:W-:-:S12]  /*b860*/  ULDC UR4, c[0x0][0xc14] ;  /* 0x0003050000047ab9 */ /* 0x000fd80000000800 */
[----:B------:R-:W0:Y:S02]  /*b870*/  @!P1 LDC.64 R2, c[0x0][0xc58] ;  /* 0x00031600ff029b82 */ /* 0x000e240000000a00 */
[----:B0-----:R-:W-:-:S05]  /*b880*/  @!P1 IMAD.WIDE R2, R5, 0x4, R2 ;  /* 0x0000000405029825 */ /* 0x001fca00078e0202 */
[----:B------:R-:W2:Y:S01]  /*b890*/  @!P1 LDG.E R0, desc[UR54][R2.64] ;  /* 0x0000003602009981 */ /* 0x000ea2000c1e1900 */
[C---:B------:R-:W-:Y:S02]  /*b8a0*/  ISETP.NE.AND P1, PT, R8.reuse, RZ, PT ;  /* 0x000000ff0800720c */ /* 0x040fe40003f25270 */
[C---:B------:R-:W-:Y:S02]  /*b8b0*/  ISETP.GE.U32.AND P2, PT, R8.reuse, 0x2, PT ;  /* 0x000000020800780c */ /* 0x040fe40003f46070 */
[C---:B------:R-:W-:Y:S02]  /*b8c0*/  ISETP.GE.U32.AND P3, PT, R8.reuse, 0x4, PT ;  /* 0x000000040800780c */ /* 0x040fe40003f66070 */
[C---:B------:R-:W-:Y:S02]  /*b8d0*/  ISETP.GE.U32.AND P4, PT, R8.reuse, 0x8, PT ;  /* 0x000000080800780c */ /* 0x040fe40003f86070 */
[----:B------:R-:W-:Y:S01]  /*b8e0*/  ISETP.GE.U32.AND P5, PT, R8, 0x10, PT ;  /* 0x000000100800780c */ /* 0x000fe20003fa6070 */
[----:B--2---:R-:W0:Y:S02]  /*b8f0*/  SHFL.UP PT, R4, R0, 0x1, RZ ;  /* 0x0420000000047989 */ /* 0x004e2400000e00ff */
[----:B0-----:R-:W-:-:S05]  /*b900*/  SEL R5, R4, RZ, P1 ;  /* 0x000000ff04057207 */ /* 0x001fca0000800000 */
[----:B------:R-:W-:-:S05]  /*b910*/  IMAD.IADD R5, R0, 0x1, R5 ;  /* 0x0000000100057824 */ /* 0x000fca00078e0205 */
[----:B------:R-:W0:Y:S02]  /*b920*/  SHFL.UP PT, R4, R5, 0x2, RZ ;  /* 0x0440000005047989 */ /* 0x000e2400000e00ff */
[----:B0-----:R-:W-:-:S05]  /*b930*/  SEL R4, R4, RZ, P2 ;  /* 0x000000ff04047207 */ /* 0x001fca0001000000 */
[----:B------:R-:W-:Y:S02]  /*b940*/  IMAD.IADD R4, R5, 0x1, R4 ;  /* 0x0000000105047824 */ /* 0x000fe400078e0204 */
[----:B------:R-:W-:Y:S04]  /*b950*/  SHFL.IDX PT, R5, R24, RZ, 0x1f ;  /* 0x00001fff18057589 */ /* 0x000fe800000e0000 */
[----:B------:R-:W0:Y:S02]  /*b960*/  SHFL.UP PT, R6, R4, 0x4, RZ ;  /* 0x0480000004067989 */ /* 0x000e2400000e00ff */
[----:B0-----:R-:W-:-:S05]  /*b970*/  SEL R3, R6, RZ, P3 ;  /* 0x000000ff06037207 */ /* 0x001fca0001800000 */
[----:B------:R-:W-:Y:S02]  /*b980*/  IMAD.IADD R6, R4, 0x1, R3 ;  /* 0x0000000104067824 */ /* 0x000fe400078e0203 */
[----:B------:R-:W-:Y:S04]  /*b990*/  SHFL.IDX PT, R4, R24, 0x1, 0x1f ;  /* 0x00201f0018047f89 */ /* 0x000fe800000e0000 */
        /* <DEDUP_REMOVED lines=11> */
[----:B------:R-:W-:Y:S05]  /*ba50*/  @P6 BRA `(.L_x_224) ;  /* 0x0000000000906947 */ /* 0x000fea0003800000 */
.L_x_228:
[----:B------:R-:W-:-:S04]  /*ba60*/  UIADD3 UR51, UR51, 0x1f, URZ ;  /* 0x0000001f33337890 */ /* 0x000fc8000fffe03f */
[----:B------:R-:W-:-:S06]  /*ba70*/  UISETP.GE.AND UP0, UPT, UR51, UR4, UPT ;  /* 0x000000043300728c */ /* 0x000fcc000bf06270 */
[----:B------:R-:W-:-:S13]  /*ba80*/  PLOP3.LUT P6, PT, PT, PT, UP0, 0x40, 0x0 ;  /* 0x000000000000781c */ /* 0x000fda0003fce808 */
[----:B------:R-:W-:Y:S05]  /*ba90*/  @!P6 BRA `(.L_x_225) ;  /* 0x000000040034e947 */ /* 0x000fea0003800000 */
[----:B------:R-:W0:Y:S01]  /*baa0*/  S2R R0, SR_TID.X ;  /* 0x0000000000007919 */ /* 0x000e220000002100 */
[----:B------:R-:W-:Y:S01]  /*bab0*/  BSSY B0, `(.L_x_226) ;  /* 0x0000009000007945 */ /* 0x000fe20003800000 */
[----:B0-----:R-:W-:-:S05]  /*bac0*/  LOP3.LUT R0, R0, 0x1f, RZ, 0xc0, !PT ;  /* 0x0000001f00007812 */ /* 0x001fca00078ec0ff */
[----:B------:R-:W-:Y:S02]  /*bad0*/  VIADD R7, R0, UR51 ;  /* 0x0000003300077c36 */ /* 0x000fe40008000000 */
[----:B------:R-:W-:-:S03]  /*bae0*/  IMAD.MOV.U32 R0, RZ, RZ, RZ ;  /* 0x000000ffff007224 */ /* 0x000fc600078e00ff */
[----:B------:R-:W-:-:S13]  /*baf0*/  ISETP.GE.OR P6, PT, R7, UR4, !P0 ;  /* 0x0000000407007c0c */ /* 0x000fda000c7c6670 */
[----:B------:R-:W-:Y:S05]  /*bb00*/  @P6 BRA `(.L_x_227) ;  /* 0x00000000000c6947 */ /* 0x000fea0003800000 */
[----:B------:R-:W0:Y:S02]  /*bb10*/  LDC.64 R2, c[0x0][0xc58] ;  /* 0x00031600ff027b82 */ /* 0x000e240000000a00 */
[----:B0-----:R-:W-:-:S05]  /*bb20*/  IMAD.WIDE R2, R7, 0x4, R2 ;  /* 0x0000000407027825 */ /* 0x001fca00078e0202 */
[----:B------:R0:W5:Y:S02]  /*bb30*/  LDG.E R0, desc[UR54][R2.64] ;  /* 0x0000003602007981 */ /* 0x000164000c1e1900 */
.L_x_227:
[----:B------:R-:W-:Y:S05]  /*bb40*/  BSYNC B0 ;  /* 0x0000000000007941 */ /* 0x000fea0003800000 */
.L_x_226:
        /* <DEDUP_REMOVED lines=13> */
[----:B0-----:R-:W-:Y:S02]  /*bc20*/  SEL R9, R2, RZ, P5 ;  /* 0x000000ff02097207 */ /* 0x001fe40002800000 */
[----:B------:R-:W0:Y:S03]  /*bc30*/  LDC R2, c[0x0][0xc10] ;  /* 0x00030400ff027b82 */ /* 0x000e260000000800 */
[----:B------:R-:W-:-:S05]  /*bc40*/  IMAD.IADD R3, R8, 0x1, R9 ;  /* 0x0000000108037824 */ /* 0x000fca00078e0209 */
[----:B------:R-:W0:Y:S02]  /*bc50*/  SHFL.IDX PT, R9, R3, 0x1f, 0x1f ;  /* 0x03e01f0003097f89 */ /* 0x000e2400000e0000 */
[----:B0-----:R-:W-:-:S04]  /*bc60*/  IMAD R9, R9, R2, RZ ;  /* 0x0000000209097224 */ /* 0x001fc800078e02ff */
[----:B------:R-:W-:-:S05]  /*bc70*/  IMAD.IADD R4, R9, 0x1, R4 ;  /* 0x0000000109047824 */ /* 0x000fca00078e0204 */
[----:B------:R-:W-:-:S13]  /*bc80*/  ISETP.GT.AND P6, PT, R4, R5, PT ;  /* 0x000000050400720c */ /* 0x000fda0003fc4270 */
[----:B------:R-:W-:Y:S05]  /*bc90*/  @!P6 BRA `(.L_x_228) ;  /* 0xfffffffc0070e947 */ /* 0x000fea000383ffff */
.L_x_224:
[----:B------:R-:W-:Y:S02]  /*bca0*/  IMAD.IADD R24, R4, 0x1, -R9 ;  /* 0x0000000104187824 */ /* 0x000fe400078e0a09 */
[----:B------:R-:W-:Y:S02]  /*bcb0*/  IMAD.MOV.U32 R7, RZ, RZ, RZ ;  /* 0x000000ffff077224 */ /* 0x000fe400078e00ff */
        /* <DEDUP_REMOVED lines=16> */
.L_x_229:
[--C-:B-12---:R-:W-:Y:S01]  /*bdc0*/  IMAD.MOV R3, RZ, RZ, -R9.reuse ;  /* 0x000000ffff037224 */ /* 0x106fe200078e0a09 */
[----:B------:R-:W-:Y:S01]  /*bdd0*/  UIADD3 UR51, UR4, UR51, URZ ;  /* 0x0000003304337290 */ /* 0x000fe2000fffe03f */
[----:B---3--:R-:W-:Y:S02]  /*bde0*/  IMAD R24, R7, R2, R24 ;  /* 0x0000000207187224 */ /* 0x008fe400078e0218 */
[----:B------:R-:W-:Y:S02]  /*bdf0*/  IMAD R6, R3, R4, RZ ;  /* 0x0000000403067224 */ /* 0x000fe400078e02ff */
[----:B------:R-:W-:Y:S02]  /*be00*/  IMAD.IADD R25, R5, 0x1, -R24 ;  /* 0x0000000105197824 */ /* 0x000fe400078e0a18 */
[----:B------:R-:W-:Y:S02]  /*be10*/  IMAD.MOV.U32 R2, RZ, RZ, RZ ;  /* 0x000000ffff027224 */ /* 0x000fe400078e00ff */
[----:B------:R-:W-:-:S02]  /*be20*/  IMAD.MOV.U32 R3, RZ, RZ, R9 ;  /* 0x000000ffff037224 */ /* 0x000fc400078e0009 */
[----:B------:R-:W-:Y:S01]  /*be30*/  IMAD.HI.U32 R9, R9, R6, R2 ;  /* 0x0000000609097227 */ /* 0x000fe200078e0002 */
[----:B------:R-:W-:Y:S02]  /*be40*/  IABS R3, R0 ;  /* 0x0000000000037213 */ /* 0x000fe40000000000 */
[----:B------:R-:W-:-:S03]  /*be50*/  IABS R2, R25 ;  /* 0x0000001900027213 */ /* 0x000fc60000000000 */
[----:B------:R-:W-:Y:S02]  /*be60*/  IMAD.MOV R3, RZ, RZ, -R3 ;  /* 0x000000ffff037224 */ /* 0x000fe400078e0a03 */
[----:B------:R-:W-:-:S04]  /*be70*/  IMAD.HI.U32 R9, R9, R2, RZ ;  /* 0x0000000209097227 */ /* 0x000fc800078e00ff */
[----:B------:R-:W-:Y:S01]  /*be80*/  IMAD R3, R9, R3, R2 ;  /* 0x0000000309037224 */ /* 0x000fe200078e0202 */
[----:B------:R-:W-:-:S04]  /*be90*/  LOP3.LUT R2, R25, R0, RZ, 0x3c, !PT ;  /* 0x0000000019027212 */ /* 0x000fc800078e3cff */
[----:B------:R-:W-:Y:S02]  /*bea0*/  ISETP.GT.U32.AND P1, PT, R4, R3, PT ;  /* 0x000000030400720c */ /* 0x000fe40003f24070 */
[----:B------:R-:W-:-:S11]  /*beb0*/  ISETP.GE.AND P2, PT, R2, RZ, PT ;  /* 0x000000ff0200720c */ /* 0x000fd60003f46270 */
[----:B------:R-:W-:Y:S02]  /*bec0*/  @!P1 IMAD.IADD R3, R3, 0x1, -R4 ;  /* 0x0000000103039824 */ /* 0x000fe400078e0a04 */
[----:B------:R-:W-:Y:S01]  /*bed0*/  @!P1 VIADD R9, R9, 0x1 ;  /* 0x0000000109099836 */ /* 0x000fe20000000000 */
[----:B------:R-:W-:Y:S02]  /*bee0*/  ISETP.NE.AND P1, PT, R0, RZ, PT ;  /* 0x000000ff0000720c */ /* 0x000fe40003f25270 */
[----:B------:R-:W-:-:S13]  /*bef0*/  ISETP.GE.U32.AND P0, PT, R3, R4, PT ;  /* 0x000000040300720c */ /* 0x000fda0003f06070 */
[----:B------:R-:W-:-:S04]  /*bf00*/  @P0 VIADD R9, R9, 0x1 ;  /* 0x0000000109090836 */ /* 0x000fc80000000000 */
[----:B------:R-:W-:Y:S01]  /*bf10*/  @!P2 IMAD.MOV R9, RZ, RZ, -R9 ;  /* 0x000000ffff09a224 */ /* 0x000fe200078e0a09 */
[----:B------:R-:W-:-:S04]  /*bf20*/  @!P1 LOP3.LUT R9, RZ, R0, RZ, 0x33, !PT ;  /* 0x00000000ff099212 */ /* 0x000fc800078e33ff */
[----:B------:R-:W-:Y:S01]  /*bf30*/  R2UR UR38, R9 ;  /* 0x00000000092672ca */ /* 0x000fe200000e0000 */
[----:B------:R-:W-:-:S04]  /*bf40*/  IMAD.MOV R9, RZ, RZ, -R9 ;  /* 0x000000ffff097224 */ /* 0x000fc800078e0a09 */
[----:B------:R-:W-:Y:S01]  /*bf50*/  IMAD R25, R0, R9, R25 ;  /* 0x0000000900197224 */ /* 0x000fe200078e0219 */
[----:B------:R-:W-:Y:S09]  /*bf60*/  BRA `(.L_x_230) ;  /* 0x0000000000107947 */ /* 0x000ff20003800000 */
.L_x_225:
[----:B------:R-:W-:Y:S01]  /*bf70*/  IMAD.MOV.U32 R24, RZ, RZ, R5 ;  /* 0x000000ffff187224 */ /* 0x000fe200078e0005 */
[----:B------:R-:W-:Y:S01]  /*bf80*/  ULDC UR51, c[0x0][0xc14] ;  /* 0x0003050000337ab9 */ /* 0x000fe20000000800 */
[----:B------:R-:W-:Y:S01]  /*bf90*/  IMAD.MOV.U32 R25, RZ, RZ, RZ ;  /* 0x000000ffff197224 */ /* 0x000fe200078e00ff */
[----:B------:R-:W-:-:S06]  /*bfa0*/  UMOV UR38, URZ ;  /* 0x0000003f00267c82 */ /* 0x000fcc0008000000 */
.L_x_230:
[----:B------:R-:W1:Y:S01]  /*bfb0*/  S2R R0, SR_TID.X ;  /* 0x0000000000007919 */ /* 0x000e620000002100 */
[----:B------:R-:W-:Y:S02]  /*bfc0*/  IMAD.U32 R6, RZ, RZ, UR38 ;  /* 0x00000026ff067e24 */ /* 0x000fe4000f8e00ff */
[----:B------:R-:W-:Y:S01]  /*bfd0*/  IMAD.U32 R7, RZ, RZ, UR51 ;  /* 0x00000033ff077e24 */ /* 0x000fe2000f8e00ff */
[----:B------:R-:W-:Y:S01]  /*bfe0*/  BAR.SYNC.DEFER_BLOCKING 0x4, 0x200 ;  /* 0x0108000000007b1d */ /* 0x000fe20000010000 */
[----:B------:R-:W-:Y:S02]  /*bff0*/  IMAD.MOV.U32 R4, RZ, RZ, R24 ;  /* 0x000000ffff047224 */ /* 0x000fe400078e0018 */
[----:B------:R-:W-:Y:S01]  /*c000*/  IMAD.MOV.U32 R5, RZ, RZ, R25 ;  /* 0x000000ffff057224 */ /* 0x000fe200078e0019 */
[----:B-1----:R-:W-:-:S04]  /*c010*/  LOP3.LUT R0, R0, 0x1f, RZ, 0xc0, !PT ;  /* 0x0000001f00007812 */ /* 0x002fc800078ec0ff */
[----:B------:R-:W-:-:S13]  /*c020*/  ISETP.NE.AND P0, PT, R0, RZ, PT ;  /* 0x000000ff0000720c */ /* 0x000fda0003f05270 */
[----:B------:R-:W1:Y:S01]  /*c030*/  @!P0 S2R R3, SR_CgaCtaId ;  /* 0x0000000000038919 */ /* 0x000e620000008800 */
[----:B------:R-:W-:-:S04]  /*c040*/  @!P0 MOV R0, 0x400 ;  /* 0x0000040000008802 */ /* 0x000fc80000000f00 */
[----:B-1----:R-:W-:-:S05]  /*c050*/  @!P0 LEA R0, R3, R0, 0x18 ;  /* 0x0000000003008211 */ /* 0x002fca00078ec0ff */
[----:B------:R1:W-:Y:S01]  /*c060*/  @!P0 STS.128 [R0+0x19cd0], R4 ;  /* 0x019cd00400008388 */ /* 0x0003e20000000c00 */
[----:B------:R-:W-:Y:S06]  /*c070*/  BAR.ARV 0x5, 0x200 ;  /* 0x0148000000007b1d */ /* 0x000fec0000002000 */
.L_x_223:
[----:B------:R-:W-:Y:S02]  /*c080*/  ULDC UR4, c[0x0][0xc14] ;  /* 0x0003050000047ab9 */ /* 0x000fe40000000800 */
[----:B------:R-:W-:-:S06]  /*c090*/  UISETP.GE.AND UP0, UPT, UR51, UR4, UPT ;  /* 0x000000043300728c */ /* 0x000fcc000bf06270 */
[----:B------:R-:W-:-:S13]  /*c0a0*/  PLOP3.LUT P0, PT, PT, PT, UP0, 0x80, 0x0 ;  /* 0x000000000000781c */ /* 0x000fda0003f0f008 */
[----:B------:R-:W-:Y:S05]  /*c0b0*/  @!P0 BRA `(.L_x_231) ;  /* 0xffffffc800648947 */ /* 0x000fea000383ffff */
.L_x_169:
[----:B0-----:R-:W0:Y:S01]  /*c0c0*/  S2R R3, SR_CgaCtaId ;  /* 0x0000000000037919 */ /* 0x001e220000008800 */
[----:B------:R-:W-:Y:S01]  /*c0d0*/  VIADD R29, R29, 0x1 ;  /* 0x000000011d1d7836 */ /* 0x000fe20000000000 */
[----:B-1----:R-:W-:Y:S01]  /*c0e0*/  MOV R2, 0x400 ;  /* 0x0000040000027802 */ /* 0x002fe20000000f00 */
[----:B------:R-:W-:Y:S03]  /*c0f0*/  BSSY B0, `(.L_x_232) ;  /* 0x0000008000007945 */ /* 0x000fe60003800000 */
[----:B------:R-:W-:-:S04]  /*c100*/  LEA.HI R0, R29, R29, RZ, 0x1 ;  /* 0x0000001d1d007211 */ /* 0x000fc800078f08ff */
[----:B------:R-:W-:-:S05]  /*c110*/  LOP3.LUT R0, R0, 0xfffffffe, RZ, 0xc0, !PT ;  /* 0xfffffffe00007812 */ /* 0x000fca00078ec0ff */
[----:B------:R-:W-:-:S05]  /*c120*/  IMAD.IADD R0, R29, 0x1, -R0 ;  /* 0x000000011d007824 */ /* 0x000fca00078e0a00 */
[----:B------:R-:W-:Y:S02]  /*c130*/  SHF.L.U32 R0, R0, 0x1f, RZ ;  /* 0x0000001f00007819 */ /* 0x000fe400000006ff */
[----:B0-----:R-:W-:-:S04]  /*c140*/  LEA R6, R3, R2, 0x18 ;  /* 0x0000000203067211 */ /* 0x001fc800078ec0ff */
[----:B------:R-:W0:Y:S02]  /*c150*/  SYNCS.PHASECHK.TRANS64.TRYWAIT P0, [R6+URZ+0x19c20], R0 ;  /* 0x019c2000060075a7 */ /* 0x000e24000800017f */
[----:B0-----:R-:W-:Y:S05]  /*c160*/  @!P0 BRA `(.L_x_233) ;  /* 0x0000000800388947 */ /* 0x001fea0003800000 */
.L_x_263:
[----:B------:R-:W-:Y:S05]  /*c170*/  BSYNC B0 ;  /* 0x0000000000007941 */ /* 0x000fea0003800000 */
.L_x_232:
[----:B------:R-:W-:-:S03]  /*c180*/  UMOV UR4, 0xffffffff ;  /* 0xffffffff00047882 */ /* 0x000fc60000000000 */
[----:B------:R-:W-:Y:S05]  /*c190*/  BRA.DIV UR4, `(.L_x_234) ;  /* 0x0000000a04407947 */ /* 0x000fea000b800000 */
[----:B0-----:R-:W0:Y:S02]  /*c1a0*/  S2R R0, SR_TID.X ;  /* 0x0000000000007919 */ /* 0x001e240000002100 */
[----:B0-----:R-:W-:-:S04]  /*c1b0*/  SHF.R.U32.HI R0, RZ, 0x5, R0 ;  /* 0x00000005ff007819 */ /* 0x001fc80000011600 */
[----:B------:R-:W-:-:S05]  /*c1c0*/  LOP3.LUT R0, R0, 0x3, RZ, 0xc0, !PT ;  /* 0x0000000300007812 */ /* 0x000fca00078ec0ff */
[----:B------:R0:W1:Y:S02]  /*c1d0*/  SHFL.IDX PT, R14, R0, RZ, 0x1f ;  /* 0x00001fff000e7589 */ /* 0x00006400000e0000 */
.L_x_266:
[----:B-1----:R-:W-:Y:S01]  /*c1e0*/  ISETP.NE.AND P0, PT, R14, RZ, PT ;  /* 0x000000ff0e00720c */ /* 0x002fe20003f05270 */
[----:B------:R-:W-:-:S12]  /*c1f0*/  BSSY B0, `(.L_x_235) ;  /* 0x000002b000007945 */ /* 0x000fd80003800000 */
[----:B------:R-:W-:Y:S05]  /*c200*/  @P0 BRA `(.L_x_236) ;  /* 0x0000000000a40947 */ /* 0x000fea0003800000 */
[----:B------:R-:W-:-:S03]  /*c210*/  UMOV UR4, 0xffffffff ;  /* 0xffffffff00047882 */ /* 0x000fc60000000000 */
[----:B------:R-:W-:Y:S05]  /*c220*/  BRA.DIV UR4, `(.L_x_237) ;  /* 0x0000000a04507947 */ /* 0x000fea000b800000 */
[----:B------:R-:W-:-:S13]  /*c230*/  ELECT P6, URZ, PT ;  /* 0x00000000003f782f */ /* 0x000fda00038c0000 */
.L_x_269:
[----:B------:R-:W-:Y:S05]  /*c240*/  @!P6 BRA `(.L_x_236) ;  /* 0x000000000094e947 */ /* 0x000fea0003800000 */
[----:B------:R-:W-:-:S06]  /*c250*/  ULOP3.LUT UR4, UR48, 0x2, URZ, 0xfc, !UPT ;  /* 0x0000000230047892 */ /* 0x000fcc000f8efc3f */
[----:B0-----:R-:W-:-:S05]  /*c260*/  IMAD.U32 R0, RZ, RZ, UR4 ;  /* 0x00000004ff007e24 */ /* 0x001fca000f8e00ff */
[----:B------:R-:W-:-:S13]  /*c270*/  ISETP.NE.AND P0, PT, R0, 0x3, PT ;  /* 0x000000030000780c */ /* 0x000fda0003f05270 */
[----:B------:R-:W-:Y:S05]  /*c280*/  @!P0 BRA `(.L_x_238) ;  /* 0x0000000000048947 */ /* 0x000fea0003800000 */
[----:B------:R-:W-:Y:S01]  /*c290*/  BPT.TRAP 0x1 ;  /* 0x000000040000795c */ /* 0x000fe20000300000 */
.L_x_238:
[----:B------:R-:W-:Y:S01]  /*c2a0*/  VIADD R0, R6, 0x19c40 ;  /* 0x00019c4006007836 */ /* 0x000fe20000000000 */
[----:B------:R-:W-:Y:S01]  /*c2b0*/  SHF.L.U32 R4, R18, 0x1f, RZ ;  /* 0x0000001f12047819 */ /* 0x000fe200000006ff */
[C---:B------:R-:W-:Y:S02]  /*c2c0*/  VIADD R2, R17.reuse, 0x1 ;  /* 0x0000000111027836 */ /* 0x040fe40000000000 */
[----:B------:R-:W-:-:S03]  /*c2d0*/  IMAD R5, R17, 0x8, R0 ;  /* 0x0000000811057824 */ /* 0x000fc600078e0200 */
[C---:B------:R-:W-:Y:S01]  /*c2e0*/  ISETP.NE.AND P2, PT, R2.reuse, 0x2, PT ;  /* 0x000000020200780c */ /* 0x040fe20003f45270 */
[----:B------:R-:W0:Y:S03]  /*c2f0*/  SYNCS.PHASECHK.TRANS64.TRYWAIT P1, [R5+URZ], R4 ;  /* 0x00000004050075a7 */ /* 0x000e26000802017f */
[----:B------:R-:W-:Y:S02]  /*c300*/  SEL R3, RZ, 0x1, P2 ;  /* 0x00000001ff037807 */ /* 0x000fe40001000000 */
[----:B------:R-:W-:Y:S02]  /*c310*/  SEL R7, R2, RZ, P2 ;  /* 0x000000ff02077207 */ /* 0x000fe40001000000 */
[----:B------:R-:W-:-:S03]  /*c320*/  LOP3.LUT R3, R18, R3, RZ, 0x3c, !PT ;  /* 0x0000000312037212 */ /* 0x000fc600078e3cff */
[----:B------:R-:W-:Y:S01]  /*c330*/  IMAD R9, R7, 0x8, R0 ;  /* 0x0000000807097824 */ /* 0x000fe200078e0200 */
[----:B------:R-:W-:Y:S01]  /*c340*/  SHF.L.U32 R0, R3, 0x1f, RZ ;  /* 0x0000001f03007819 */ /* 0x000fe200000006ff */
[----:B0-----:R-:W-:Y:S06]  /*c350*/  @!P1 BRA `(.L_x_239) ;  /* 0x0000000800249947 */ /* 0x001fec0003800000 */
.L_x_270:
[----:B------:R-:W1:Y:S02]  /*c360*/  SYNCS.PHASECHK.TRANS64.TRYWAIT P1, [R9+URZ], R0 ;  /* 0x00000000090075a7 */ /* 0x000e64000802017f */
[----:B-1----:R-:W-:Y:S05]  /*c370*/  @!P1 BRA `(.L_x_240) ;  /* 0x0000000800309947 */ /* 0x002fea0003800000 */
.L_x_271:
[----:B------:R-:W-:Y:S05]  /*c380*/  @!P0 BRA `(.L_x_241) ;  /* 0x0000000000048947 */ /* 0x000fea0003800000 */
[----:B------:R-:W-:Y:S01]  /*c390*/  BPT.TRAP 0x1 ;  /* 0x000000040000795c */ /* 0x000fe20000300000 */
.L_x_241:
[----:B------:R-:W-:-:S04]  /*c3a0*/  IMAD R17, R17, 0x8, R6 ;  /* 0x0000000811117824 */ /* 0x000fc800078e0206 */
[----:B------:R-:W2:Y:S02]  /*c3b0*/  SYNCS.PHASECHK.TRANS64.TRYWAIT P1, [R17+URZ+0x19c60], R4 ;  /* 0x019c6004110075a7 */ /* 0x000ea4000802017f */
[----:B--2---:R-:W-:Y:S05]  /*c3c0*/  @!P1 BRA `(.L_x_242) ;  /* 0x0000000800309947 */ /* 0x004fea0003800000 */
.L_x_272:
[----:B------:R-:W-:Y:S05]  /*c3d0*/  @!P0 BRA `(.L_x_243) ;  /* 0x0000000000048947 */ /* 0x000fea0003800000 */
[----:B------:R-:W-:Y:S01]  /*c3e0*/  BPT.TRAP 0x1 ;  /* 0x000000040000795c */ /* 0x000fe20000300000 */
.L_x_243:
[----:B------:R-:W-:-:S04]  /*c3f0*/  IMAD R7, R7, 0x8, R6 ;  /* 0x0000000807077824 */ /* 0x000fc800078e0206 */
[----:B------:R-:W3:Y:S02]  /*c400*/  SYNCS.PHASECHK.TRANS64.TRYWAIT P1, [R7+URZ+0x19c60], R0 ;  /* 0x019c6000070075a7 */ /* 0x000ee4000802017f */
[----:B---3--:R-:W-:Y:S05]  /*c410*/  @!P1 BRA `(.L_x_244) ;  /* 0x0000000800309947 */ /* 0x008fea0003800000 */
.L_x_273:
[----:B------:R-:W-:Y:S05]  /*c420*/  @!P0 BRA `(.L_x_245) ;  /* 0x0000000000048947 */ /* 0x000fea0003800000 */
[----:B------:R-:W-:Y:S01]  /*c430*/  BPT.TRAP 0x1 ;  /* 0x000000040000795c */ /* 0x000fe20000300000 */
.L_x_245:
[----:B------:R-:W4:Y:S02]  /*c440*/  SYNCS.PHASECHK.TRANS64.TRYWAIT P0, [R17+URZ+0x19c80], R4 ;  /* 0x019c8004110075a7 */ /* 0x000f24000800017f */
[----:B----4-:R-:W-:Y:S05]  /*c450*/  @!P0 BRA `(.L_x_246) ;  /* 0x0000000800348947 */ /* 0x010fea0003800000 */
.L_x_247:
[----:B------:R0:W0:Y:S02]  /*c460*/  SYNCS.PHASECHK.TRANS64.TRYWAIT P0, [R7+URZ+0x19c80], R0 ;  /* 0x019c8000070075a7 */ /* 0x000024000800017f */
[----:B0-----:R-:W-:Y:S05]  /*c470*/  @!P0 NANOSLEEP.SYNCS 0x989680 ;  /* 0x009896800000895d */ /* 0x001fea0003900000 */
[----:B------:R-:W0:Y:S02]  /*c480*/  @!P0 SYNCS.PHASECHK.TRANS64 P0, [R7+URZ+0x19c80], R0 ;  /* 0x019c8000070085a7 */ /* 0x000e24000800007f */
[----:B0-----:R-:W-:Y:S05]  /*c490*/  @!P0 BRA `(.L_x_247) ;  /* 0xfffffffc00f08947 */ /* 0x001fea000383ffff */
.L_x_236:
[----:B------:R-:W-:Y:S05]  /*c4a0*/  BSYNC B0 ;  /* 0x0000000000007941 */ /* 0x000fea0003800000 */
.L_x_235:
[----:B------:R-:W-:Y:S05]  /*c4b0*/  EXIT ;  /* 0x000000000000794d */ /* 0x000fea0003800000 */
.L_x_127:
[----:B0-----:R0:W1:Y:S02]  /*c4c0*/  SYNCS.PHASECHK.TRANS64.TRYWAIT P1, [R0+URZ+0x19c00], R3 ;  /* 0x019c0003000075a7 */ /* 0x001064000802017f */
[----:B-1----:R-:W-:Y:S05]  /*c4d0*/  @!P1 NANOSLEEP.SYNCS 0x989680 ;  /* 0x009896800000995d */ /* 0x002fea0003900000 */
[----:B------:R-:W1:Y:S02]  /*c4e0*/  @!P1 SYNCS.PHASECHK.TRANS64 P1, [R0+URZ+0x19c00], R3 ;  /* 0x019c0003000095a7 */ /* 0x000e64000802007f */
[----:B-1----:R-:W-:Y:S05]  /*c4f0*/  @!P1 BRA `(.L_x_127) ;  /* 0xfffffffc00f09947 */ /* 0x002fea000383ffff */
[----:B------:R-:W-:Y:S05]  /*c500*/  BRA `(.L_x_248) ;  /* 0xffffff5400087947 */ /* 0x000fea000383ffff */
.L_x_131:
[----:B-1----:R1:W3:Y:S02]  /*c510*/  SYNCS.PHASECHK.TRANS64.TRYWAIT P1, [R4+URZ+0x19c30], R3 ;  /* 0x019c3003040075a7 */ /* 0x0022e4000802017f */
[----:B---3--:R-:W-:Y:S05]  /*c520*/  @!P1 NANOSLEEP.SYNCS 0x989680 ;  /* 0x009896800000995d */ /* 0x008fea0003900000 */
[----:B------:R-:W3:Y:S02]  /*c530*/  @!P1 SYNCS.PHASECHK.TRANS64 P1, [R4+URZ+0x19c30], R3 ;  /* 0x019c3003040095a7 */ /* 0x000ee4000802007f */
[----:B---3--:R-:W-:Y:S05]  /*c540*/  @!P1 BRA `(.L_x_131) ;  /* 0xfffffffc00f09947 */ /* 0x008fea000383ffff */
[----:B------:R-:W-:Y:S05]  /*c550*/  BRA `(.L_x_130) ;  /* 0xffffff5400407947 */ /* 0x000fea000383ffff */
.L_x_136:
[----:B-1----:R-:W-:-:S04]  /*c560*/  IMAD.U32 R6, RZ, RZ, UR19 ;  /* 0x00000013ff067e24 */ /* 0x002fc8000f8e00ff */
[----:B------:R1:W2:Y:S03]  /*c570*/  SYNCS.PHASECHK.TRANS64.TRYWAIT P1, [R6+URZ+0x19c30], R3 ;  /* 0x019c3003060075a7 */ /* 0x0002a6000802017f */
[----:B--2---:R-:W-:Y:S05]  /*c580*/  @!P1 NANOSLEEP.SYNCS 0x989680 ;  /* 0x009896800000995d */ /* 0x004fea0003900000 */
[----:B------:R-:W2:Y:S02]  /*c590*/  @!P1 SYNCS.PHASECHK.TRANS64 P1, [R6+URZ+0x19c30], R3 ;  /* 0x019c3003060095a7 */ /* 0x000ea4000802007f */
[----:B--2---:R-:W-:Y:S05]  /*c5a0*/  @!P1 BRA `(.L_x_136) ;  /* 0xfffffffc00ec9947 */ /* 0x004fea000383ffff */
[----:B------:R-:W-:Y:S05]  /*c5b0*/  BRA `(.L_x_135) ;  /* 0xffffff7400a07947 */ /* 0x000fea000383ffff */
.L_x_140:
[----:B-1----:R-:W-:-:S04]  /*c5c0*/  IMAD.U32 R6, RZ, RZ, UR14 ;  /* 0x0000000eff067e24 */ /* 0x002fc8000f8e00ff */
[----:B------:R1:W2:Y:S03]  /*c5d0*/  SYNCS.PHASECHK.TRANS64.TRYWAIT P1, [R6+URZ+0x19c50], R3 ;  /* 0x019c5003060075a7 */ /* 0x0002a6000802017f */
[----:B--2---:R-:W-:Y:S05]  /*c5e0*/  @!P1 NANOSLEEP.SYNCS 0x989680 ;  /* 0x009896800000995d */ /* 0x004fea0003900000 */
[----:B------:R-:W2:Y:S02]  /*c5f0*/  @!P1 SYNCS.PHASECHK.TRANS64 P1, [R6+URZ+0x19c50], R3 ;  /* 0x019c5003060095a7 */ /* 0x000ea4000802007f */
[----:B--2---:R-:W-:Y:S05]  /*c600*/  @!P1 BRA `(.L_x_140) ;  /* 0xfffffffc00ec9947 */ /* 0x004fea000383ffff */
[----:B------:R-:W-:Y:S05]  /*c610*/  BRA `(.L_x_139) ;  /* 0xffffff7400f47947 */ /* 0x000fea000383ffff */
.L_x_146:
[----:B-1----:R1:W2:Y:S02]  /*c620*/  SYNCS.PHASECHK.TRANS64.TRYWAIT P1, [R20+URZ+0x19c50], R7 ;  /* 0x019c5007140075a7 */ /* 0x0022a4000802017f */
[----:B--2---:R-:W-:Y:S05]  /*c630*/  @!P1 NANOSLEEP.SYNCS 0x989680 ;  /* 0x009896800000995d */ /* 0x004fea0003900000 */
[----:B------:R-:W2:Y:S02]  /*c640*/  @!P1 SYNCS.PHASECHK.TRANS64 P1, [R20+URZ+0x19c50], R7 ;  /* 0x019c5007140095a7 */ /* 0x000ea4000802007f */
[----:B--2---:R-:W-:Y:S05]  /*c650*/  @!P1 BRA `(.L_x_146) ;  /* 0xfffffffc00f09947 */ /* 0x004fea000383ffff */
[----:B------:R-:W-:Y:S05]  /*c660*/  BRA `(.L_x_145) ;  /* 0xffffff9000587947 */ /* 0x000fea000383ffff */
.L_x_178:
[----:B------:R-:W-:Y:S02]  /*c670*/  IMAD.MOV.U32 R13, RZ, RZ, R4 ;  /* 0x000000ffff0d7224 */ /* 0x000fe400078e0004 */
[----:B------:R-:W-:Y:S02]  /*c680*/  IMAD.MOV.U32 R12, RZ, RZ, RZ ;  /* 0x000000ffff0c7224 */ /* 0x000fe400078e00ff */
[----:B------:R-:W-:Y:S02]  /*c690*/  IMAD.MOV.U32 R11, RZ, RZ, 0x1f ;  /* 0x0000001fff0b7424 */ /* 0x000fe400078e00ff */
[----:B------:R-:W-:-:S07]  /*c6a0*/  IMAD.MOV.U32 R15, RZ, RZ, -0x1 ;  /* 0xffffffffff0f7424 */ /* 0x000fce00078e00ff */
[----:B------:R-:W-:Y:S05]  /*c6b0*/  WARPSYNC.COLLECTIVE R15, `(.L_x_249) ;  /* 0x000000000f087348 */ /* 0x000fea0003c00000 */
[----:B------:R0:W1:Y:S02]  /*c6c0*/  SHFL.IDX P6, R14, R13, R12, R11 ;  /* 0x0000000c0d0e7389 */ /* 0x00006400000c000b */
[----:B01----:R-:W-:Y:S01]  /*c6d0*/  ENDCOLLECTIVE ;  /* 0x000000000000791b */ /* 0x003fe20003800000 */
.L_x_249:
[----:B------:R-:W-:Y:S05]  /*c6e0*/  BRA `(.L_x_250) ;  /* 0xffffffd000647947 */ /* 0x000fea000383ffff */
.L_x_180:
[----:B------:R-:W-:Y:S01]  /*c6f0*/  BSSY B0, `(.L_x_251) ;  /* 0x0000006000007945 */ /* 0x000fe20003800000 */
[----:B------:R-:W-:-:S07]  /*c700*/  IMAD.MOV.U32 R15, RZ, RZ, -0x1 ;  /* 0xffffffffff0f7424 */ /* 0x000fce00078e00ff */
[----:B0-----:R-:W-:Y:S05]  /*c710*/  WARPSYNC.COLLECTIVE R15, `(.L_x_252) ;  /* 0x000000000f0c7348 */ /* 0x001fea0003c00000 */
[----:B------:R-:W-:Y:S02]  /*c720*/  ELECT P6, UR62, PT ;  /* 0x00000000003e782f */ /* 0x000fe400038c0000 */
[----:B------:R-:W-:Y:S01]  /*c730*/  MOV R14, UR62 ;  /* 0x0000003e000e7c02 */ /* 0x000fe20008000f00 */
[----:B0-----:R-:W-:Y:S10]  /*c740*/  ENDCOLLECTIVE ;  /* 0x000000000000791b */ /* 0x001ff40003800000 */
.L_x_252:
[----:B------:R-:W-:Y:S05]  /*c750*/  BSYNC B0 ;  /* 0x0000000000007941 */ /* 0x000fea0003800000 */
.L_x_251:
[----:B------:R-:W-:Y:S05]  /*c760*/  BRA `(.L_x_253) ;  /* 0xffffffd000647947 */ /* 0x000fea000383ffff */
.L_x_183:
[----:B-1----:R1:W2:Y:S02]  /*c770*/  SYNCS.PHASECHK.TRANS64.TRYWAIT P2, [R5+URZ+0x19c80], R2 ;  /* 0x019c8002050075a7 */ /* 0x0022a4000804017f */
[----:B--2---:R-:W-:Y:S05]  /*c780*/  @!P2 NANOSLEEP.SYNCS 0x989680 ;  /* 0x009896800000a95d */ /* 0x004fea0003900000 */
[----:B------:R-:W2:Y:S02]  /*c790*/  @!P2 SYNCS.PHASECHK.TRANS64 P2, [R5+URZ+0x19c80], R2 ;  /* 0x019c80020500a5a7 */ /* 0x000ea4000804007f */
[----:B--2---:R-:W-:Y:S05]  /*c7a0*/  @!P2 BRA `(.L_x_183) ;  /* 0xfffffffc00f0a947 */ /* 0x004fea000383ffff */
[----:B------:R-:W-:Y:S05]  /*c7b0*/  BRA `(.L_x_254) ;  /* 0xffffffd000bc7947 */ /* 0x000fea000383ffff */
.L_x_185:
[----:B0-----:R0:W2:Y:S02]  /*c7c0*/  SYNCS.PHASECHK.TRANS64.TRYWAIT P2, [R5+URZ+0x19c40], R2 ;  /* 0x019c4002050075a7 */ /* 0x0010a4000804017f */
[----:B--2---:R-:W-:Y:S05]  /*c7d0*/  @!P2 NANOSLEEP.SYNCS 0x989680 ;  /* 0x009896800000a95d */ /* 0x004fea0003900000 */
[----:B------:R-:W2:Y:S02]  /*c7e0*/  @!P2 SYNCS.PHASECHK.TRANS64 P2, [R5+URZ+0x19c40], R2 ;  /* 0x019c40020500a5a7 */ /* 0x000ea4000804007f */
[----:B--2---:R-:W-:Y:S05]  /*c7f0*/  @!P2 BRA `(.L_x_185) ;  /* 0xfffffffc00f0a947 */ /* 0x004fea000383ffff */
[----:B------:R-:W-:Y:S05]  /*c800*/  BRA `(.L_x_255) ;  /* 0xffffffd400387947 */ /* 0x000fea000383ffff */
.L_x_188:
[----:B-1----:R-:W-:-:S04]  /*c810*/  IMAD.U32 R3, RZ, RZ, UR40 ;  /* 0x00000028ff037e24 */ /* 0x002fc8000f8e00ff */
[----:B------:R1:W2:Y:S03]  /*c820*/  SYNCS.PHASECHK.TRANS64.TRYWAIT P0, [R3+URZ+0x19c20], R2 ;  /* 0x019c2002030075a7 */ /* 0x0002a6000800017f */
[----:B--2---:R-:W-:Y:S05]  /*c830*/  @!P0 NANOSLEEP.SYNCS 0x989680 ;  /* 0x009896800000895d */ /* 0x004fea0003900000 */
[----:B------:R-:W2:Y:S02]  /*c840*/  @!P0 SYNCS.PHASECHK.TRANS64 P0, [R3+URZ+0x19c20], R2 ;  /* 0x019c2002030085a7 */ /* 0x000ea4000800007f */
[----:B--2---:R-:W-:Y:S05]  /*c850*/  @!P0 BRA `(.L_x_188) ;  /* 0xfffffffc00ec8947 */ /* 0x004fea000383ffff */
[----:B------:R-:W-:Y:S05]  /*c860*/  BRA `(.L_x_256) ;  /* 0xffffffd8003c7947 */ /* 0x000fea000383ffff */
.L_x_194:
[----:B0-----:R0:W2:Y:S02]  /*c870*/  SYNCS.PHASECHK.TRANS64.TRYWAIT P0, [R9+URZ+0x19c80], R10 ;  /* 0x019c800a090075a7 */ /* 0x0010a4000800017f */
[----:B--2---:R-:W-:Y:S05]  /*c880*/  @!P0 NANOSLEEP.SYNCS 0x989680 ;  /* 0x009896800000895d */ /* 0x004fea0003900000 */
[----:B------:R-:W2:Y:S02]  /*c890*/  @!P0 SYNCS.PHASECHK.TRANS64 P0, [R9+URZ+0x19c80], R10 ;  /* 0x019c800a090085a7 */ /* 0x000ea4000800007f */
[----:B--2---:R-:W-:Y:S05]  /*c8a0*/  @!P0 BRA `(.L_x_194) ;  /* 0xfffffffc00f08947 */ /* 0x004fea000383ffff */
[----:B------:R-:W-:Y:S05]  /*c8b0*/  BRA `(.L_x_257) ;  /* 0xffffffd800e47947 */ /* 0x000fea000383ffff */
.L_x_201:
[----:B-1----:R1:W2:Y:S02]  /*c8c0*/  SYNCS.PHASECHK.TRANS64.TRYWAIT P0, [R9+URZ+0x19c40], R10 ;  /* 0x019c400a090075a7 */ /* 0x0022a4000800017f */
[----:B--2---:R-:W-:Y:S05]  /*c8d0*/  @!P0 NANOSLEEP.SYNCS 0x989680 ;  /* 0x009896800000895d */ /* 0x004fea0003900000 */
[----:B------:R-:W2:Y:S02]  /*c8e0*/  @!P0 SYNCS.PHASECHK.TRANS64 P0, [R9+URZ+0x19c40], R10 ;  /* 0x019c400a090085a7 */ /* 0x000ea4000800007f */
[----:B--2---:R-:W-:Y:S05]  /*c8f0*/  @!P0 BRA `(.L_x_201) ;  /* 0xfffffffc00f08947 */ /* 0x004fea000383ffff */
[----:B------:R-:W-:Y:S05]  /*c900*/  BRA `(.L_x_258) ;  /* 0xffffffdc00e07947 */ /* 0x000fea000383ffff */
.L_x_209:
[----:B0-----:R0:W1:Y:S02]  /*c910*/  SYNCS.PHASECHK.TRANS64.TRYWAIT P2, [R12+URZ+0x19c70], R5 ;  /* 0x019c70050c0075a7 */ /* 0x001064000804017f */
[----:B-1----:R-:W-:Y:S05]  /*c920*/  @!P2 NANOSLEEP.SYNCS 0x989680 ;  /* 0x009896800000a95d */ /* 0x002fea0003900000 */
[----:B------:R-:W1:Y:S02]  /*c930*/  @!P2 SYNCS.PHASECHK.TRANS64 P2, [R12+URZ+0x19c70], R5 ;  /* 0x019c70050c00a5a7 */ /* 0x000e64000804007f */
[----:B-1----:R-:W-:Y:S05]  /*c940*/  @!P2 BRA `(.L_x_209) ;  /* 0xfffffffc00f0a947 */ /* 0x002fea000383ffff */
[----:B------:R-:W-:Y:S05]  /*c950*/  BRA `(.L_x_259) ;  /* 0xffffffe000f47947 */ /* 0x000fea000383ffff */
.L_x_211:
[----:B0-----:R0:W1:Y:S02]  /*c960*/  SYNCS.PHASECHK.TRANS64.TRYWAIT P2, [R12+URZ+0x19c60], R5 ;  /* 0x019c60050c0075a7 */ /* 0x001064000804017f */
[----:B-1----:R-:W-:Y:S05]  /*c970*/  @!P2 NANOSLEEP.SYNCS 0x989680 ;  /* 0x009896800000a95d */ /* 0x002fea0003900000 */
[----:B------:R-:W1:Y:S02]  /*c980*/  @!P2 SYNCS.PHASECHK.TRANS64 P2, [R12+URZ+0x19c60], R5 ;  /* 0x019c60050c00a5a7 */ /* 0x000e64000804007f */
[----:B-1----:R-:W-:Y:S05]  /*c990*/  @!P2 BRA `(.L_x_211) ;  /* 0xfffffffc00f0a947 */ /* 0x002fea000383ffff */
[----:B------:R-:W-:Y:S05]  /*c9a0*/  BRA `(.L_x_260) ;  /* 0xffffffe000fc7947 */ /* 0x000fea000383ffff */
.L_x_218:
[----:B-1----:R1:W2:Y:S02]  /*c9b0*/  SYNCS.PHASECHK.TRANS64.TRYWAIT P0, [R2+URZ+0x19c70], R3 ;  /* 0x019c7003020075a7 */ /* 0x0022a4000800017f */
[----:B--2---:R-:W-:Y:S05]  /*c9c0*/  @!P0 NANOSLEEP.SYNCS 0x989680 ;  /* 0x009896800000895d */ /* 0x004fea0003900000 */
[----:B------:R-:W2:Y:S02]  /*c9d0*/  @!P0 SYNCS.PHASECHK.TRANS64 P0, [R2+URZ+0x19c70], R3 ;  /* 0x019c7003020085a7 */ /* 0x000ea4000800007f */
[----:B--2---:R-:W-:Y:S05]  /*c9e0*/  @!P0 BRA `(.L_x_218) ;  /* 0xfffffffc00f08947 */ /* 0x004fea000383ffff */
[----:B------:R-:W-:Y:S05]  /*c9f0*/  BRA `(.L_x_261) ;  /* 0xffffffe800407947 */ /* 0x000fea000383ffff */
.L_x_220:
[----:B-1----:R1:W2:Y:S02]  /*ca00*/  SYNCS.PHASECHK.TRANS64.TRYWAIT P0, [R2+URZ+0x19c60], R5 ;  /* 0x019c6005020075a7 */ /* 0x0022a4000800017f */
[----:B--2---:R-:W-:Y:S05]  /*ca10*/  @!P0 NANOSLEEP.SYNCS 0x989680 ;  /* 0x009896800000895d */ /* 0x004fea0003900000 */
[----:B------:R-:W2:Y:S02]  /*ca20*/  @!P0 SYNCS.PHASECHK.TRANS64 P0, [R2+URZ+0x19c60], R5 ;  /* 0x019c6005020085a7 */ /* 0x000ea4000800007f */
[----:B--2---:R-:W-:Y:S05]  /*ca30*/  @!P0 BRA `(.L_x_220) ;  /* 0xfffffffc00f08947 */ /* 0x004fea000383ffff */
[----:B------:R-:W-:Y:S05]  /*ca40*/  BRA `(.L_x_262) ;  /* 0xffffffe8004c7947 */ /* 0x000fea000383ffff */
.L_x_233:
[----:B0-----:R0:W1:Y:S02]  /*ca50*/  SYNCS.PHASECHK.TRANS64.TRYWAIT P0, [R6+URZ+0x19c20], R0 ;  /* 0x019c2000060075a7 */ /* 0x001064000800017f */
[----:B-1----:R-:W-:Y:S05]  /*ca60*/  @!P0 NANOSLEEP.SYNCS 0x989680 ;  /* 0x009896800000895d */ /* 0x002fea0003900000 */
[----:B------:R-:W1:Y:S02]  /*ca70*/  @!P0 SYNCS.PHASECHK.TRANS64 P0, [R6+URZ+0x19c20], R0 ;  /* 0x019c2000060085a7 */ /* 0x000e64000800007f */
[----:B-1----:R-:W-:Y:S05]  /*ca80*/  @!P0 BRA `(.L_x_233) ;  /* 0xfffffffc00f08947 */ /* 0x002fea000383ffff */
[----:B------:R-:W-:Y:S05]  /*ca90*/  BRA `(.L_x_263) ;  /* 0xfffffff400b47947 */ /* 0x000fea000383ffff */
.L_x_234:
[----:B------:R-:W1:Y:S01]  /*caa0*/  S2R R2, SR_TID.X ;  /* 0x0000000000027919 */ /* 0x000e620000002100 */
[----:B------:R-:W-:Y:S01]  /*cab0*/  BSSY B0, `(.L_x_264) ;  /* 0x000000a000007945 */ /* 0x000fe20003800000 */
[----:B------:R-:W-:Y:S02]  /*cac0*/  IMAD.MOV.U32 R12, RZ, RZ, RZ ;  /* 0x000000ffff0c7224 */ /* 0x000fe400078e00ff */
[----:B------:R-:W-:Y:S02]  /*cad0*/  IMAD.MOV.U32 R11, RZ, RZ, 0x1f ;  /* 0x0000001fff0b7424 */ /* 0x000fe400078e00ff */
[----:B------:R-:W-:Y:S01]  /*cae0*/  IMAD.MOV.U32 R15, RZ, RZ, -0x1 ;  /* 0xffffffffff0f7424 */ /* 0x000fe200078e00ff */
[----:B-1----:R-:W-:-:S04]  /*caf0*/  SHF.R.U32.HI R2, RZ, 0x5, R2 ;  /* 0x00000005ff027819 */ /* 0x002fc80000011602 */
[----:B------:R-:W-:-:S05]  /*cb00*/  LOP3.LUT R2, R2, 0x3, RZ, 0xc0, !PT ;  /* 0x0000000302027812 */ /* 0x000fca00078ec0ff */
[----:B------:R-:W-:-:S07]  /*cb10*/  IMAD.MOV.U32 R13, RZ, RZ, R2 ;  /* 0x000000ffff0d7224 */ /* 0x000fce00078e0002 */
[----:B0----5:R-:W-:Y:S05]  /*cb20*/  WARPSYNC.COLLECTIVE R15, `(.L_x_265) ;  /* 0x000000000f087348 */ /* 0x021fea0003c00000 */
[----:B------:R1:W2:Y:S02]  /*cb30*/  SHFL.IDX P6, R14, R13, R12, R11 ;  /* 0x0000000c0d0e7389 */ /* 0x0002a400000c000b */
[----:B012--5:R-:W-:Y:S01]  /*cb40*/  ENDCOLLECTIVE ;  /* 0x000000000000791b */ /* 0x027fe20003800000 */
.L_x_265:
[----:B------:R-:W-:Y:S05]  /*cb50*/  BSYNC B0 ;  /* 0x0000000000007941 */ /* 0x000fea0003800000 */
.L_x_264:
[----:B------:R-:W-:Y:S05]  /*cb60*/  BRA `(.L_x_266) ;  /* 0xfffffff4009c7947 */ /* 0x000fea000383ffff */
.L_x_237:
[----:B------:R-:W-:Y:S01]  /*cb70*/  BSSY B1, `(.L_x_267) ;  /* 0x0000006000017945 */ /* 0x000fe20003800000 */
[----:B------:R-:W-:-:S07]  /*cb80*/  IMAD.MOV.U32 R15, RZ, RZ, -0x1 ;  /* 0xffffffffff0f7424 */ /* 0x000fce00078e00ff */
[----:B0----5:R-:W-:Y:S05]  /*cb90*/  WARPSYNC.COLLECTIVE R15, `(.L_x_268) ;  /* 0x000000000f0c7348 */ /* 0x021fea0003c00000 */
[----:B------:R-:W-:Y:S02]  /*cba0*/  ELECT P6, UR62, PT ;  /* 0x00000000003e782f */ /* 0x000fe400038c0000 */
[----:B------:R-:W-:Y:S01]  /*cbb0*/  MOV R14, UR62 ;  /* 0x0000003e000e7c02 */ /* 0x000fe20008000f00 */
[----:B0----5:R-:W-:Y:S10]  /*cbc0*/  ENDCOLLECTIVE ;  /* 0x000000000000791b */ /* 0x021ff40003800000 */
.L_x_268:
[----:B------:R-:W-:Y:S05]  /*cbd0*/  BSYNC B1 ;  /* 0x0000000000017941 */ /* 0x000fea0003800000 */
.L_x_267:
[----:B------:R-:W-:Y:S05]  /*cbe0*/  BRA `(.L_x_269) ;  /* 0xfffffff400947947 */ /* 0x000fea000383ffff */
.L_x_239:
[----:B0-----:R0:W1:Y:S02]  /*cbf0*/  SYNCS.PHASECHK.TRANS64.TRYWAIT P1, [R5+URZ], R4 ;  /* 0x00000004050075a7 */ /* 0x001064000802017f */
[----:B-1----:R-:W-:Y:S05]  /*cc00*/  @!P1 NANOSLEEP.SYNCS 0x989680 ;  /* 0x009896800000995d */ /* 0x002fea0003900000 */
[----:B------:R-:W1:Y:S02]  /*cc10*/  @!P1 SYNCS.PHASECHK.TRANS64 P1, [R5+URZ], R4 ;  /* 0x00000004050095a7 */ /* 0x000e64000802007f */
[----:B-1----:R-:W-:Y:S05]  /*cc20*/  @!P1 BRA `(.L_x_239) ;  /* 0xfffffffc00f09947 */ /* 0x002fea000383ffff */
[----:B------:R-:W-:Y:S05]  /*cc30*/  BRA `(.L_x_270) ;  /* 0xfffffff400c87947 */ /* 0x000fea000383ffff */
.L_x_240:
[----:B-1----:R1:W2:Y:S02]  /*cc40*/  SYNCS.PHASECHK.TRANS64.TRYWAIT P1, [R9+URZ], R0 ;  /* 0x00000000090075a7 */ /* 0x0022a4000802017f */
[----:B--2---:R-:W-:Y:S05]  /*cc50*/  @!P1 NANOSLEEP.SYNCS 0x989680 ;  /* 0x009896800000995d */ /* 0x004fea0003900000 */
[----:B------:R-:W2:Y:S02]  /*cc60*/  @!P1 SYNCS.PHASECHK.TRANS64 P1, [R9+URZ], R0 ;  /* 0x00000000090095a7 */ /* 0x000ea4000802007f */
[----:B--2---:R-:W-:Y:S05]  /*cc70*/  @!P1 BRA `(.L_x_240) ;  /* 0xfffffffc00f09947 */ /* 0x004fea000383ffff */
[----:B------:R-:W-:Y:S05]  /*cc80*/  BRA `(.L_x_271) ;  /* 0xfffffff400bc7947 */ /* 0x000fea000383ffff */
.L_x_242:
[----:B--2---:R2:W3:Y:S02]  /*cc90*/  SYNCS.PHASECHK.TRANS64.TRYWAIT P1, [R17+URZ+0x19c60], R4 ;  /* 0x019c6004110075a7 */ /* 0x0044e4000802017f */
[----:B---3--:R-:W-:Y:S05]  /*cca0*/  @!P1 NANOSLEEP.SYNCS 0x989680 ;  /* 0x009896800000995d */ /* 0x008fea0003900000 */
[----:B------:R-:W3:Y:S02]  /*ccb0*/  @!P1 SYNCS.PHASECHK.TRANS64 P1, [R17+URZ+0x19c60], R4 ;  /* 0x019c6004110095a7 */ /* 0x000ee4000802007f */
[----:B---3--:R-:W-:Y:S05]  /*ccc0*/  @!P1 BRA `(.L_x_242) ;  /* 0xfffffffc00f09947 */ /* 0x008fea000383ffff */
[----:B------:R-:W-:Y:S05]  /*ccd0*/  BRA `(.L_x_272) ;  /* 0xfffffff400bc7947 */ /* 0x000fea000383ffff */
.L_x_244:
[----:B---3--:R3:W4:Y:S02]  /*cce0*/  SYNCS.PHASECHK.TRANS64.TRYWAIT P1, [R7+URZ+0x19c60], R0 ;  /* 0x019c6000070075a7 */ /* 0x008724000802017f */
[----:B----4-:R-:W-:Y:S05]  /*ccf0*/  @!P1 NANOSLEEP.SYNCS 0x989680 ;  /* 0x009896800000995d */ /* 0x010fea0003900000 */
[----:B------:R-:W4:Y:S02]  /*cd00*/  @!P1 SYNCS.PHASECHK.TRANS64 P1, [R7+URZ+0x19c60], R0 ;  /* 0x019c6000070095a7 */ /* 0x000f24000802007f */
[----:B----4-:R-:W-:Y:S05]  /*cd10*/  @!P1 BRA `(.L_x_244) ;  /* 0xfffffffc00f09947 */ /* 0x010fea000383ffff */
[----:B------:R-:W-:Y:S05]  /*cd20*/  BRA `(.L_x_273) ;  /* 0xfffffff400bc7947 */ /* 0x000fea000383ffff */
.L_x_246:
[----:B----4-:R4:W0:Y:S02]  /*cd30*/  SYNCS.PHASECHK.TRANS64.TRYWAIT P0, [R17+URZ+0x19c80], R4 ;  /* 0x019c8004110075a7 */ /* 0x010824000800017f */
[----:B0-----:R-:W-:Y:S05]  /*cd40*/  @!P0 NANOSLEEP.SYNCS 0x989680 ;  /* 0x009896800000895d */ /* 0x001fea0003900000 */
[----:B------:R-:W0:Y:S02]  /*cd50*/  @!P0 SYNCS.PHASECHK.TRANS64 P0, [R17+URZ+0x19c80], R4 ;  /* 0x019c8004110085a7 */ /* 0x000e24000800007f */
[----:B0-----:R-:W-:Y:S05]  /*cd60*/  @!P0 BRA `(.L_x_246) ;  /* 0xfffffffc00f08947 */ /* 0x001fea000383ffff */
[----:B------:R-:W-:Y:S05]  /*cd70*/  BRA `(.L_x_247) ;  /* 0xfffffff400b87947 */ /* 0x000fea000383ffff */
.L_x_274:
        /* <DEDUP_REMOVED lines=16> */
.L_x_2221:


//--------------------- .text._ZN7cutlass13device_kernelIN5flash11enable_sm90INS1_16FlashAttnFwdSm90INS1_25CollectiveMainloopFwdSm90ILi2EN4cute5tupleIJNS5_1CILi1EEES8_S8_EEENS6_IJNS7_ILi192EEENS7_ILi128EEENS7_ILi96EEEEEELi96ENS_12float_e4m3_tEfNS_4arch4Sm90ELb0ELb0ELb0ELb1ELb0ELb1ELb0ELb1ELb1ELb0ELb0ELb0EEENS1_21CollectiveEpilogueFwdINS6_IJSA_SC_SB_EEES9_NS_10bfloat16_tESG_Li384ELb1ELb0ELb0ELb1EEENS1_36VarlenDynamicPersistentTileSchedulerILi192ELi128ELi384ELi128ELb0ELb0ELb1ELb0ELb1ELb1EEEEEEEEEvNT_6ParamsE --------------------------
	.section	.text._ZN7cutlass13device_kernelIN5flash11enable_sm90INS1_16FlashAttnFwdSm90INS1_25CollectiveMainloopFwdSm90ILi2EN4cute5tupleIJNS5_1CILi1EEES8_S8_EEENS6_IJNS7_ILi192EEENS7_ILi128EEENS7_ILi96EEEEEELi96ENS_12float_e4m3_tEfNS_4arch4Sm90ELb0ELb0ELb0ELb1ELb0ELb1ELb0ELb1ELb1ELb0ELb0ELb0EEENS1_21CollectiveEpilogueFwdINS6_IJSA_SC_SB_EEES9_NS_10bfloat16_tESG_Li384ELb1ELb0ELb0ELb1EEENS1_36VarlenDynamicPersistentTileSchedulerILi192ELi128ELi384ELi128ELb0ELb0ELb1ELb0ELb1ELb1EEEEEEEEEvNT_6ParamsE,"ax",@progbits
	.align	128
.text._ZN7cutlass13device_kernelIN5flash11enable_sm90INS1_16FlashAttnFwdSm90INS1_25CollectiveMainloopFwdSm90ILi2EN4cute5tupleIJNS5_1CILi1EEES8_S8_EEENS6_IJNS7_ILi192EEENS7_ILi128EEENS7_ILi96EEEEEELi96ENS_12float_e4m3_tEfNS_4arch4Sm90ELb0ELb0ELb0ELb1ELb0ELb1ELb0ELb1ELb1ELb0ELb0ELb0EEENS1_21CollectiveEpilogueFwdINS6_IJSA_SC_SB_EEES9_NS_10bfloat16_tESG_Li384ELb1ELb0ELb0ELb1EEENS1_36VarlenDynamicPersistentTileSchedulerILi192ELi128ELi384ELi128ELb0ELb0ELb1ELb0ELb1ELb1EEEEEEEEEvNT_6ParamsE:
        .type           _ZN7cutlass13device_kernelIN5flash11enable_sm90INS1_16FlashAttnFwdSm90INS1_25CollectiveMainloopFwdSm90ILi2EN4cute5tupleIJNS5_1CILi1EEES8_S8_EEENS6_IJNS7_ILi192EEENS7_ILi128EEENS7_ILi96EEEEEELi96ENS_12float_e4m3_tEfNS_4arch4Sm90ELb0ELb0ELb0ELb1ELb0ELb1ELb0ELb1ELb1ELb0ELb0ELb0EEENS1_21CollectiveEpilogueFwdINS6_IJSA_SC_SB_EEES9_NS_10bfloat16_tESG_Li384ELb1ELb0ELb0ELb1EEENS1_36VarlenDynamicPersistentTileSchedulerILi192ELi128ELi384ELi128ELb0ELb0ELb1ELb0ELb1ELb1EEEEEEEEEvNT_6ParamsE,@function
        .size           _ZN7cutlass13device_kernelIN5flash11enable_sm90INS1_16FlashAttnFwdSm90INS1_25CollectiveMainloopFwdSm90ILi2EN4cute5tupleIJNS5_1CILi1EEES8_S8_EEENS6_IJNS7_ILi192EEENS7_ILi128EEENS7_ILi96EEEEEELi96ENS_12float_e4m3_tEfNS_4arch4Sm90ELb0ELb0ELb0ELb1ELb0ELb1ELb0ELb1ELb1ELb0ELb0ELb0EEENS1_21CollectiveEpilogueFwdINS6_IJSA_SC_SB_EEES9_NS_10bfloat16_tESG_Li384ELb1ELb0ELb0ELb1EEENS1_36VarlenDynamicPersistentTileSchedulerILi192ELi128ELi384ELi128ELb0ELb0ELb1ELb0ELb1ELb1EEEEEEEEEvNT_6ParamsE,(.L_x_2222 - _ZN7cutlass13device_kernelIN5flash11enable_sm90INS1_16FlashAttnFwdSm90INS1_25CollectiveMainloopFwdSm90ILi2EN4cute5tupleIJNS5_1CILi1EEES8_S8_EEENS6_IJNS7_ILi192EEENS7_ILi128EEENS7_ILi96EEEEEELi96ENS_12float_e4m3_tEfNS_4arch4Sm90ELb0ELb0ELb0ELb1ELb0ELb1ELb0ELb1ELb1ELb0ELb0ELb0EEENS1_21CollectiveEpilogueFwdINS6_IJSA_SC_SB_EEES9_NS_10bfloat16_tESG_Li384ELb1ELb0ELb0ELb1EEENS1_36VarlenDynamicPersistentTileSchedulerILi192ELi128ELi384ELi128ELb0ELb0ELb1ELb0ELb1ELb1EEEEEEEEEvNT_6ParamsE)
        .other          _ZN7cutlass13device_kernelIN5flash11enable_sm90INS1_16FlashAttnFwdSm90INS1_25CollectiveMainloopFwdSm90ILi2EN4cute5tupleIJNS5_1CILi1EEES8_S8_EEENS6_IJNS7_ILi192EEENS7_ILi128EEENS7_ILi96EEEEEELi96ENS_12float_e4m3_tEfNS_4arch4Sm90ELb0ELb0ELb0ELb1ELb0ELb1ELb0ELb1ELb1ELb0ELb0ELb0EEENS1_21CollectiveEpilogueFwdINS6_IJSA_SC_SB_EEES9_NS_10bfloat16_tESG_Li384ELb1ELb0ELb0ELb1EEENS1_36VarlenDynamicPersistentTileSchedulerILi192ELi128ELi384ELi128ELb0ELb0ELb1ELb0ELb1ELb1EEEEEEEEEvNT_6ParamsE,@"STO_CUDA_ENTRY STV_DEFAULT"
_ZN7cutlass13device_kernelIN5flash11enable_sm90INS1_16FlashAttnFwdSm90INS1_25CollectiveMainloopFwdSm90ILi2EN4cute5tupleIJNS5_1CILi1EEES8_S8_EEENS6_IJNS7_ILi192EEENS7_ILi128EEENS7_ILi96EEEEEELi96ENS_12float_e4m3_tEfNS_4arch4Sm90ELb0ELb0ELb0ELb1ELb0ELb1ELb0ELb1ELb1ELb0ELb0ELb0EEENS1_21CollectiveEpilogueFwdINS6_IJSA_SC_SB_EEES9_NS_10bfloat16_tESG_Li384ELb1ELb0ELb0ELb1EEENS1_36VarlenDynamicPersistentTileSchedulerILi192ELi128ELi384ELi128ELb0ELb0ELb1ELb0ELb1ELb1EEEEEEEEEvNT_6ParamsE:
[----:B------:R-:W0:Y:S02]  /*0000*/  LDC R1, c[0x0][0x28] ;  /* 0x00000a00ff017b82 */ /* 0x000e240000000800 */
[----:B0-----:R-:W-:Y:S01]  /*0010*/  VIADD R1, R1, 0xffffff90 ;  /* 0xffffff9001017836 */ /* 0x001fe20000000000 */
[----:B------:R-:W0:Y:S01]  /*0020*/  S2R R3, SR_TID.X ;  /* 0x0000000000037919 */ /* 0x000e220000002100 */
[----:B------:R-:W-:Y:S01]  /*0030*/  ELECT P0, URZ, PT ;  /* 0x00000000003f782f */ /* 0x000fe20003800000 */
[----:B------:R-:W-:Y:S01]  /*0040*/  BSSY B0, `(.L_x_275) ;  /* 0x0000016000007945 */ /* 0x000fe20003800000 */
[----:B0-----:R-:W-:-:S05]  /*0050*/  SHF.R.U32.HI R0, RZ, 0x5, R3 ;  /* 0x00000005ff007819 */ /* 0x001fca0000011603 */
[----:B------:R-:W0:Y:S02]  /*0060*/  SHFL.IDX PT, R2, R0, RZ, 0x1f ;  /* 0x00001fff00027589 */ /* 0x000e2400000e0000 */
[----:B0-----:R-:W-:-:S13]  /*0070*/  ISETP.EQ.AND P0, PT, R2, RZ, P0 ;  /* 0x000000ff0200720c */ /* 0x001fda0000702270 */
[----:B------:R-:W-:Y:S05]  /*0080*/  @!P0 BRA `(.L_x_276) ;  /* 0x0000000000448947 */ /* 0x000fea0003800000 */
[----:B------:R-:W-:Y:S02]  /*0090*/  ULDC.64 UR4, c[0x0][0x198] ;  /* 0x0000660000047ab9 */ /* 0x000fe40000000a00 */
[----:B------:R-:W-:Y:S02]  /*00a0*/  UIADD3 UR6, UP0, UR4, 0x270, URZ ;  /* 0x0000027004067890 */ /* 0x000fe4000ff1e03f */
[----:B------:R-:W-:Y:S02]  /*00b0*/  UIADD3 UR8, UP1, UR4, 0x370, URZ ;  /* 0x0000037004087890 */ /* 0x000fe4000ff3e03f */
[----:B------:R-:W-:Y:S02]  /*00c0*/  UIADD3 UR10, UP2, UR4, 0x470, URZ ;  /* 0x00000470040a7890 */ /* 0x000fe4000ff5e03f */
[----:B------:R-:W-:Y:S02]  /*00d0*/  UIADD3 UR12, UP3, UR4, 0x570, URZ ;  /* 0x00000570040c7890 */ /* 0x000fe4000ff7e03f */
[----:B------:R-:W-:-:S02]  /*00e0*/  UIADD3 UR4, UP4, UR4, 0x670, URZ ;  /* 0x0000067004047890 */ /* 0x000fc4000ff9e03f */
[----:B------:R-:W-:Y:S02]  /*00f0*/  UIADD3.X UR7, URZ, UR5, URZ, UP0, !UPT ;  /* 0x000000053f077290 */ /* 0x000fe400087fe43f */
[----:B------:R-:W-:Y:S02]  /*0100*/  UIADD3.X UR9, URZ, UR5, URZ, UP1, !UPT ;  /* 0x000000053f097290 */ /* 0x000fe40008ffe43f */
[----:B------:R-:W-:Y:S02]  /*0110*/  UIADD3.X UR11, URZ, UR5, URZ, UP2, !UPT ;  /* 0x000000053f0b7290 */ /* 0x000fe400097fe43f */
[----:B------:R-:W-:Y:S02]  /*0120*/  UIADD3.X UR13, URZ, UR5, URZ, UP3, !UPT ;  /* 0x000000053f0d7290 */ /* 0x000fe40009ffe43f */
[----:B------:R-:W-:Y:S01]  /*0130*/  UIADD3.X UR5, URZ, UR5, URZ, UP4, !UPT ;  /* 0x000000053f057290 */ /* 0x000fe2000a7fe43f */
[----:B------:R0:W-:Y:S02]  /*0140*/  UTMACCTL.PF [UR6] ;  /* 0x00000000060079b9 */ /* 0x0001e40008040000 */
[----:B------:R0:W-:Y:S02]  /*0150*/  UTMACCTL.PF [UR8] ;  /* 0x00000000080079b9 */ /* 0x0001e40008040000 */
[----:B------:R0:W-:Y:S02]  /*0160*/  UTMACCTL.PF [UR10] ;  /* 0x000000000a0079b9 */ /* 0x0001e40008040000 */
[----:B------:R0:W-:Y:S02]  /*0170*/  UTMACCTL.PF [UR12] ;  /* 0x000000000c0079b9 */ /* 0x0001e40008040000 */
[----:B------:R0:W-:Y:S02]  /*0180*/  UTMACCTL.PF [UR4] ;  /* 0x00000000040079b9 */ /* 0x0001e40008040000 */
[----:B0-----:R-:W-:Y:S01]  /*0190*/  NOP ;  /* 0x0000000000007918 */ /* 0x001fe20000000000 */
.L_x_276:
[----:B------:R-:W-:Y:S05]  /*01a0*/  BSYNC B0 ;  /* 0x0000000000007941 */ /* 0x000fea0003800000 */
.L_x_275:
[----:B------:R-:W-:Y:S01]  /*01b0*/  VOTEU.ANY UP0, P0 ;  /* 0x00000000003f7886 */ /* 0x000fe20000000100 */
[----:B------:R-:W0:Y:S01]  /*01c0*/  SHFL.IDX PT, R2, R0, RZ, 0x1f ;  /* 0x00001fff00027589 */ /* 0x000e2200000e0000 */
[----:B------:R-:W-:Y:S01]  /*01d0*/  UMOV UR4, 0x1 ;  /* 0x0000000100047882 */ /* 0x000fe20000000000 */
[----:B------:R-:W-:Y:S01]  /*01e0*/  UMOV UR7, 0x180 ;  /* 0x0000018000077882 */ /* 0x000fe20000000000 */
[----:B------:R-:W-:Y:S01]  /*01f0*/  SHF.R.U32.HI R3, RZ, 0x7, R3 ;  /* 0x00000007ff037819 */ /* 0x000fe20000011603 */
[----:B------:R-:W1:Y:S01]  /*0200*/  @UP0 S2UR UR8, SR_CgaCtaId ;  /* 0x00000000000809c3 */ /* 0x000e620000008800 */
[----:B------:R-:W-:Y:S01]  /*0210*/  @UP0 UMOV UR6, 0x400 ;  /* 0x0000040000060882 */ /* 0x000fe20000000000 */
[----:B------:R-:W-:-:S04]  /*0220*/  @UP0 UIADD3 UR4, -UR4, 0x100000, URZ ;  /* 0x0010000004040890 */ /* 0x000fc8000fffe13f */
[----:B------:R-:W-:Y:S02]  /*0230*/  @UP0 USHF.L.U32 UR5, UR4, 0xb, URZ ;  /* 0x0000000b04050899 */ /* 0x000fe4000800063f */
[----:B------:R-:W-:Y:S01]  /*0240*/  @UP0 USHF.L.U32 UR4, UR4, 0x1, URZ ;  /* 0x0000000104040899 */ /* 0x000fe2000800063f */
[----:B------:R-:W-:Y:S01]  /*0250*/  VOTEU.ANY UP1, P0 ;  /* 0x00000000003f7886 */ /* 0x000fe20000020100 */
[----:B0-----:R-:W-:Y:S02]  /*0260*/  ISETP.NE.AND P1, PT, R2, RZ, PT ;  /* 0x000000ff0200720c */ /* 0x001fe40003f25270 */
[----:B------:R0:W2:Y:S01]  /*0270*/  SHFL.IDX PT, R2, R3, RZ, 0x1f ;  /* 0x00001fff03027589 */ /* 0x0000a200000e0000 */
[----:B-1----:R-:W-:Y:S02]  /*0280*/  @UP0 ULEA UR8, UR8, UR6, 0x18 ;  /* 0x0000000608080291 */ /* 0x002fe4000f8ec03f */
[----:B------:R-:W-:-:S04]  /*0290*/  @UP0 UIADD3 UR6, -UR7, 0x100000, URZ ;  /* 0x0010000007060890 */ /* 0x000fc8000fffe13f */
[----:B------:R-:W-:Y:S02]  /*02a0*/  @UP0 USHF.L.U32 UR7, UR6, 0xb, URZ ;  /* 0x0000000b06070899 */ /* 0x000fe4000800063f */
[----:B------:R-:W-:Y:S01]  /*02b0*/  @UP0 USHF.L.U32 UR6, UR6, 0x1, URZ ;  /* 0x0000000106060899 */ /* 0x000fe2000800063f */
[----:B------:R-:W-:Y:S01]  /*02c0*/  VOTEU.ANY UP0, P0 ;  /* 0x00000000003f7886 */ /* 0x000fe20000000100 */
[----:B------:R-:W1:Y:S04]  /*02d0*/  FENCE.VIEW.ASYNC.S ;  /* 0x00000000000073c6 */ /* 0x000e680000000000 */
[----:B-1----:R0:W1:Y:S06]  /*02e0*/  @UP0 SYNCS.EXCH.64 URZ, [UR8+0x19c00], UR4 ;  /* 0x019c0004083f05b2 */ /* 0x00206c0008000100 */
[----:B------:R0:W3:Y:S02]  /*02f0*/  @UP1 SYNCS.EXCH.64 URZ, [UR8+0x19c20], UR6 ;  /* 0x019c2006083f15b2 */ /* 0x0000e40008000100 */
[----:B0-----:R-:W-:Y:S05]  /*0300*/  @P1 BRA `(.L_x_277) ;  /* 0x0000000000481947 */ /* 0x001fea0003800000 */
[----:B------:R-:W0:Y:S01]  /*0310*/  S2UR UR5, SR_CgaCtaId ;  /* 0x00000000000579c3 */ /* 0x000e220000008800 */
        /* <DEDUP_REMOVED lines=15> */
[----:B------:R0:W0:Y:S01]  /*0410*/  SYNCS.EXCH.64 URZ, [UR8+0x19c48], UR4 ;  /* 0x019c4804083f75b2 */ /* 0x0000220008000100 */
[----:B------:R-:W-:Y:S01]  /*0420*/  NOP ;  /* 0x0000000000007918 */ /* 0x000fe20000000000 */
.L_x_277:
[----:B------:R-:W5:Y:S01]  /*0430*/  SHFL.IDX PT, R3, R0, RZ, 0x1f ;  /* 0x00001fff00037589 */ /* 0x000f6200000e0000 */
[----:B------:R-:W-:Y:S01]  /*0440*/  NOP ;  /* 0x0000000000007918 */ /* 0x000fe20000000000 */
[----:B-----5:R-:W-:-:S13]  /*0450*/  ISETP.NE.AND P0, PT, R3, RZ, PT ;  /* 0x000000ff0300720c */ /* 0x020fda0003f05270 */
        /* <DEDUP_REMOVED lines=17> */
[----:B------:R0:W0:Y:S01]  /*0570*/  SYNCS.EXCH.64 URZ, [UR8+0x19c68], UR6 ;  /* 0x019c6806083f75b2 */ /* 0x0000220008000100 */
[----:B------:R-:W-:Y:S01]  /*0580*/  NOP ;  /* 0x0000000000007918 */ /* 0x000fe20000000000 */
.L_x_278:
[----:B------:R-:W5:Y:S01]  /*0590*/  SHFL.IDX PT, R3, R0, RZ, 0x1f ;  /* 0x00001fff00037589 */ /* 0x000f6200000e0000 */
[----:B------:R-:W-:Y:S01]  /*05a0*/  NOP ;  /* 0x0000000000007918 */ /* 0x000fe20000000000 */
[----:B-----5:R-:W-:-:S13]  /*05b0*/  ISETP.NE.AND P0, PT, R3, RZ, PT ;  /* 0x000000ff0300720c */ /* 0x020fda0003f05270 */
        /* <DEDUP_REMOVED lines=13> */
[----:B------:R0:W0:Y:S01]  /*0690*/  SYNCS.EXCH.64 URZ, [UR6+0x19c88], UR4 ;  /* 0x019c8804063f75b2 */ /* 0x0000220008000100 */
[----:B------:R-:W-:Y:S01]  /*06a0*/  NOP ;  /* 0x0000000000007918 */ /* 0x000fe20000000000 */
.L_x_279:
        /* <DEDUP_REMOVED lines=22> */
.L_x_280:
        /* <DEDUP_REMOVED lines=22> */
.L_x_281:
[----:B--2---:R-:W-:Y:S01]  /*0970*/  ISETP.NE.AND P0, PT, R2, RZ, PT ;  /* 0x000000ff0200720c */ /* 0x004fe20003f05270 */
[----:B------:R-:W-:Y:S01]  /*0980*/  IMAD.MOV.U32 R2, RZ, RZ, 0x1 ;  /* 0x00000001ff027424 */ /* 0x000fe200078e00ff */
[----:B------:R-:W-:Y:S01]  /*0990*/  NOP ;  /* 0x0000000000007918 */ /* 0x000fe20000000000 */
[----:B------:R-:W-:Y:S01]  /*09a0*/  ULDC.64 UR40, c[0x0][0x208] ;  /* 0x0000820000287ab9 */ /* 0x000fe20000000a00 */
[----:B------:R-:W-:Y:S02]  /*09b0*/  BSSY B8, `(.L_x_282) ;  /* 0x00016c7000087945 */ /* 0x000fe40003800000 */
[----:B------:R-:W-:-:S05]  /*09c0*/  SEL R2, R2, 0x2, !P0 ;  /* 0x0000000202027807 */ /* 0x000fca0004000000 */
[----:B------:R2:W-:Y:S01]  /*09d0*/  STL [R1+0x20], R2 ;  /* 0x0000200201007387 */ /* 0x0005e20000100800 */
[----:B01-34-:R-:W-:Y:S06]  /*09e0*/  BAR.SYNC.DEFER_BLOCKING 0x0 ;  /* 0x0000000000007b1d */ /* 0x01bfec0000010000 */
[----:B------:R-:W-:Y:S05]  /*09f0*/  @!P0 BRA `(.L_x_283) ;  /* 0x0000010800d88947 */ /* 0x000fea0003800000 */
.L_x_284:
[----:B------:R-:W-:-:S08]  /*0a00*/  NOP ;  /* 0x0000000000007918 */ /* 0x000fd00000000000 */
[----:B------:R-:W0:Y:S02]  /*0a10*/  USETMAXREG.TRY_ALLOC.CTAPOOL UP0, 0xa0 ;  /* 0x000000a0000079c8 */ /* 0x000e240008000600 */
[----:B0-----:R-:W-:-:S13]  /*0a20*/  PLOP3.LUT P0, PT, PT, PT, UP0, 0x80, 0x0 ;  /* 0x000000000000781c */ /* 0x001fda0003f0f008 */
[----:B------:R-:W-:Y:S05]  /*0a30*/  @!P0 BRA `(.L_x_284) ;  /* 0xfffffffc00f08947 */ /* 0x000fea000383ffff */
[----:B------:R-:W0:Y:S08]  /*0a40*/  S2UR UR4, SR_CgaCtaId ;  /* 0x00000000000479c3 */ /* 0x000e300000008800 */
[----:B------:R-:W-:Y:S06]  /*0a50*/  BAR.ARV 0x8, 0x1a0 ;  /* 0x0206800000007b1d */ /* 0x000fec0000002000 */
[----:B------:R-:W-:-:S02]  /*0a60*/  MOV R18, 0x400 ;  /* 0x0000040000127802 */ /* 0x000fc40000000f00 */
[----:B------:R-:W-:Y:S01]  /*0a70*/  BAR.SYNC.DEFER_BLOCKING 0x5, 0x200 ;  /* 0x0148000000007b1d */ /* 0x000fe20000010000 */
[----:B0-----:R-:W-:-:S05]  /*0a80*/  IMAD.U32 R0, RZ, RZ, UR4 ;  /* 0x00000004ff007e24 */ /* 0x001fca000f8e00ff */
[----:B------:R-:W-:Y:S01]  /*0a90*/  ULDC UR4, c[0x0][0xc14] ;  /* 0x0003050000047ab9 */ /* 0x000fe20000000800 */
[----:B------:R-:W-:Y:S01]  /*0aa0*/  LEA R18, R0, R18, 0x18 ;  /* 0x0000001200127211 */ /* 0x000fe200078ec0ff */
[----:B------:R-:W-:Y:S04]  /*0ab0*/  STL [R1+0x18], R0 ;  /* 0x0000180001007387 */ /* 0x000fe80000100800 */
[----:B------:R-:W0:Y:S01]  /*0ac0*/  LDS.128 R28, [R18+0x19cd0] ;  /* 0x019cd000121c7984 */ /* 0x000e220000000c00 */
[----:B------:R-:W-:Y:S06]  /*0ad0*/  BAR.ARV 0x4, 0x200 ;  /* 0x0108000000007b1d */ /* 0x000fec0000002000 */
[----:B0-----:R-:W-:-:S13]  /*0ae0*/  ISETP.GE.AND P0, PT, R31, UR4, PT ;  /* 0x000000041f007c0c */ /* 0x001fda000bf06270 */
[----:B------:R-:W-:Y:S05]  /*0af0*/  @P0 BRA `(.L_x_285) ;  /* 0x0000016800c80947 */ /* 0x000fea0003800000 */
[----:B------:R-:W3:Y:S01]  /*0b00*/  LDL.LU R19, [R1+0x20] ;  /* 0x0000200001137983 */ /* 0x000ee20000300800 */
[----:B------:R-:W0:Y:S02]  /*0b10*/  S2R R0, SR_TID.X ;  /* 0x0000000000007919 */ /* 0x000e240000002100 */
[----:B0-----:R-:W-:-:S05]  /*0b20*/  VIADD R16, R0, 0xffffff80 ;  /* 0xffffff8000107836 */ /* 0x001fca0000000000 */
[----:B------:R-:W-:-:S04]  /*0b30*/  SHF.R.S32.HI R0, RZ, 0x1f, R16 ;  /* 0x0000001fff007819 */ /* 0x000fc80000011410 */
[CC--:B------:R-:W-:Y:S02]  /*0b40*/  LEA.HI R3, R0.reuse, R16.reuse, RZ, 0x5 ;  /* 0x0000001000037211 */ /* 0x0c0fe400078f28ff */
[----:B------:R-:W-:-:S03]  /*0b50*/  LEA.HI R6, R0, R16, RZ, 0x4 ;  /* 0x0000001000067211 */ /* 0x000fc600078f20ff */
[----:B------:R-:W-:Y:S01]  /*0b60*/  IMAD.SHL.U32 R4, R3, 0x10, RZ ;  /* 0x0000001003047824 */ /* 0x000fe200078e00ff */
[----:B------:R-:W-:Y:S02]  /*0b70*/  LOP3.LUT R3, R6, 0x7fffff0, RZ, 0xc0, !PT ;  /* 0x07fffff006037812 */ /* 0x000fe400078ec0ff */
[-C--:B--2---:R-:W-:Y:S02]  /*0b80*/  LEA.HI R2, R0, R16.reuse, RZ, 0x7 ;  /* 0x0000001000027211 */ /* 0x084fe400078f38ff */
[----:B------:R-:W-:Y:S01]  /*0b90*/  LOP3.LUT R5, R4, 0xfffffe00, RZ, 0xc0, !PT ;  /* 0xfffffe0004057812 */ /* 0x000fe200078ec0ff */
[C---:B------:R-:W-:Y:S01]  /*0ba0*/  IMAD.IADD R4, R16.reuse, 0x1, -R3 ;  /* 0x0000000110047824 */ /* 0x040fe200078e0a03 */
[----:B------:R-:W-:Y:S02]  /*0bb0*/  LEA.HI R3, R16, R16, RZ, 0x1 ;  /* 0x0000001010037211 */ /* 0x000fe400078f08ff */
[----:B------:R-:W-:Y:S01]  /*0bc0*/  LOP3.LUT R7, R2, 0xffffff80, RZ, 0xc0, !PT ;  /* 0xffffff8002077812 */ /* 0x000fe200078ec0ff */
[----:B------:R-:W-:Y:S01]  /*0bd0*/  IMAD R8, R4, 0x20, R5 ;  /* 0x0000002004087824 */ /* 0x000fe200078e0205 */
[----:B------:R-:W-:-:S02]  /*0be0*/  SHF.R.S32.HI R152, RZ, 0x1, R3 ;  /* 0x00000001ff987819 */ /* 0x000fc40000011403 */
[----:B------:R-:W-:Y:S02]  /*0bf0*/  SHF.R.S32.HI R5, RZ, 0x1f, R3 ;  /* 0x0000001fff057819 */ /* 0x000fe40000011403 */
[----:B------:R-:W-:Y:S01]  /*0c00*/  LOP3.LUT R3, R3, 0xfffffffe, RZ, 0xc0, !PT ;  /* 0xfffffffe03037812 */ /* 0x000fe200078ec0ff */
[----:B------:R-:W-:Y:S01]  /*0c10*/  IMAD.IADD R21, R16, 0x1, -R7 ;  /* 0x0000000110157824 */ /* 0x000fe200078e0a07 */
[----:B------:R-:W-:-:S03]  /*0c20*/  LEA.HI R5, R5, R152, RZ, 0x2 ;  /* 0x0000009805057211 */ /* 0x000fc600078f10ff */
[----:B------:R-:W-:Y:S01]  /*0c30*/  IMAD.IADD R14, R16, 0x1, -R3 ;  /* 0x00000001100e7824 */ /* 0x000fe200078e0a03 */
[----:B------:R-:W-:Y:S02]  /*0c40*/  SHF.R.S32.HI R15, RZ, 0x7, R2 ;  /* 0x00000007ff0f7819 */ /* 0x000fe40000011402 */
[----:B------:R-:W-:Y:S01]  /*0c50*/  SHF.R.S32.HI R9, RZ, 0x1f, R21 ;  /* 0x0000001fff097819 */ /* 0x000fe20000011415 */
[----:B------:R-:W-:Y:S01]  /*0c60*/  IMAD.SHL.U32 R22, R14, 0x10, RZ ;  /* 0x000000100e167824 */ /* 0x000fe200078e00ff */
[----:B------:R-:W-:Y:S02]  /*0c70*/  SHF.R.S32.HI R2, RZ, 0x4, R6 ;  /* 0x00000004ff027819 */ /* 0x000fe40000011406 */
[----:B------:R-:W-:Y:S02]  /*0c80*/  LOP3.LUT R5, R5, 0x7fffffc, RZ, 0xc0, !PT ;  /* 0x07fffffc05057812 */ /* 0x000fe400078ec0ff */
[----:B------:R-:W-:Y:S01]  /*0c90*/  LEA.HI R4, R0, R16, RZ, 0x3 ;  /* 0x0000001000047211 */ /* 0x000fe200078f18ff */
[----:B------:R-:W-:Y:S01]  /*0ca0*/  VIADD R156, R22, 0x20 ;  /* 0x00000020169c7836 */ /* 0x000fe20000000000 */
[----:B------:R-:W-:Y:S01]  /*0cb0*/  LEA.HI R10, R9, R21, RZ, 0x2 ;  /* 0x00000015090a7211 */ /* 0x000fe200078f10ff */
[----:B------:R-:W-:Y:S01]  /*0cc0*/  IMAD.IADD R5, R152, 0x1, -R5 ;  /* 0x0000000198057824 */ /* 0x000fe200078e0a05 */
[----:B------:R-:W-:-:S02]  /*0cd0*/  LEA.HI R6, R6, R2, RZ, 0x1 ;  /* 0x0000000206067211 */ /* 0x000fc400078f08ff */
[----:B------:R-:W-:Y:S01]  /*0ce0*/  SHF.R.S32.HI R4, RZ, 0x3, R4 ;  /* 0x00000003ff047819 */ /* 0x000fe20000011404 */
[----:B------:R-:W-:Y:S01]  /*0cf0*/  IMAD.HI R7, R15, 0x55555556, RZ ;  /* 0x555555560f077827 */ /* 0x000fe200078e02ff */
[--C-:B------:R-:W-:Y:S02]  /*0d00*/  SHF.R.S32.HI R11, RZ, 0x2, R10.reuse ;  /* 0x00000002ff0b7819 */ /* 0x100fe4000001140a */
[----:B------:R-:W-:Y:S02]  /*0d10*/  SHF.R.S32.HI R12, RZ, 0x1f, R10 ;  /* 0x0000001fff0c7819 */ /* 0x000fe4000001140a */
[----:B------:R-:W-:Y:S01]  /*0d20*/  LOP3.LUT R3, R6, 0x1ffffffe, RZ, 0xc0, !PT ;  /* 0x1ffffffe06037812 */ /* 0x000fe200078ec0ff */
[----:B------:R-:W-:Y:S01]  /*0d30*/  IMAD R6, R2, 0x8, R5 ;  /* 0x0000000802067824 */ /* 0x000fe200078e0205 */
[----:B------:R-:W-:Y:S01]  /*0d40*/  SHF.R.S32.HI R5, RZ, 0x1f, R156 ;  /* 0x0000001fff057819 */ /* 0x000fe2000001149c */
[----:B------:R-:W-:Y:S01]  /*0d50*/  IMAD.SHL.U32 R4, R4, 0x80, RZ ;  /* 0x0000008004047824 */ /* 0x000fe200078e00ff */
[----:B------:R-:W-:Y:S01]  /*0d60*/  LEA.HI R12, R12, R11, RZ, 0x3 ;  /* 0x0000000b0c0c7211 */ /* 0x000fe200078f18ff */
[----:B------:R-:W-:Y:S01]  /*0d70*/  IMAD.IADD R3, R2, 0x1, -R3 ;  /* 0x0000000102037824 */ /* 0x000fe200078e0a03 */
[----:B------:R-:W-:-:S02]  /*0d80*/  LEA.HI R7, R7, R7, RZ, 0x1 ;  /* 0x0000000707077211 */ /* 0x000fc400078f08ff */
[-C--:B------:R-:W-:Y:S02]  /*0d90*/  LEA.HI R2, R5, R156.reuse, RZ, 0x5 ;  /* 0x0000009c05027211 */ /* 0x080fe400078f28ff */
[----:B------:R-:W-:Y:S02]  /*0da0*/  LOP3.LUT R12, R12, 0xfffffff8, RZ, 0xc0, !PT ;  /* 0xfffffff80c0c7812 */ /* 0x000fe400078ec0ff */
[----:B------:R-:W-:Y:S02]  /*0db0*/  LOP3.LUT R20, R4, 0x80, RZ, 0xc0, !PT ;  /* 0x0000008004147812 */ /* 0x000fe400078ec0ff */
[----:B------:R-:W-:Y:S02]  /*0dc0*/  LEA.HI R9, R9, R21, RZ, 0x5 ;  /* 0x0000001509097211 */ /* 0x000fe400078f28ff */
[----:B------:R-:W-:Y:S01]  /*0dd0*/  LEA.HI R5, R5, R156, RZ, 0x4 ;  /* 0x0000009c05057211 */ /* 0x000fe200078f20ff */
[----:B------:R-:W-:Y:S01]  /*0de0*/  IMAD R7, R7, -0x3, R15 ;  /* 0xfffffffd07077824 */ /* 0x000fe200078e020f */
[----:B------:R-:W-:Y:S01]  /*0df0*/  LOP3.LUT R10, R10, 0x7ffffffc, RZ, 0xc0, !PT ;  /* 0x7ffffffc0a0a7812 */ /* 0x000fe200078ec0ff */
[----:B------:R-:W-:Y:S01]  /*0e00*/  IMAD.SHL.U32 R6, R6, 0x20, RZ ;  /* 0x0000002006067824 */ /* 0x000fe200078e00ff */
[----:B------:R-:W-:Y:S01]  /*0e10*/  SHF.R.S32.HI R4, RZ, 0x5, R2 ;  /* 0x00000005ff047819 */ /* 0x000fe20000011402 */
[----:B------:R-:W-:Y:S01]  /*0e20*/  IMAD.IADD R12, R11, 0x1, -R12 ;  /* 0x000000010b0c7824 */ /* 0x000fe200078e0a0c */
[----:B------:R-:W-:-:S02]  /*0e30*/  SHF.R.U32.HI R15, RZ, 0x3, R20 ;  /* 0x00000003ff0f7819 */ /* 0x000fc40000011614 */
[----:B------:R-:W-:Y:S02]  /*0e40*/  LOP3.LUT R2, R20, 0x10, R5, 0xf8, !PT ;  /* 0x0000001014027812 */ /* 0x000fe400078ef805 */
[----:B------:R-:W-:Y:S01]  /*0e50*/  SHF.R.S32.HI R9, RZ, 0x5, R9 ;  /* 0x00000005ff097819 */ /* 0x000fe20000011409 */
[----:B------:R-:W-:Y:S01]  /*0e60*/  IMAD.MOV.U32 R13, RZ, RZ, -0x2 ;  /* 0xfffffffeff0d7424 */ /* 0x000fe200078e00ff */
[----:B------:R-:W-:Y:S01]  /*0e70*/  LOP3.LUT R2, R2, R15, RZ, 0x3c, !PT ;  /* 0x0000000f02027212 */ /* 0x000fe200078e3cff */
[----:B------:R-:W-:Y:S02]  /*0e80*/  IMAD.IADD R10, R21, 0x1, -R10 ;  /* 0x00000001150a7824 */ /* 0x000fe400078e0a0a */
[----:B------:R-:W-:Y:S02]  /*0e90*/  IMAD R11, R4, 0x1800, R6 ;  /* 0x00001800040b7824 */ /* 0x000fe400078e0206 */
[----:B------:R-:W-:Y:S02]  /*0ea0*/  IMAD R12, R9, 0x10, R12 ;  /* 0x00000010090c7824 */ /* 0x000fe400078e020c */
[----:B------:R-:W-:Y:S01]  /*0eb0*/  IMAD R8, R3, 0x8, R8 ;  /* 0x0000000803087824 */ /* 0x000fe200078e0208 */
[----:B------:R-:W-:Y:S01]  /*0ec0*/  STL [R1], R20 ;  /* 0x0000001401007387 */ /* 0x000fe20000100800 */
[----:B------:R-:W-:Y:S01]  /*0ed0*/  IMAD R4, R10, R13, 0x80 ;  /* 0x000000800a047424 */ /* 0x000fe200078e020d */
[----:B------:R-:W-:Y:S01]  /*0ee0*/  IADD3 R3, R18, R11, R2 ;  /* 0x0000000b12037210 */ /* 0x000fe20007ffe002 */
[----:B------:R-:W-:Y:S01]  /*0ef0*/  IMAD R2, R7, 0x40, R12 ;  /* 0x0000004007027824 */ /* 0x000fe200078e020c */
[----:B------:R-:W-:Y:S01]  /*0f00*/  STL [R1+0x4], R6 ;  /* 0x0000040601007387 */ /* 0x000fe20000100800 */
[----:B------:R-:W-:-:S03]  /*0f10*/  LEA.HI R0, R0, R16, RZ, 0x2 ;  /* 0x0000001000007211 */ /* 0x000fc600078f10ff */
[----:B------:R-:W-:Y:S04]  /*0f20*/  STL [R1+0x50], R15 ;  /* 0x0000500f01007387 */ /* 0x000fe80000100800 */
[----:B------:R-:W-:Y:S04]  /*0f30*/  STL [R1+0x60], R8 ;  /* 0x0000600801007387 */ /* 0x000fe80000100800 */
[----:B------:R-:W-:Y:S04]  /*0f40*/  STL [R1+0x58], R4 ;  /* 0x0000580401007387 */ /* 0x000fe80000100800 */
[----:B------:R0:W-:Y:S04]  /*0f50*/  STL [R1+0x4c], R3 ;  /* 0x00004c0301007387 */ /* 0x0001e80000100800 */
[----:B------:R1:W-:Y:S01]  /*0f60*/  STL [R1+0x5c], R2 ;  /* 0x00005c0201007387 */ /* 0x0003e20000100800 */
[----:B0-----:R-:W-:-:S02]  /*0f70*/  LOP3.LUT R3, R20, 0x10, R22, 0xf8, !PT ;  /* 0x0000001014037812 */ /* 0x001fc400078ef816 */
[----:B-1----:R-:W-:Y:S02]  /*0f80*/  LOP3.LUT R2, R0, 0x1ffffffc, RZ, 0xc0, !PT ;  /* 0x1ffffffc00027812 */ /* 0x002fe400078ec0ff */
[----:B------:R-:W-:-:S03]  /*0f90*/  LOP3.LUT R3, R3, R15, RZ, 0x3c, !PT ;  /* 0x0000000f03037212 */ /* 0x000fc600078e3cff */
[----:B------:R-:W-:Y:S01]  /*0fa0*/  IMAD.IADD R2, R16, 0x1, -R2 ;  /* 0x0000000110027824 */ /* 0x000fe200078e0a02 */
[----:B------:R-:W-:Y:S02]  /*0fb0*/  SHF.R.S32.HI R8, RZ, 0x2, R0 ;  /* 0x00000002ff087819 */ /* 0x000fe40000011400 */
[----:B------:R-:W-:Y:S01]  /*0fc0*/  SHF.R.S32.HI R0, RZ, 0x1f, R152 ;  /* 0x0000001fff007819 */ /* 0x000fe20000011498 */
[----:B------:R-:W-:Y:S01]  /*0fd0*/  IMAD.SHL.U32 R4, R2, 0x8, RZ ;  /* 0x0000000802047824 */ /* 0x000fe200078e00ff */
[----:B------:R-:W-:Y:S01]  /*0fe0*/  SHF.R.S32.HI R2, RZ, 0x4, R5 ;  /* 0x00000004ff027819 */ /* 0x000fe20000011405 */
[----:B------:R-:W-:Y:S01]  /*0ff0*/  IMAD.IADD R0, R6, 0x1, R3 ;  /* 0x0000000106007824 */ /* 0x000fe200078e0203 */
[----:B------:R0:W-:Y:S04]  /*1000*/  STL [R1+0x38], RZ ;  /* 0x000038ff01007387 */ /* 0x0001e80000100800 */
[----:B------:R0:W-:Y:S04]  /*1010*/  STL [R1+0x20], R8 ;  /* 0x0000200801007387 */ /* 0x0001e80000100800 */
[----:B------:R0:W-:Y:S04]  /*1020*/  STL [R1+0x10], R4 ;  /* 0x0000100401007387 */ /* 0x0001e80000100800 */
[----:B------:R0:W-:Y:S04]  /*1030*/  STL [R1+0x1c], R0 ;  /* 0x00001c0001007387 */ /* 0x0001e80000100800 */
[----:B------:R0:W-:Y:S01]  /*1040*/  STL [R1+0x54], R2 ;  /* 0x0000540201007387 */ /* 0x0001e20000100800 */
[----:B------:R-:W-:-:S02]  /*1050*/  IMAD.MOV.U32 R153, RZ, RZ, RZ ;  /* 0x000000ffff997224 */ /* 0x000fc400078e00ff */
[----:B------:R-:W-:Y:S02]  /*1060*/  IMAD.MOV.U32 R157, RZ, RZ, RZ ;  /* 0x000000ffff9d7224 */ /* 0x000fe400078e00ff */
[----:B------:R-:W-:Y:S02]  /*1070*/  IMAD.MOV.U32 R154, RZ, RZ, RZ ;  /* 0x000000ffff9a7224 */ /* 0x000fe400078e00ff */
[----:B------:R-:W-:Y:S01]  /*1080*/  IMAD.SHL.U32 R16, R14, 0x8, RZ ;  /* 0x000000080e107824 */ /* 0x000fe200078e00ff */
[----:B---3--:R-:W-:Y:S01]  /*1090*/  LOP3.LUT R155, R19, 0x1, RZ, 0xfc, !PT ;  /* 0x00000001139b7812 */ /* 0x008fe200078efcff */
[----:B0-----:R-:W-:-:S07]  /*10a0*/  IMAD.MOV.U32 R19, RZ, RZ, RZ ;  /* 0x000000ffff137224 */ /* 0x001fce00078e00ff */
.L_x_406:
[----:B0-----:R-:W0:Y:S01]  /*10b0*/  LDC.64 R2, c[0x0][0xc60] ;  /* 0x00031800ff027b82 */ /* 0x001e220000000a00 */
[----:B------:R-:W-:Y:S01]  /*10c0*/  ULDC.64 UR4, c[0x0][0xa28] ;  /* 0x00028a0000047ab9 */ /* 0x000fe20000000a00 */
[----:B------:R-:W-:Y:S01]  /*10d0*/  ULDC.64 UR8, c[0x0][0xa18] ;  /* 0x0002860000087ab9 */ /* 0x000fe20000000a00 */
[----:B------:R-:W-:Y:S01]  /*10e0*/  ULDC.64 UR6, c[0x0][0xa08] ;  /* 0x0002820000067ab9 */ /* 0x000fe20000000a00 */
[----:B0-----:R-:W-:-:S05]  /*10f0*/  IMAD.WIDE R2, R31, 0x4, R2 ;  /* 0x000000041f027825 */ /* 0x001fca00078e0202 */
[----:B--2---:R-:W2:Y:S01]  /*1100*/  LDG.E R0, desc[UR40][R2.64] ;  /* 0x0000002802007981 */ /* 0x004ea2000c1e1900 */
[----:B------:R-:W-:Y:S01]  /*1110*/  ISETP.NE.U32.AND P2, PT, RZ, UR4, PT ;  /* 0x00000004ff007c0c */ /* 0x000fe2000bf45070 */
[----:B---3-5:R-:W-:Y:S01]  /*1120*/  IMAD.MOV.U32 R9, RZ, RZ, RZ ;  /* 0x000000ffff097224 */ /* 0x028fe200078e00ff */
[----:B------:R-:W-:Y:S01]  /*1130*/  ISETP.NE.U32.AND P1, PT, RZ, UR8, PT ;  /* 0x00000008ff007c0c */ /* 0x000fe2000bf25070 */
[----:B------:R-:W-:Y:S01]  /*1140*/  IMAD.MOV.U32 R49, RZ, RZ, RZ ;  /* 0x000000ffff317224 */ /* 0x000fe200078e00ff */
[----:B------:R-:W-:Y:S02]  /*1150*/  ISETP.NE.AND.EX P2, PT, RZ, UR5, PT, P2 ;  /* 0x00000005ff007c0c */ /* 0x000fe4000bf45320 */
[----:B------:R-:W-:Y:S02]  /*1160*/  ISETP.NE.AND.EX P1, PT, RZ, UR9, PT, P1 ;  /* 0x00000009ff007c0c */ /* 0x000fe4000bf25310 */
[----:B------:R-:W-:-:S04]  /*1170*/  ISETP.NE.U32.AND P0, PT, RZ, UR6, PT ;  /* 0x00000006ff007c0c */ /* 0x000fc8000bf05070 */
[----:B------:R-:W-:Y:S02]  /*1180*/  ISETP.NE.AND.EX P0, PT, RZ, UR7, PT, P0 ;  /* 0x00000007ff007c0c */ /* 0x000fe4000bf05300 */
[----:B--2-4-:R-:W-:Y:S01]  /*1190*/  SHF.R.S32.HI R4, RZ, 0x1f, R0 ;  /* 0x0000001fff047819 */ /* 0x014fe20000011400 */
[C---:B------:R-:W-:Y:S02]  /*11a0*/  IMAD.SHL.U32 R33, R0.reuse, 0x4, RZ ;  /* 0x0000000400217824 */ /* 0x040fe400078e00ff */
[C---:B------:R-:W-:Y:S01]  /*11b0*/  @P2 LEA R2, P3, R0.reuse, UR4, 0x2 ;  /* 0x0000000400022c11 */ /* 0x040fe2000f8610ff */
[----:B------:R-:W-:Y:S01]  /*11c0*/  STL [R1+0x28], R0 ;  /* 0x0000280001007387 */ /* 0x000fe20000100800 */
[C-C-:B------:R-:W-:Y:S02]  /*11d0*/  SHF.L.U64.HI R32, R0.reuse, 0x2, R4.reuse ;  /* 0x0000000200207819 */ /* 0x140fe40000010204 */
[----:B------:R-:W-:Y:S01]  /*11e0*/  @P2 LEA.HI.X R3, R0, UR5, R4, 0x2, P3 ;  /* 0x0000000500032c11 */ /* 0x000fe200098f1404 */
[----:B------:R0:W-:Y:S01]  /*11f0*/  STL [R1+0x3c], R4 ;  /* 0x00003c0401007387 */ /* 0x0001e20000100800 */
[----:B------:R-:W-:Y:S01]  /*1200*/  IADD3 R6, P4, R33, UR6, RZ ;  /* 0x0000000621067c10 */ /* 0x000fe2000ff9e0ff */
[----:B------:R-:W-:-:S02]  /*1210*/  ULDC UR4, c[0x0][0x288] ;  /* 0x0000a20000047ab9 */ /* 0x000fc40000000800 */
[----:B------:R1:W5:Y:S01]  /*1220*/  @P2 LDG.E R9, desc[UR40][R2.64] ;  /* 0x0000002802092981 */ /* 0x000362000c1e1900 */
[----:B------:R-:W-:Y:S01]  /*1230*/  IMAD.U32 R25, RZ, RZ, UR4 ;  /* 0x00000004ff197e24 */ /* 0x000fe2000f8e00ff */
[----:B------:R-:W-:Y:S01]  /*1240*/  IADD3.X R7, R32, UR7, RZ, P4, !PT ;  /* 0x0000000720077c10 */ /* 0x000fe2000a7fe4ff */
[----:B------:R-:W-:Y:S01]  /*1250*/  ULDC.64 UR4, c[0x0][0x3f8] ;  /* 0x0000fe0000047ab9 */ /* 0x000fe20000000a00 */
[----:B------:R1:W-:Y:S01]  /*1260*/  STL [R1+0x30], R33 ;  /* 0x0000302101007387 */ /* 0x0003e20000100800 */
[----:B0-----:R-:W-:-:S03]  /*1270*/  @P1 IADD3 R4, P2, R33, UR8, RZ ;  /* 0x0000000821041c10 */ /* 0x001fc6000ff5e0ff */
[----:B------:R1:W5:Y:S01]  /*1280*/  @P0 LDG.E R49, desc[UR40][R6.64] ;  /* 0x0000002806310981 */ /* 0x000362000c1e1900 */
[----:B------:R-:W-:Y:S01]  /*1290*/  @P1 IADD3.X R5, R32, UR9, RZ, P2, !PT ;  /* 0x0000000920051c10 */ /* 0x000fe200097fe4ff */
[----:B------:R-:W-:Y:S02]  /*12a0*/  UISETP.NE.U32.AND UP0, UPT, UR4, URZ, UPT ;  /* 0x0000003f0400728c */ /* 0x000fe4000bf05070 */
[----:B------:R1:W-:Y:S01]  /*12b0*/  STL [R1+0x34], R32 ;  /* 0x0000342001007387 */ /* 0x0003e20000100800 */
[----:B------:R-:W-:Y:S01]  /*12c0*/  ULDC.64 UR8, c[0x0][0xa20] ;  /* 0x0002880000087ab9 */ /* 0x000fe20000000a00 */
[----:B------:R-:W-:Y:S02]  /*12d0*/  ULDC UR4, c[0x0][0x404] ;  /* 0x0001010000047ab9 */ /* 0x000fe40000000800 */
[----:B------:R1:W5:Y:S04]  /*12e0*/  @P1 LDG.E R25, desc[UR40][R4.64] ;  /* 0x0000002804191981 */ /* 0x000368000c1e1900 */
[----:B------:R1:W-:Y:S04]  /*12f0*/  STL [R1+0x40], R29 ;  /* 0x0000401d01007387 */ /* 0x0003e80000100800 */
[----:B------:R1:W-:Y:S01]  /*1300*/  STL [R1+0x2c], R30 ;  /* 0x00002c1e01007387 */ /* 0x0003e20000100800 */
[----:B------:R-:W-:Y:S01]  /*1310*/  UISETP.NE.AND.EX UP0, UPT, UR5, URZ, UPT, UP0 ;  /* 0x0000003f0500728c */ /* 0x000fe2000bf05300 */
[----:B------:R-:W-:-:S02]  /*1320*/  ISETP.NE.U32.AND P2, PT, RZ, UR8, PT ;  /* 0x00000008ff007c0c */ /* 0x000fc4000bf45070 */
[----:B------:R-:W-:Y:S01]  /*1330*/  ULDC UR5, c[0x0][0x2e0] ;  /* 0x0000b80000057ab9 */ /* 0x000fe20000000800 */
[----:B------:R-:W-:Y:S01]  /*1340*/  USEL UR4, UR4, 0x1, UP0 ;  /* 0x0000000104047887 */ /* 0x000fe20008000000 */
[----:B------:R-:W-:-:S03]  /*1350*/  ISETP.NE.AND.EX P2, PT, RZ, UR9, PT, P2 ;  /* 0x00000009ff007c0c */ /* 0x000fc6000bf45320 */
[----:B------:R-:W-:-:S03]  /*1360*/  UIMAD UR4, UR4, UR5, URZ ;  /* 0x00000005040472a4 */ /* 0x000fc6000f8e023f */
[----:B------:R-:W-:Y:S01]  /*1370*/  ULDC UR5, c[0x0][0x338] ;  /* 0x0000ce0000057ab9 */ /* 0x000fe20000000800 */
[----:B------:R-:W-:Y:S01]  /*1380*/  IMAD.MOV.U32 R31, RZ, RZ, R0 ;  /* 0x000000ffff1f7224 */ /* 0x000fe200078e0000 */
[----:B-1----:R-:W-:Y:S07]  /*1390*/  @P1 BRA `(.L_x_286) ;  /* 0x0000000000241947 */ /* 0x002fee0003800000 */
[----:B------:R-:W-:Y:S02]  /*13a0*/  ULDC.64 UR6, c[0x0][0xa00] ;  /* 0x0002800000067ab9 */ /* 0x000fe40000000a00 */
[----:B------:R-:W-:-:S04]  /*13b0*/  ISETP.NE.U32.AND P1, PT, RZ, UR6, PT ;  /* 0x00000006ff007c0c */ /* 0x000fc8000bf25070 */
[----:B------:R-:W-:-:S13]  /*13c0*/  ISETP.NE.AND.EX P1, PT, RZ, UR7, PT, P1 ;  /* 0x00000007ff007c0c */ /* 0x000fda000bf25310 */
[----:B------:R-:W-:Y:S05]  /*13d0*/  @!P1 BRA `(.L_x_286) ;  /* 0x0000000000149947 */ /* 0x000fea0003800000 */
[----:B------:R-:W0:Y:S02]  /*13e0*/  LDC.64 R2, c[0x0][0xa00] ;  /* 0x00028000ff027b82 */ /* 0x000e240000000a00 */
[----:B0-----:R-:W-:-:S05]  /*13f0*/  IMAD.WIDE R2, R31, 0x4, R2 ;  /* 0x000000041f027825 */ /* 0x001fca00078e0202 */
[----:B-----5:R-:W2:Y:S04]  /*1400*/  LDG.E R25, desc[UR40][R2.64] ;  /* 0x0000002802197981 */ /* 0x020ea8000c1e1900 */
[----:B------:R-:W2:Y:S02]  /*1410*/  LDG.E R0, desc[UR40][R2.64+0x4] ;  /* 0x0000042802007981 */ /* 0x000ea4000c1e1900 */
[----:B--2---:R-:W-:-:S07]  /*1420*/  IMAD.IADD R25, R0, 0x1, -R25 ;  /* 0x0000000100197824 */ /* 0x004fce00078e0a19 */
.L_x_286:
[----:B------:R-:W-:Y:S02]  /*1430*/  IMAD.U32 R27, RZ, RZ, UR5 ;  /* 0x00000005ff1b7e24 */ /* 0x000fe4000f8e00ff */
[----:B------:R-:W-:Y:S01]  /*1440*/  IMAD.U32 R28, RZ, RZ, UR4 ;  /* 0x00000004ff1c7e24 */ /* 0x000fe2000f8e00ff */
[----:B------:R-:W-:Y:S06]  /*1450*/  @!P2 BRA `(.L_x_287) ;  /* 0x000000000010a947 */ /* 0x000fec0003800000 */
[----:B------:R-:W-:-:S04]  /*1460*/  IADD3 R2, P0, R33, UR8, RZ ;  /* 0x0000000821027c10 */ /* 0x000fc8000ff1e0ff */
[----:B------:R-:W-:-:S05]  /*1470*/  IADD3.X R3, R32, UR9, RZ, P0, !PT ;  /* 0x0000000920037c10 */ /* 0x000fca00087fe4ff */
[----:B------:R0:W5:Y:S01]  /*1480*/  LDG.E R28, desc[UR40][R2.64] ;  /* 0x00000028021c7981 */ /* 0x000162000c1e1900 */
[----:B------:R-:W-:Y:S05]  /*1490*/  BRA `(.L_x_288) ;  /* 0x0000000000107947 */ /* 0x000fea0003800000 */
.L_x_287:
[----:B------:R-:W-:Y:S05]  /*14a0*/  @!P0 BRA `(.L_x_288) ;  /* 0x00000000000c8947 */ /* 0x000fea0003800000 */
[----:B------:R-:W2:Y:S04]  /*14b0*/  LDG.E R3, desc[UR40][R6.64] ;  /* 0x0000002806037981 */ /* 0x000ea8000c1e1900 */
[----:B------:R-:W2:Y:S02]  /*14c0*/  LDG.E R28, desc[UR40][R6.64+0x4] ;  /* 0x00000428061c7981 */ /* 0x000ea4000c1e1900 */
[----:B--2---:R-:W-:-:S07]  /*14d0*/  IMAD.IADD R28, R28, 0x1, -R3 ;  /* 0x000000011c1c7824 */ /* 0x004fce00078e0a03 */
.L_x_288:
[----:B------:R-:W-:Y:S02]  /*14e0*/  ULDC.64 UR4, c[0x0][0xa10] ;  /* 0x0002840000047ab9 */ /* 0x000fe40000000a00 */
[----:B------:R-:W-:-:S04]  /*14f0*/  ISETP.NE.U32.AND P0, PT, RZ, UR4, PT ;  /* 0x00000004ff007c0c */ /* 0x000fc8000bf05070 */
[----:B------:R-:W-:Y:S01]  /*1500*/  ISETP.NE.AND.EX P0, PT, RZ, UR5, PT, P0 ;  /* 0x00000005ff007c0c */ /* 0x000fe2000bf05300 */
[----:B-----5:R-:W-:Y:S01]  /*1510*/  IMAD.IADD R6, R28, 0x1, -R9 ;  /* 0x000000011c067824 */ /* 0x020fe200078e0a09 */
[----:B------:R-:W-:-:S11]  /*1520*/  ULDC.64 UR4, c[0x0][0xa30] ;  /* 0x00028c0000047ab9 */ /* 0x000fd60000000a00 */
[----:B0-----:R-:W0:Y:S02]  /*1530*/  @P0 LDC.64 R2, c[0x0][0xa10] ;  /* 0x00028400ff020b82 */ /* 0x001e240000000a00 */
[----:B0-----:R-:W-:-:S05]  /*1540*/  @P0 IMAD.WIDE R2, R31, 0x4, R2 ;  /* 0x000000041f020825 */ /* 0x001fca00078e0202 */
[----:B------:R-:W2:Y:S04]  /*1550*/  @P0 LDG.E R0, desc[UR40][R2.64] ;  /* 0x0000002802000981 */ /* 0x000ea8000c1e1900 */
[----:B------:R-:W2:Y:S01]  /*1560*/  @P0 LDG.E R7, desc[UR40][R2.64+0x4] ;  /* 0x0000042802070981 */ /* 0x000ea2000c1e1900 */
[----:B------:R-:W-:Y:S01]  /*1570*/  ISETP.NE.U32.AND P1, PT, RZ, UR4, PT ;  /* 0x00000004ff007c0c */ /* 0x000fe2000bf25070 */
[----:B------:R-:W-:Y:S02]  /*1580*/  IMAD.MOV R26, RZ, RZ, -R6 ;  /* 0x000000ffff1a7224 */ /* 0x000fe400078e0a06 */
[----:B------:R-:W-:Y:S01]  /*1590*/  IMAD.MOV.U32 R24, RZ, RZ, R28 ;  /* 0x000000ffff187224 */ /* 0x000fe200078e001c */
[----:B------:R-:W-:Y:S02]  /*15a0*/  ISETP.NE.AND.EX P1, PT, RZ, UR5, PT, P1 ;  /* 0x00000005ff007c0c */ /* 0x000fe4000bf25310 */
[----:B------:R-:W-:-:S11]  /*15b0*/  VIMNMX R26, RZ, R26, !PT ;  /* 0x0000001aff1a7248 */ /* 0x000fd60007fe0100 */
[----:B------:R-:W-:-:S04]  /*15c0*/  @P1 IADD3 R4, P2, R33, UR4, RZ ;  /* 0x0000000421041c10 */ /* 0x000fc8000ff5e0ff */
[----:B------:R-:W-:-:S05]  /*15d0*/  @P1 IADD3.X R5, R32, UR5, RZ, P2, !PT ;  /* 0x0000000520051c10 */ /* 0x000fca00097fe4ff */
[----:B------:R0:W5:Y:S01]  /*15e0*/  @P1 LDG.E R24, desc[UR40][R4.64] ;  /* 0x0000002804181981 */ /* 0x000162000c1e1900 */
[----:B------:R-:W-:Y:S01]  /*15f0*/  PLOP3.LUT P3, PT, PT, PT, PT, 0x80, 0x0 ;  /* 0x000000000000781c */ /* 0x000fe20003f6f070 */
[----:B--2---:R-:W-:-:S04]  /*1600*/  @P0 IMAD.IADD R27, R7, 0x1, -R0 ;  /* 0x00000001071b0824 */ /* 0x004fc800078e0a00 */
[----:B------:R-:W-:-:S04]  /*1610*/  IMAD.IADD R88, R6, 0x1, R27 ;  /* 0x0000000106587824 */ /* 0x000fc800078e021b */
[----:B------:R-:W-:-:S05]  /*1620*/  VIADD R0, R88, 0x7f ;  /* 0x0000007f58007836 */ /* 0x000fca0000000000 */
[----:B------:R-:W-:-:S04]  /*1630*/  SHF.R.S32.HI R3, RZ, 0x1f, R0 ;  /* 0x0000001fff037819 */ /* 0x000fc80000011400 */
[----:B------:R-:W-:-:S04]  /*1640*/  LEA.HI R3, R3, R0, RZ, 0x7 ;  /* 0x0000000003037211 */ /* 0x000fc800078f38ff */
[----:B------:R-:W-:-:S04]  /*1650*/  LOP3.LUT R0, R3, 0xffffff80, RZ, 0xc0, !PT ;  /* 0xffffff8003007812 */ /* 0x000fc800078ec0ff */
[----:B------:R-:W-:-:S04]  /*1660*/  VIADDMNMX R7, R0, -R6, R27, PT ;  /* 0x8000000600077246 */ /* 0x000fc8000380011b */
[----:B------:R-:W-:Y:S02]  /*1670*/  ISETP.GT.AND P0, PT, R7, R26, PT ;  /* 0x0000001a0700720c */ /* 0x000fe40003f04270 */
[----:B------:R-:W-:-:S05]  /*1680*/  SHF.R.U32.HI R26, RZ, 0x7, R26 ;  /* 0x00000007ff1a7819 */ /* 0x000fca000001161a */
[----:B------:R-:W-:-:S06]  /*1690*/  IMAD.MOV.U32 R2, RZ, RZ, R26 ;  /* 0x000000ffff027224 */ /* 0x000fcc00078e001a */
[----:B------:R-:W-:-:S05]  /*16a0*/  @P0 VIADD R0, R7, 0x7f ;  /* 0x0000007f07000836 */ /* 0x000fca0000000000 */
[----:B0-----:R-:W-:-:S04]  /*16b0*/  @P0 SHF.R.S32.HI R5, RZ, 0x1f, R0 ;  /* 0x0000001fff050819 */ /* 0x001fc80000011400 */
[----:B------:R-:W-:Y:S02]  /*16c0*/  @P0 LEA.HI R5, R5, R0, RZ, 0x7 ;  /* 0x0000000005050211 */ /* 0x000fe400078f38ff */
[----:B------:R-:W-:Y:S02]  /*16d0*/  SHF.R.S32.HI R0, RZ, 0x7, R3 ;  /* 0x00000007ff007819 */ /* 0x000fe40000011403 */
[----:B------:R-:W-:-:S03]  /*16e0*/  @P0 SHF.R.S32.HI R2, RZ, 0x7, R5 ;  /* 0x00000007ff020819 */ /* 0x000fc60000011405 */
[----:B------:R0:W-:Y:S01]  /*16f0*/  STL [R1+0x48], R0 ;  /* 0x0000480001007387 */ /* 0x0001e20000100800 */
[----:B------:R-:W-:-:S13]  /*1700*/  ISETP.GT.AND P0, PT, R2, R26, PT ;  /* 0x0000001a0200720c */ /* 0x000fda0003f04270 */
[----:B0-----:R-:W-:Y:S05]  /*1710*/  @!P0 BRA `(.L_x_289) ;  /* 0x0000004c003c8947 */ /* 0x001fea0003800000 */
[----:B------:R-:W-:Y:S01]  /*1720*/  VIADD R0, R18, 0x13800 ;  /* 0x0001380012007836 */ /* 0x000fe20000000000 */
[----:B------:R-:W-:Y:S04]  /*1730*/  BSSY B6, `(.L_x_290) ;  /* 0x0000013000067945 */ /* 0x000fe80003800000 */
[----:B------:R-:W-:-:S13]  /*1740*/  LOP3.LUT P0, RZ, R0, 0x9f, RZ, 0xc0, !PT ;  /* 0x0000009f00ff7812 */ /* 0x000fda000780c0ff */
[----:B------:R-:W-:Y:S05]  /*1750*/  @!P0 BRA `(.L_x_291) ;  /* 0x0000000000408947 */ /* 0x000fea0003800000 */
        /* <DEDUP_REMOVED lines=15> */
[----:B-1---5:R-:W-:Y:S05]  /*1850*/  CALL.ABS.NOINC R14 ;  /* 0x000000000e007343 */ /* 0x022fea0003c00000 */
.L_x_291:
[----:B------:R-:W-:Y:S05]  /*1860*/  BSYNC B6 ;  /* 0x0000000000067941 */ /* 0x000fea0003800000 */
.L_x_290:
        /* <DEDUP_REMOVED lines=20> */
.L_x_293:
[----:B------:R-:W-:Y:S05]  /*19b0*/  BSYNC B6 ;  /* 0x0000000000067941 */ /* 0x000fea0003800000 */
.L_x_292:
[----:B------:R-:W-:Y:S01]  /*19c0*/  ULDC.64 UR4, c[0x0][0x9f8] ;  /* 0x00027e0000047ab9 */ /* 0x000fe20000000a00 */
[----:B------:R-:W2:Y:S01]  /*19d0*/  LDL R21, [R1+0x50] ;  /* 0x0000500001157983 */ /* 0x000ea20000100800 */
[----:B------:R-:W-:Y:S01]  /*19e0*/  ISETP.NE.U32.AND P0, PT, RZ, UR4, PT ;  /* 0x00000004ff007c0c */ /* 0x000fe2000bf05070 */
[----:B------:R-:W0:Y:S02]  /*19f0*/  LDC R0, c[0x0][0x428] ;  /* 0x00010a00ff007b82 */ /* 0x000e240000000800 */
[----:B------:R-:W3:Y:S01]  /*1a00*/  LDL R20, [R1+0x4] ;  /* 0x0000040001147983 */ /* 0x000ee20000100800 */
[----:B------:R-:W-:-:S05]  /*1a10*/  ISETP.NE.AND.EX P0, PT, RZ, UR5, PT, P0 ;  /* 0x00000005ff007c0c */ /* 0x000fca000bf05300 */
[----:B------:R-:W1:Y:S01]  /*1a20*/  LDC.64 R70, c[0x0][0x2f0] ;  /* 0x0000bc00ff467b82 */ /* 0x000e620000000a00 */
[----:B------:R-:W-:Y:S01]  /*1a30*/  IMAD.IADD R49, R49, 0x1, R28 ;  /* 0x0000000131317824 */ /* 0x000fe200078e021c */
[----:B------:R-:W-:Y:S01]  /*1a40*/  ULDC UR6, c[0x0][0x2e4] ;  /* 0x0000b90000067ab9 */ /* 0x000fe20000000800 */
[----:B------:R-:W-:-:S05]  /*1a50*/  ULDC.64 UR8, c[0x0][0x320] ;  /* 0x0000c80000087ab9 */ /* 0x000fca0000000a00 */
[----:B------:R-:W-:Y:S01]  /*1a60*/  @P0 IADD3 R4, P1, R33, UR4, RZ ;  /* 0x0000000421040c10 */ /* 0x000fe2000ff3e0ff */
[----:B------:R-:W4:Y:S03]  /*1a70*/  LDC R63, c[0x0][0x3d4] ;  /* 0x0000f500ff3f7b82 */ /* 0x000f260000000800 */
[----:B------:R-:W-:Y:S01]  /*1a80*/  @P0 IADD3.X R5, R32, UR5, RZ, P1, !PT ;  /* 0x0000000520050c10 */ /* 0x000fe20008ffe4ff */
[----:B------:R-:W-:Y:S01]  /*1a90*/  ULDC.64 UR4, c[0x0][0x2f8] ;  /* 0x0000be0000047ab9 */ /* 0x000fe20000000a00 */
[----:B------:R-:W2:Y:S01]  /*1aa0*/  LDL R32, [R1] ;  /* 0x0000000001207983 */ /* 0x000ea20000100800 */
[----:B------:R-:W-:Y:S02]  /*1ab0*/  SHF.R.S32.HI R23, RZ, 0x1f, R22 ;  /* 0x0000001fff177819 */ /* 0x000fe40000011416 */
[----:B------:R-:W4:Y:S01]  /*1ac0*/  LDC.64 R68, c[0x0][0x3d8] ;  /* 0x0000f600ff447b82 */ /* 0x000f220000000a00 */
[----:B------:R1:W3:Y:S01]  /*1ad0*/  @P0 LDG.E R31, desc[UR40][R4.64] ;  /* 0x00000028041f0981 */ /* 0x0002e2000c1e1900 */
[----:B0-----:R-:W-:-:S13]  /*1ae0*/  ISETP.NE.AND P0, PT, R0, 0x1, PT ;  /* 0x000000010000780c */ /* 0x001fda0003f05270 */
[----:B------:R-:W0:Y:S08]  /*1af0*/  @P0 LDC R7, c[0x0][0x42c] ;  /* 0x00010b00ff070b82 */ /* 0x000e300000000800 */
[----:B------:R-:W4:Y:S01]  /*1b00*/  @P0 LDC R9, c[0x0][0x430] ;  /* 0x00010c00ff090b82 */ /* 0x000f220000000800 */
[----:B------:R-:W-:Y:S01]  /*1b10*/  SHF.R.S32.HI R3, RZ, 0x1f, R49 ;  /* 0x0000001fff037819 */ /* 0x000fe20000011431 */
[----:B-1----:R-:W-:-:S04]  /*1b20*/  IMAD.WIDE.U32 R4, R49, R70, RZ ;  /* 0x0000004631047225 */ /* 0x002fc800078e00ff */
[----:B------:R-:W-:Y:S02]  /*1b30*/  IMAD R6, R3, R70, RZ ;  /* 0x0000004603067224 */ /* 0x000fe400078e02ff */
[----:B0-----:R-:W-:-:S04]  /*1b40*/  @P0 IMAD.HI.U32 R0, R30, R7, RZ ;  /* 0x000000071e000227 */ /* 0x001fc800078e00ff */
[----:B------:R-:W-:Y:S01]  /*1b50*/  IMAD.MOV.U32 R7, RZ, RZ, R30 ;  /* 0x000000ffff077224 */ /* 0x000fe200078e001e */
[----:B----4-:R-:W-:Y:S01]  /*1b60*/  @P0 SHF.R.U32.HI R7, RZ, R9, R0 ;  /* 0x00000009ff070219 */ /* 0x010fe20000011600 */
[----:B------:R-:W-:-:S03]  /*1b70*/  IMAD R9, R49, R71, R6 ;  /* 0x0000004731097224 */ /* 0x000fc600078e0206 */
[----:B------:R-:W-:Y:S01]  /*1b80*/  SHF.R.S32.HI R8, RZ, 0x1f, R7 ;  /* 0x0000001fff087819 */ /* 0x000fe20000011407 */
[----:B------:R-:W-:Y:S01]  /*1b90*/  IMAD.IADD R5, R5, 0x1, R9 ;  /* 0x0000000105057824 */ /* 0x000fe200078e0209 */
[----:B------:R-:W-:-:S03]  /*1ba0*/  ISETP.GE.AND P0, PT, R22, UR6, PT ;  /* 0x0000000616007c0c */ /* 0x000fc6000bf06270 */
[----:B------:R-:W-:Y:S02]  /*1bb0*/  IMAD R0, R8, UR4, RZ ;  /* 0x0000000408007c24 */ /* 0x000fe4000f8e02ff */
[----:B------:R-:W-:-:S04]  /*1bc0*/  IMAD.WIDE.U32 R4, R7, UR4, R4 ;  /* 0x0000000407047c25 */ /* 0x000fc8000f8e0004 */
[----:B------:R-:W-:Y:S01]  /*1bd0*/  IMAD R61, R7, UR5, R0 ;  /* 0x00000005073d7c24 */ /* 0x000fe2000f8e0200 */
[----:B------:R-:W-:Y:S01]  /*1be0*/  ULDC.64 UR4, c[0x0][0xa08] ;  /* 0x0002820000047ab9 */ /* 0x000fe20000000a00 */
[----:B------:R-:W-:Y:S02]  /*1bf0*/  SEL R0, RZ, 0x1, P0 ;  /* 0x00000001ff007807 */ /* 0x000fe40000000000 */
[----:B------:R-:W-:Y:S01]  /*1c00*/  ISETP.NE.U32.AND P0, PT, RZ, UR4, PT ;  /* 0x00000004ff007c0c */ /* 0x000fe2000bf05070 */
[----:B------:R-:W-:-:S03]  /*1c10*/  IMAD.MOV.U32 R60, RZ, RZ, R4 ;  /* 0x000000ffff3c7224 */ /* 0x000fc600078e0004 */
[----:B------:R-:W-:Y:S01]  /*1c20*/  ISETP.NE.AND.EX P0, PT, RZ, UR5, PT, P0 ;  /* 0x00000005ff007c0c */ /* 0x000fe2000bf05300 */
[----:B------:R-:W-:Y:S01]  /*1c30*/  IMAD.IADD R61, R5, 0x1, R61 ;  /* 0x00000001053d7824 */ /* 0x000fe200078e023d */
[----:B------:R-:W-:Y:S01]  /*1c40*/  ISETP.GE.AND P1, PT, R156, UR6, PT ;  /* 0x000000069c007c0c */ /* 0x000fe2000bf26270 */
[----:B------:R-:W-:-:S03]  /*1c50*/  ULDC.64 UR4, c[0x0][0x300] ;  /* 0x0000c00000047ab9 */ /* 0x000fc60000000a00 */
[----:B------:R-:W-:Y:S01]  /*1c60*/  SEL R6, RZ, 0xffffffff, P1 ;  /* 0xffffffffff067807 */ /* 0x000fe20000800000 */
[----:B------:R-:W-:Y:S01]  /*1c70*/  IMAD R8, R8, UR8, RZ ;  /* 0x0000000808087c24 */ /* 0x000fe2000f8e02ff */
[----:B------:R-:W-:-:S03]  /*1c80*/  SHF.R.S32.HI R14, RZ, 0x1f, R152 ;  /* 0x0000001fff0e7819 */ /* 0x000fc60000011498 */
[----:B------:R-:W-:Y:S02]  /*1c90*/  IMAD.SHL.U32 R9, R6, 0x2, RZ ;  /* 0x0000000206097824 */ /* 0x000fe400078e00ff */
[----:B------:R-:W-:-:S03]  /*1ca0*/  IMAD R15, R7, UR9, R8 ;  /* 0x00000009070f7c24 */ /* 0x000fc6000f8e0208 */
[----:B------:R-:W-:Y:S01]  /*1cb0*/  LOP3.LUT R0, R9, 0x2, R0, 0xe2, !PT ;  /* 0x0000000209007812 */ /* 0x000fe200078ee200 */
[----:B------:R-:W-:-:S04]  /*1cc0*/  IMAD.WIDE.U32 R8, R7, UR8, R22 ;  /* 0x0000000807087c25 */ /* 0x000fc8000f8e0016 */
[----:B------:R-:W-:Y:S02]  /*1cd0*/  IMAD R12, R14, R70, RZ ;  /* 0x000000460e0c7224 */ /* 0x000fe400078e02ff */
[----:B------:R-:W-:Y:S02]  /*1ce0*/  IMAD.IADD R9, R9, 0x1, R15 ;  /* 0x0000000109097824 */ /* 0x000fe400078e020f */
[----:B------:R-:W-:Y:S01]  /*1cf0*/  IMAD R15, R152, R71, R12 ;  /* 0x00000047980f7224 */ /* 0x000fe200078e020c */
[----:B------:R-:W-:Y:S02]  /*1d00*/  ISETP.GE.AND P2, PT, R156, R63, PT ;  /* 0x0000003f9c00720c */ /* 0x000fe40003f46270 */
[----:B------:R-:W-:Y:S01]  /*1d10*/  SHF.R.S32.HI R17, RZ, 0x1f, R16 ;  /* 0x0000001fff117819 */ /* 0x000fe20000011410 */
[----:B------:R-:W-:-:S04]  /*1d20*/  IMAD.WIDE.U32 R54, R152, R68, R22 ;  /* 0x0000004498367225 */ /* 0x000fc800078e0016 */
[----:B------:R-:W-:Y:S01]  /*1d30*/  IMAD.WIDE.U32 R56, R152, R68, R16 ;  /* 0x0000004498387225 */ /* 0x000fe200078e0010 */
[----:B------:R-:W-:-:S03]  /*1d40*/  P2R R83, PR, RZ, 0x4 ;  /* 0x00000004ff537803 */ /* 0x000fc60000000000 */
[----:B------:R-:W-:Y:S01]  /*1d50*/  VIADD R67, R22, 0x40 ;  /* 0x0000004016437836 */ /* 0x000fe20000000000 */
[----:B------:R-:W-:Y:S02]  /*1d60*/  SHF.L.U64.HI R71, R70, 0x7, R71 ;  /* 0x0000000746477819 */ /* 0x000fe40000010247 */
[----:B------:R-:W-:Y:S02]  /*1d70*/  LOP3.LUT R62, R0, 0x1, RZ, 0xc0, !PT ;  /* 0x00000001003e7812 */ /* 0x000fe400078ec0ff */
[----:B------:R-:W-:Y:S02]  /*1d80*/  ISETP.GE.AND P1, PT, R67, UR6, PT ;  /* 0x0000000643007c0c */ /* 0x000fe4000bf26270 */
[----:B---3--:R-:W-:-:S04]  /*1d90*/  SHF.R.S32.HI R4, RZ, 0x1f, R31 ;  /* 0x0000001fff047819 */ /* 0x008fc8000001141f */
[----:B------:R-:W-:Y:S02]  /*1da0*/  SEL R10, R4, RZ, !P0 ;  /* 0x000000ff040a7207 */ /* 0x000fe40004000000 */
[----:B------:R-:W0:Y:S01]  /*1db0*/  LDC.64 R4, c[0x0][0x3e8] ;  /* 0x0000fa00ff047b82 */ /* 0x000e220000000a00 */
[----:B------:R-:W-:Y:S02]  /*1dc0*/  SEL R11, R31, RZ, !P0 ;  /* 0x000000ff1f0b7207 */ /* 0x000fe40004000000 */
[----:B------:R-:W-:-:S03]  /*1dd0*/  IMAD R6, R10, UR4, RZ ;  /* 0x000000040a067c24 */ /* 0x000fc6000f8e02ff */
[----:B------:R-:W-:-:S04]  /*1de0*/  IMAD.WIDE.U32 R60, R11, UR4, R60 ;  /* 0x000000040b3c7c25 */ /* 0x000fc8000f8e003c */
[----:B------:R-:W-:Y:S01]  /*1df0*/  IMAD R13, R11, UR5, R6 ;  /* 0x000000050b0d7c24 */ /* 0x000fe2000f8e0206 */
[----:B------:R-:W-:Y:S01]  /*1e00*/  ULDC.64 UR4, c[0x0][0x328] ;  /* 0x0000ca0000047ab9 */ /* 0x000fe20000000a00 */
[----:B------:R-:W-:-:S04]  /*1e10*/  IMAD.WIDE.U32 R6, R152, R70, R22 ;  /* 0x0000004698067225 */ /* 0x000fc800078e0016 */
[----:B------:R-:W-:Y:S01]  /*1e20*/  IMAD.IADD R82, R61, 0x1, R13 ;  /* 0x000000013d527824 */ /* 0x000fe200078e020d */
[----:B------:R-:W-:-:S04]  /*1e30*/  IADD3 R77, P0, R60, R6, RZ ;  /* 0x000000063c4d7210 */ /* 0x000fc80007f1e0ff */
[----:B------:R-:W-:Y:S02]  /*1e40*/  IADD3.X R76, R82, R7, R15, P0, !PT ;  /* 0x00000007524c7210 */ /* 0x000fe400007fe40f */
[----:B------:R-:W-:Y:S01]  /*1e50*/  ISETP.GE.AND P0, PT, R22, R63, PT ;  /* 0x0000003f1600720c */ /* 0x000fe20003f06270 */
[----:B0-----:R-:W-:Y:S02]  /*1e60*/  IMAD R7, R14, R4, RZ ;  /* 0x000000040e077224 */ /* 0x001fe400078e02ff */
[----:B------:R-:W-:Y:S01]  /*1e70*/  IMAD.WIDE.U32 R58, R11, UR4, R8 ;  /* 0x000000040b3a7c25 */ /* 0x000fe2000f8e0008 */
[----:B------:R-:W-:-:S03]  /*1e80*/  SEL R9, R63, RZ, P2 ;  /* 0x000000ff3f097207 */ /* 0x000fc60001000000 */
[----:B------:R-:W-:Y:S01]  /*1e90*/  IMAD R13, R152, R5, R7 ;  /* 0x00000005980d7224 */ /* 0x000fe200078e0207 */
[----:B------:R-:W-:Y:S01]  /*1ea0*/  SEL R7, R63, RZ, P0 ;  /* 0x000000ff3f077207 */ /* 0x000fe20000000000 */
[----:B------:R-:W-:Y:S02]  /*1eb0*/  IMAD R10, R10, UR4, RZ ;  /* 0x000000040a0a7c24 */ /* 0x000fe4000f8e02ff */
[----:B------:R-:W-:Y:S02]  /*1ec0*/  IMAD R6, R14, R68, RZ ;  /* 0x000000440e067224 */ /* 0x000fe400078e02ff */
[----:B------:R-:W-:Y:S02]  /*1ed0*/  IMAD.IADD R7, R22, 0x1, R7 ;  /* 0x0000000116077824 */ /* 0x000fe400078e0207 */
[----:B------:R-:W-:Y:S02]  /*1ee0*/  IMAD.IADD R9, R156, 0x1, R9 ;  /* 0x000000019c097824 */ /* 0x000fe400078e0209 */
[----:B------:R-:W-:-:S02]  /*1ef0*/  IMAD R33, R11, UR5, R10 ;  /* 0x000000050b217c24 */ /* 0x000fc4000f8e020a */
[----:B------:R-:W-:Y:S01]  /*1f00*/  IMAD R11, R152, R69, R6 ;  /* 0x00000045980b7224 */ /* 0x000fe200078e0206 */
[----:B------:R-:W-:Y:S02]  /*1f10*/  SHF.R.S32.HI R6, RZ, 0x1f, R7 ;  /* 0x0000001fff067819 */ /* 0x000fe40000011407 */
[----:B------:R-:W-:Y:S02]  /*1f20*/  SHF.R.S32.HI R8, RZ, 0x1f, R9 ;  /* 0x0000001fff087819 */ /* 0x000fe40000011409 */
[----:B------:R-:W-:Y:S02]  /*1f30*/  LEA.HI R75, R6, R7, RZ, 0x4 ;  /* 0x00000007064b7211 */ /* 0x000fe400078f20ff */
[----:B------:R-:W-:Y:S02]  /*1f40*/  LEA.HI R74, R8, R9, RZ, 0x4 ;  /* 0x00000009084a7211 */ /* 0x000fe400078f20ff */
[----:B------:R-:W-:Y:S02]  /*1f50*/  LEA.HI R6, R6, R7, RZ, 0x5 ;  /* 0x0000000706067211 */ /* 0x000fe400078f28ff */
[----:B------:R-:W-:-:S03]  /*1f60*/  LEA.HI R8, R8, R9, RZ, 0x5 ;  /* 0x0000000908087211 */ /* 0x000fc600078f28ff */
[----:B------:R-:W-:Y:S01]  /*1f70*/  IMAD.SHL.U32 R7, R6, 0x80, RZ ;  /* 0x0000008006077824 */ /* 0x000fe200078e00ff */
[----:B--2---:R-:W-:Y:S01]  /*1f80*/  LOP3.LUT R6, R32, 0x10, R75, 0xf8, !PT ;  /* 0x0000001020067812 */ /* 0x004fe200078ef84b */
[----:B------:R-:W-:Y:S01]  /*1f90*/  IMAD.SHL.U32 R9, R8, 0x80, RZ ;  /* 0x0000008008097824 */ /* 0x000fe200078e00ff */
[----:B------:R-:W-:Y:S02]  /*1fa0*/  LOP3.LUT R8, R32, 0x10, R74, 0xf8, !PT ;  /* 0x0000001020087812 */ /* 0x000fe400078ef84a */
[----:B------:R-:W-:Y:S02]  /*1fb0*/  LOP3.LUT R7, R7, 0xfffff000, RZ, 0xc0, !PT ;  /* 0xfffff00007077812 */ /* 0x000fe400078ec0ff */
[-C--:B------:R-:W-:Y:S02]  /*1fc0*/  LOP3.LUT R6, R6, R21.reuse, RZ, 0x3c, !PT ;  /* 0x0000001506067212 */ /* 0x080fe400078e3cff */
[----:B------:R-:W-:Y:S02]  /*1fd0*/  LOP3.LUT R9, R9, 0xfffff000, RZ, 0xc0, !PT ;  /* 0xfffff00009097812 */ /* 0x000fe400078ec0ff */
[----:B------:R-:W-:-:S02]  /*1fe0*/  LOP3.LUT R8, R8, R21, RZ, 0x3c, !PT ;  /* 0x0000001508087212 */ /* 0x000fc400078e3cff */
[--C-:B------:R-:W-:Y:S02]  /*1ff0*/  IADD3 R73, R6, R7, R20.reuse ;  /* 0x0000000706497210 */ /* 0x100fe40007ffe014 */
[----:B------:R-:W-:Y:S02]  /*2000*/  IADD3 R72, R8, R9, R20 ;  /* 0x0000000908487210 */ /* 0x000fe40007ffe014 */
[----:B------:R-:W0:Y:S01]  /*2010*/  S2R R20, SR_TID.X ;  /* 0x0000000000147919 */ /* 0x000e220000002100 */
[----:B------:R-:W-:Y:S02]  /*2020*/  IMAD.IADD R57, R57, 0x1, R11 ;  /* 0x0000000139397824 */ /* 0x000fe400078e020b */
[----:B------:R-:W-:Y:S01]  /*2030*/  IMAD.IADD R55, R11, 0x1, R55 ;  /* 0x000000010b377824 */ /* 0x000fe200078e0237 */
[----:B-----5:R-:W-:Y:S01]  /*2040*/  SHF.R.S32.HI R11, RZ, 0x1f, R24 ;  /* 0x0000001fff0b7819 */ /* 0x020fe20000011418 */
[----:B------:R-:W-:-:S04]  /*2050*/  IMAD.WIDE.U32 R52, R152, R4, R16 ;  /* 0x0000000498347225 */ /* 0x000fc800078e0010 */
[C---:B------:R-:W-:Y:S01]  /*2060*/  IMAD.WIDE.U32 R50, R152.reuse, R4, R22 ;  /* 0x0000000498327225 */ /* 0x040fe200078e0016 */
[----:B------:R-:W-:-:S03]  /*2070*/  IADD3 R48, P2, R152, R49, RZ ;  /* 0x0000003198307210 */ /* 0x000fc60007f5e0ff */
[----:B------:R-:W-:Y:S02]  /*2080*/  IMAD R6, R11, R68, RZ ;  /* 0x000000440b067224 */ /* 0x000fe400078e02ff */
[----:B------:R-:W-:Y:S02]  /*2090*/  IMAD.IADD R53, R53, 0x1, R13 ;  /* 0x0000000135357824 */ /* 0x000fe400078e020d */
[----:B------:R-:W-:Y:S02]  /*20a0*/  IMAD.IADD R51, R13, 0x1, R51 ;  /* 0x000000010d337824 */ /* 0x000fe400078e0233 */
[----:B------:R-:W-:Y:S01]  /*20b0*/  IMAD R11, R11, R4, RZ ;  /* 0x000000040b0b7224 */ /* 0x000fe200078e02ff */
[----:B------:R-:W-:Y:S01]  /*20c0*/  LOP3.LUT R7, R74, 0xfffffff0, RZ, 0xc0, !PT ;  /* 0xfffffff04a077812 */ /* 0x000fe200078ec0ff */
[C---:B------:R-:W-:Y:S02]  /*20d0*/  IMAD R21, R24.reuse, R69, R6 ;  /* 0x0000004518157224 */ /* 0x040fe400078e0206 */
[----:B------:R-:W-:Y:S01]  /*20e0*/  IMAD.WIDE.U32 R56, R24, R68, R56 ;  /* 0x0000004418387225 */ /* 0x000fe200078e0038 */
[----:B0-----:R-:W-:-:S03]  /*20f0*/  SHF.R.U32.HI R20, RZ, 0x7, R20 ;  /* 0x00000007ff147819 */ /* 0x001fc60000011614 */
[----:B------:R-:W-:-:S04]  /*2100*/  IMAD.WIDE.U32 R54, R24, R68, R54 ;  /* 0x0000004418367225 */ /* 0x000fc800078e0036 */
[----:B------:R-:W-:Y:S01]  /*2110*/  VIADD R64, R20, 0x8 ;  /* 0x0000000814407836 */ /* 0x000fe20000000000 */
[----:B------:R-:W-:Y:S01]  /*2120*/  LOP3.LUT R20, R75, 0xfffffff0, RZ, 0xc0, !PT ;  /* 0xfffffff04b147812 */ /* 0x000fe200078ec0ff */
[C---:B------:R-:W-:Y:S02]  /*2130*/  IMAD R11, R24.reuse, R5, R11 ;  /* 0x00000005180b7224 */ /* 0x040fe400078e020b */
[----:B------:R-:W-:Y:S01]  /*2140*/  IMAD.WIDE.U32 R52, R24, R4, R52 ;  /* 0x0000000418347225 */ /* 0x000fe200078e0034 */
[----:B------:R-:W-:-:S03]  /*2150*/  SHF.L.U64.HI R69, R68, 0x7, R69 ;  /* 0x0000000744457819 */ /* 0x000fc60000010245 */
[----:B------:R-:W-:Y:S01]  /*2160*/  IMAD.WIDE.U32 R50, R24, R4, R50 ;  /* 0x0000000418327225 */ /* 0x000fe200078e0032 */
[----:B------:R-:W-:Y:S02]  /*2170*/  SHF.L.U64.HI R66, R4, 0x7, R5 ;  /* 0x0000000704427819 */ /* 0x000fe40000010205 */
[----:B------:R-:W-:Y:S01]  /*2180*/  LOP3.LUT R31, R0, 0x2, RZ, 0xc0, !PT ;  /* 0x00000002001f7812 */ /* 0x000fe200078ec0ff */
[----:B------:R-:W-:Y:S01]  /*2190*/  IMAD.SHL.U32 R65, R4, 0x80, RZ ;  /* 0x0000008004417824 */ /* 0x000fe200078e00ff */
[----:B------:R-:W-:Y:S01]  /*21a0*/  SHF.R.S32.HI R4, RZ, 0x1f, R20 ;  /* 0x0000001fff047819 */ /* 0x000fe20000011414 */
[----:B------:R-:W-:Y:S01]  /*21b0*/  IMAD.X R49, R14, 0x1, R3, P2 ;  /* 0x000000010e317824 */ /* 0x000fe200010e0603 */
[----:B------:R-:W-:Y:S01]  /*21c0*/  SHF.R.S32.HI R3, RZ, 0x1f, R7 ;  /* 0x0000001fff037819 */ /* 0x000fe20000011407 */
[----:B------:R-:W-:Y:S02]  /*21d0*/  IMAD.IADD R28, R57, 0x1, R21 ;  /* 0x00000001391c7824 */ /* 0x000fe400078e0215 */
[----:B------:R-:W-:-:S02]  /*21e0*/  IMAD.SHL.U32 R70, R70, 0x80, RZ ;  /* 0x0000008046467824 */ /* 0x000fc400078e00ff */
[----:B------:R-:W-:Y:S02]  /*21f0*/  IMAD.SHL.U32 R68, R68, 0x80, RZ ;  /* 0x0000008044447824 */ /* 0x000fe400078e00ff */
[----:B------:R-:W-:Y:S02]  /*2200*/  IMAD.SHL.U32 R63, R63, 0x2, RZ ;  /* 0x000000023f3f7824 */ /* 0x000fe400078e00ff */
[----:B------:R-:W-:Y:S02]  /*2210*/  IMAD.IADD R21, R21, 0x1, R55 ;  /* 0x0000000115157824 */ /* 0x000fe400078e0237 */
[----:B------:R-:W-:Y:S02]  /*2220*/  IMAD.IADD R6, R53, 0x1, R11 ;  /* 0x0000000135067824 */ /* 0x000fe400078e020b */
[----:B------:R-:W-:Y:S02]  /*2230*/  IMAD.IADD R5, R11, 0x1, R51 ;  /* 0x000000010b057824 */ /* 0x000fe400078e0233 */
[----:B------:R-:W-:-:S07]  /*2240*/  IMAD.IADD R0, R59, 0x1, R33 ;  /* 0x000000013b007824 */ /* 0x000fce00078e0221 */
.L_x_333:
[----:B------:R-:W2:Y:S01]  /*2250*/  LDL R8, [R1+0x1c] ;  /* 0x00001c0001087983 */ /* 0x000ea20000100800 */
[----:B------:R-:W0:Y:S01]  /*2260*/  LDC R93, c[0x0][0x3d4] ;  /* 0x0000f500ff5d7b82 */ /* 0x000e220000000800 */
[----:B------:R-:W-:Y:S01]  /*2270*/  VIADD R2, R2, 0xffffffff ;  /* 0xffffffff02027836 */ /* 0x000fe20000000000 */
[----:B------:R-:W-:Y:S05]  /*2280*/  YIELD ;  /* 0x0000000000007946 */ /* 0x000fea0003800000 */
[----:B------:R-:W-:Y:S01]  /*2290*/  SHF.R.S32.HI R10, RZ, 0x1f, R2 ;  /* 0x0000001fff0a7819 */ /* 0x000fe20000011402 */
[----:B------:R-:W1:Y:S01]  /*22a0*/  LDC.64 R78, c[0x0][0x2d8] ;  /* 0x0000b600ff4e7b82 */ /* 0x000e620000000a00 */
[-C--:B------:R-:W-:Y:S01]  /*22b0*/  IMAD R9, R71, R2.reuse, RZ ;  /* 0x0000000247097224 */ /* 0x080fe200078e02ff */
[----:B------:R-:W-:Y:S01]  /*22c0*/  BSSY B0, `(.L_x_294) ;  /* 0x00003d5000007945 */ /* 0x000fe20003800000 */
[----:B----4-:R-:W-:Y:S01]  /*22d0*/  IMAD.WIDE.U32 R40, R70, R2, RZ ;  /* 0x0000000246287225 */ /* 0x010fe200078e00ff */
[----:B------:R-:W-:-:S03]  /*22e0*/  ISETP.GT.AND P2, PT, R2, R26, PT ;  /* 0x0000001a0200720c */ /* 0x000fc60003f44270 */
[----:B------:R-:W-:-:S04]  /*22f0*/  IMAD R11, R10, R70, R9 ;  /* 0x000000460a0b7224 */ /* 0x000fc800078e0209 */
[----:B------:R-:W-:Y:S01]  /*2300*/  IMAD.IADD R81, R41, 0x1, R11 ;  /* 0x0000000129517824 */ /* 0x000fe200078e020b */
[----:B0-----:R-:W-:Y:S02]  /*2310*/  ISETP.GE.AND P3, PT, R93, 0x1, PT ;  /* 0x000000015d00780c */ /* 0x001fe40003f66270 */
[----:B-1----:R-:W-:-:S04]  /*2320*/  IADD3 R36, P4, P5, R40, R78, R77 ;  /* 0x0000004e28247210 */ /* 0x002fc80007d9e04d */
[----:B------:R-:W-:Y:S01]  /*2330*/  IADD3.X R37, R81, R79, R76, P4, P5 ;  /* 0x0000004f51257210 */ /* 0x000fe200027ea44c */
[----:B--2---:R-:W-:-:S04]  /*2340*/  IMAD R9, R19, 0x3000, R8 ;  /* 0x0000300013097824 */ /* 0x004fc800078e0208 */
[----:B------:R-:W-:Y:S02]  /*2350*/  IMAD.IADD R90, R18, 0x1, R9 ;  /* 0x00000001125a7824 */ /* 0x000fe400078e0209 */
[----:B------:R-:W-:Y:S05]  /*2360*/  @!P3 BRA `(.L_x_295) ;  /* 0x0000003800d4b947 */ /* 0x000fea0003800000 */
[----:B------:R-:W-:Y:S01]  /*2370*/  ULDC.U8 UR4, c[0x0][0x3f0] ;  /* 0x0000fc0000047ab9 */ /* 0x000fe20000000000 */
[-C--:B------:R-:W-:Y:S01]  /*2380*/  IMAD R9, R69, R2.reuse, RZ ;  /* 0x0000000245097224 */ /* 0x080fe200078e02ff */
[----:B------:R-:W-:Y:S01]  /*2390*/  ISETP.NE.AND P3, PT, RZ, UR4, PT ;  /* 0x00000004ff007c0c */ /* 0x000fe2000bf65270 */
[----:B------:R-:W-:Y:S02]  /*23a0*/  IMAD R8, R66, R2, RZ ;  /* 0x0000000242087224 */ /* 0x000fe400078e02ff */
[----:B------:R-:W-:Y:S02]  /*23b0*/  IMAD R91, R2, -0x80, R27 ;  /* 0xffffff80025b7824 */ /* 0x000fe400078e021b */
[C---:B------:R-:W-:Y:S02]  /*23c0*/  IMAD R9, R10.reuse, R68, R9 ;  /* 0x000000440a097224 */ /* 0x040fe400078e0209 */
[----:B------:R-:W-:Y:S01]  /*23d0*/  IMAD R11, R10, R65, R8 ;  /* 0x000000410a0b7224 */ /* 0x000fe200078e0208 */
[----:B------:R-:W-:Y:S01]  /*23e0*/  VIMNMX R91, R91, 0x80, PT ;  /* 0x000000805b5b7848 */ /* 0x000fe20003fe0100 */
[----:B------:R-:W-:-:S04]  /*23f0*/  IMAD.WIDE.U32 R44, R68, R2, RZ ;  /* 0x00000002442c7225 */ /* 0x000fc800078e00ff */
[----:B------:R-:W-:-:S04]  /*2400*/  IMAD.WIDE.U32 R42, R65, R2, RZ ;  /* 0x00000002412a7225 */ /* 0x000fc800078e00ff */
[----:B------:R-:W-:Y:S02]  /*2410*/  IMAD.IADD R46, R45, 0x1, R9 ;  /* 0x000000012d2e7824 */ /* 0x000fe400078e0209 */
[----:B------:R-:W-:Y:S01]  /*2420*/  IMAD.IADD R47, R43, 0x1, R11 ;  /* 0x000000012b2f7824 */ /* 0x000fe200078e020b */
[----:B------:R-:W-:Y:S06]  /*2430*/  @!P3 BRA `(.L_x_296) ;  /* 0x000000180010b947 */ /* 0x000fec0003800000 */
[----:B------:R-:W-:Y:S01]  /*2440*/  ISETP.GE.AND P4, PT, R152, R91, PT ;  /* 0x0000005b9800720c */ /* 0x000fe20003f86270 */
[----:B------:R-:W-:Y:S01]  /*2450*/  BSSY B1, `(.L_x_297) ;  /* 0x000001f000017945 */ /* 0x000fe20003800000 */
[----:B------:R-:W-:Y:S02]  /*2460*/  CS2R R12, SRZ ;  /* 0x00000000000c7805 */ /* 0x000fe4000001ff00 */
[----:B------:R-:W-:Y:S02]  /*2470*/  CS2R R32, SRZ ;  /* 0x0000000000207805 */ /* 0x000fe4000001ff00 */
[----:B------:R-:W-:Y:S02]  /*2480*/  CS2R R38, SRZ ;  /* 0x0000000000267805 */ /* 0x000fe4000001ff00 */
[----:B------:R-:W-:Y:S02]  /*2490*/  CS2R R14, SRZ ;  /* 0x00000000000e7805 */ /* 0x000fe4000001ff00 */
[----:B------:R-:W-:-:S02]  /*24a0*/  CS2R R34, SRZ ;  /* 0x0000000000227805 */ /* 0x000fc4000001ff00 */
[----:B------:R-:W-:Y:S01]  /*24b0*/  CS2R R40, SRZ ;  /* 0x0000000000287805 */ /* 0x000fe2000001ff00 */
[----:B------:R-:W-:Y:S06]  /*24c0*/  @P4 BRA `(.L_x_298) ;  /* 0x00000000005c4947 */ /* 0x000fec0003800000 */
[----:B------:R-:W-:Y:S01]  /*24d0*/  ULDC.64 UR4, c[0x0][0x3c8] ;  /* 0x0000f20000047ab9 */ /* 0x000fe20000000a00 */
[----:B------:R-:W-:Y:S01]  /*24e0*/  ULDC.64 UR6, c[0x0][0x3e0] ;  /* 0x0000f80000067ab9 */ /* 0x000fe20000000a00 */
[----:B------:R-:W-:Y:S01]  /*24f0*/  IADD3 R44, P3, P5, R56, UR4, R44 ;  /* 0x00000004382c7c10 */ /* 0x000fe2000fd7e02c */
[----:B------:R-:W-:Y:S01]  /*2500*/  VIADD R8, R16, 0x10 ;  /* 0x0000001010087836 */ /* 0x000fe20000000000 */
[----:B------:R-:W-:Y:S02]  /*2510*/  CS2R R38, SRZ ;  /* 0x0000000000267805 */ /* 0x000fe4000001ff00 */
[----:B------:R-:W-:Y:S02]  /*2520*/  CS2R R40, SRZ ;  /* 0x0000000000287805 */ /* 0x000fe4000001ff00 */
[----:B------:R-:W-:Y:S02]  /*2530*/  IADD3.X R45, R28, UR5, R46, P3, P5 ;  /* 0x000000051c2d7c10 */ /* 0x000fe40009fea42e */
[----:B------:R-:W-:-:S04]  /*2540*/  IADD3 R42, P3, P5, R52, UR6, R42 ;  /* 0x00000006342a7c10 */ /* 0x000fc8000fd7e02a */
[----:B------:R-:W-:Y:S02]  /*2550*/  IADD3.X R43, R6, UR7, R47, P3, P5 ;  /* 0x00000007062b7c10 */ /* 0x000fe40009fea42f */
[-C--:B------:R-:W-:Y:S02]  /*2560*/  ISETP.GE.AND P5, PT, R16, R93.reuse, PT ;  /* 0x0000005d1000720c */ /* 0x080fe40003fa6270 */
[----:B------:R-:W-:Y:S01]  /*2570*/  ISETP.GE.AND P3, PT, R8, R93, PT ;  /* 0x0000005d0800720c */ /* 0x000fe20003f66270 */
[----:B------:R-:W-:Y:S01]  /*2580*/  VIADD R8, R16, 0x20 ;  /* 0x0000002010087836 */ /* 0x000fe20000000000 */
[----:B------:R-:W-:Y:S02]  /*2590*/  CS2R R32, SRZ ;  /* 0x0000000000207805 */ /* 0x000fe4000001ff00 */
[----:B------:R-:W-:-:S07]  /*25a0*/  CS2R R12, SRZ ;  /* 0x00000000000c7805 */ /* 0x000fce000001ff00 */
[----:B------:R0:W5:Y:S04]  /*25b0*/  @!P5 LDG.E.64 R38, desc[UR40][R44.64] ;  /* 0x000000282c26d981 */ /* 0x000168000c1e1b00 */
[----:B------:R0:W5:Y:S01]  /*25c0*/  @!P5 LDG.E.64 R40, desc[UR40][R42.64] ;  /* 0x000000282a28d981 */ /* 0x000162000c1e1b00 */
[----:B------:R-:W-:Y:S02]  /*25d0*/  ISETP.GE.AND P5, PT, R8, R93, PT ;  /* 0x0000005d0800720c */ /* 0x000fe40003fa6270 */
[----:B------:R-:W-:Y:S02]  /*25e0*/  CS2R R34, SRZ ;  /* 0x0000000000227805 */ /* 0x000fe4000001ff00 */
[----:B------:R-:W-:Y:S01]  /*25f0*/  CS2R R14, SRZ ;  /* 0x00000000000e7805 */ /* 0x000fe2000001ff00 */
[----:B------:R0:W5:Y:S04]  /*2600*/  @!P3 LDG.E.64 R32, desc[UR40][R44.64+0x10] ;  /* 0x000010282c20b981 */ /* 0x000168000c1e1b00 */
[----:B------:R0:W5:Y:S04]  /*2610*/  @!P3 LDG.E.64 R34, desc[UR40][R42.64+0x10] ;  /* 0x000010282a22b981 */ /* 0x000168000c1e1b00 */
[----:B------:R0:W5:Y:S04]  /*2620*/  @!P5 LDG.E.64 R12, desc[UR40][R44.64+0x20] ;  /* 0x000020282c0cd981 */ /* 0x000168000c1e1b00 */
[----:B------:R0:W5:Y:S02]  /*2630*/  @!P5 LDG.E.64 R14, desc[UR40][R42.64+0x20] ;  /* 0x000020282a0ed981 */ /* 0x000164000c1e1b00 */
.L_x_298:
[----:B------:R-:W-:Y:S05]  /*2640*/  BSYNC B1 ;  /* 0x0000000000017941 */ /* 0x000fea0003800000 */
.L_x_297:
[----:B------:R-:W-:Y:S01]  /*2650*/  ISETP.NE.AND P3, PT, R155, 0x3, PT ;  /* 0x000000039b00780c */ /* 0x000fe20003f65270 */
[----:B0----5:R-:W-:Y:S02]  /*2660*/  IMAD.MOV.U32 R42, RZ, RZ, R12 ;  /* 0x000000ffff2a7224 */ /* 0x021fe400078e000c */
[----:B------:R-:W-:Y:S02]  /*2670*/  IMAD.MOV.U32 R44, RZ, RZ, R32 ;  /* 0x000000ffff2c7224 */ /* 0x000fe400078e0020 */
[----:B------:R-:W-:Y:S02]  /*2680*/  IMAD.MOV.U32 R46, RZ, RZ, R38 ;  /* 0x000000ffff2e7224 */ /* 0x000fe400078e0026 */
[----:B------:R-:W-:Y:S02]  /*2690*/  IMAD.MOV.U32 R43, RZ, RZ, R14 ;  /* 0x000000ffff2b7224 */ /* 0x000fe400078e000e */
[----:B------:R-:W-:Y:S02]  /*26a0*/  IMAD.MOV.U32 R45, RZ, RZ, R34 ;  /* 0x000000ffff2d7224 */ /* 0x000fe400078e0022 */
[----:B------:R-:W-:-:S02]  /*26b0*/  IMAD.MOV.U32 R87, RZ, RZ, R40 ;  /* 0x000000ffff577224 */ /* 0x000fc400078e0028 */
[----:B------:R-:W-:Y:S05]  /*26c0*/  @!P3 BRA `(.L_x_299) ;  /* 0x000000000004b947 */ /* 0x000fea0003800000 */
[----:B------:R-:W-:Y:S01]  /*26d0*/  BPT.TRAP 0x1 ;  /* 0x000000040000795c */ /* 0x000fe20000300000 */
.L_x_299:
[----:B------:R-:W-:Y:S01]  /*26e0*/  IMAD R89, R19, 0x8, R18 ;  /* 0x0000000813597824 */ /* 0x000fe200078e0212 */
[----:B------:R-:W-:Y:S01]  /*26f0*/  SHF.L.U32 R92, R153, 0x1f, RZ ;  /* 0x0000001f995c7819 */ /* 0x000fe200000006ff */
[----:B------:R-:W-:Y:S03]  /*2700*/  BSSY B1, `(.L_x_300) ;  /* 0x0000003000017945 */ /* 0x000fe60003800000 */
[----:B------:R-:W0:Y:S02]  /*2710*/  SYNCS.PHASECHK.TRANS64.TRYWAIT P5, [R89+URZ+0x19c90], R92 ;  /* 0x019c905c590075a7 */ /* 0x000e2400080a017f */
[----:B0-----:R-:W-:Y:S05]  /*2720*/  @!P5 BRA `(.L_x_301) ;  /* 0x0000014c00c4d947 */ /* 0x001fea0003800000 */
.L_x_540:
[----:B------:R-:W-:Y:S05]  /*2730*/  BSYNC B1 ;  /* 0x0000000000017941 */ /* 0x000fea0003800000 */
.L_x_300:
[----:B------:R-:W-:Y:S05]  /*2740*/  @P4 BRA `(.L_x_302) ;  /* 0x0000003800304947 */ /* 0x000fea0003800000 */
[----:B------:R-:W-:Y:S01]  /*2750*/  ISETP.NE.AND P4, PT, R62, RZ, PT ;  /* 0x000000ff3e00720c */ /* 0x000fe20003f85270 */
[----:B------:R-:W-:-:S12]  /*2760*/  BSSY B1, `(.L_x_303) ;  /* 0x000006f000017945 */ /* 0x000fd80003800000 */
[----:B------:R-:W-:Y:S05]  /*2770*/  @!P4 BRA `(.L_x_304) ;  /* 0x0000000400b4c947 */ /* 0x000fea0003800000 */
[----:B------:R1:W2:Y:S01]  /*2780*/  LDS.128 R8, [R90+0x13800] ;  /* 0x013800005a087984 */ /* 0x0002a20000000c00 */
[----:B------:R-:W-:Y:S01]  /*2790*/  ISETP.GE.AND P4, PT, R16, R93, PT ;  /* 0x0000005d1000720c */ /* 0x000fe20003f86270 */
[----:B------:R-:W-:-:S12]  /*27a0*/  BSSY B2, `(.L_x_305) ;  /* 0x0000069000027945 */ /* 0x000fd80003800000 */
[----:B-1----:R-:W-:Y:S05]  /*27b0*/  @P4 BRA `(.L_x_306) ;  /* 0x00000004009c4947 */ /* 0x002fea0003800000 */
[----:B------:R-:W-:Y:S02]  /*27c0*/  SHF.R.U32.HI R38, RZ, 0x8, R39 ;  /* 0x00000008ff267819 */ /* 0x000fe40000011627 */
[----:B------:R-:W-:Y:S02]  /*27d0*/  SHF.R.U32.HI R40, RZ, 0x8, R41 ;  /* 0x00000008ff287819 */ /* 0x000fe40000011629 */
[----:B------:R-:W-:Y:S01]  /*27e0*/  SHF.R.U32.HI R79, RZ, 0x10, R39 ;  /* 0x00000010ff4f7819 */ /* 0x000fe20000011627 */
[----:B------:R-:W-:Y:S01]  /*27f0*/  IMAD.SHL.U32 R38, R38, 0x100, RZ ;  /* 0x0000010026267824 */ /* 0x000fe200078e00ff */
[----:B------:R-:W-:Y:S02]  /*2800*/  SHF.R.U32.HI R47, RZ, 0x10, R41 ;  /* 0x00000010ff2f7819 */ /* 0x000fe40000011629 */
[----:B------:R-:W-:Y:S01]  /*2810*/  LOP3.LUT R78, R41, 0xff0000ff, RZ, 0xc0, !PT ;  /* 0xff0000ff294e7812 */ /* 0x000fe200078ec0ff */
[----:B------:R-:W-:Y:S01]  /*2820*/  IMAD.SHL.U32 R41, R40, 0x100, RZ ;  /* 0x0000010028297824 */ /* 0x000fe200078e00ff */
[----:B------:R-:W-:Y:S01]  /*2830*/  LOP3.LUT R39, R39, 0xff0000ff, RZ, 0xc0, !PT ;  /* 0xff0000ff27277812 */ /* 0x000fe200078ec0ff */
[----:B--2---:R-:W-:Y:S01]  /*2840*/  IMAD.MOV.U32 R40, RZ, RZ, R8 ;  /* 0x000000ffff287224 */ /* 0x004fe200078e0008 */
[----:B------:R-:W-:-:S02]  /*2850*/  F2FP.F16.E4M3.UNPACK_B R8, R9 ;  /* 0x00000009ff08723e */ /* 0x000fc400020006ff */
[----:B------:R-:W-:Y:S01]  /*2860*/  LOP3.LUT R39, R39, 0xff00, R38, 0xf8, !PT ;  /* 0x0000ff0027277812 */ /* 0x000fe200078ef826 */
[----:B------:R-:W-:Y:S01]  /*2870*/  IMAD.U32 R38, R79, 0x10000, RZ ;  /* 0x000100004f267824 */ /* 0x000fe200078e00ff */
[----:B------:R-:W-:Y:S01]  /*2880*/  LOP3.LUT R78, R78, 0xff00, R41, 0xf8, !PT ;  /* 0x0000ff004e4e7812 */ /* 0x000fe200078ef829 */
[----:B------:R-:W-:Y:S01]  /*2890*/  IMAD.U32 R41, R47, 0x10000, RZ ;  /* 0x000100002f297824 */ /* 0x000fe200078e00ff */
[----:B------:R-:W-:Y:S02]  /*28a0*/  F2FP.F16.E4M3.UNPACK_B R47, R87.H1 ;  /* 0x00000057ff2f723e */ /* 0x000fe400030006ff */
[----:B------:R-:W-:Y:S02]  /*28b0*/  LOP3.LUT R38, R39, 0xff0000, R38, 0xf8, !PT ;  /* 0x00ff000027267812 */ /* 0x000fe400078ef826 */
[----:B------:R-:W-:Y:S01]  /*28c0*/  LOP3.LUT R39, R78, 0xff0000, R41, 0xf8, !PT ;  /* 0x00ff00004e277812 */ /* 0x000fe200078ef829 */
[----:B------:R-:W-:Y:S01]  /*28d0*/  HADD2.F32 R81, -RZ, R47.H0_H0 ;  /* 0x2000002fff517230 */ /* 0x000fe20000004100 */
[----:B------:R-:W-:Y:S01]  /*28e0*/  F2FP.F16.E4M3.UNPACK_B R79, R46.H1 ;  /* 0x0000002eff4f723e */ /* 0x000fe200030006ff */
[--C-:B------:R-:W-:Y:S01]  /*28f0*/  HADD2.F32 R41, -RZ, R8.reuse.H1_H1 ;  /* 0x30000008ff297230 */ /* 0x100fe20000004100 */
[----:B------:R-:W-:Y:S01]  /*2900*/  F2FP.F16.E4M3.UNPACK_B R9, R9.H1 ;  /* 0x00000009ff09723e */ /* 0x000fe200030006ff */
[----:B------:R-:W-:-:S02]  /*2910*/  HADD2.F32 R8, -RZ, R8.H0_H0 ;  /* 0x20000008ff087230 */ /* 0x000fc40000004100 */
[----:B------:R-:W-:Y:S02]  /*2920*/  HADD2.F32 R84, -RZ, R47.H1_H1 ;  /* 0x3000002fff547230 */ /* 0x000fe40000004100 */
[-C--:B------:R-:W-:Y:S01]  /*2930*/  FMUL.FTZ R85, R41, R81.reuse ;  /* 0x0000005129557220 */ /* 0x080fe20000410000 */
[----:B------:R-:W-:Y:S02]  /*2940*/  HADD2.F32 R80, -RZ, R79.H0_H0 ;  /* 0x2000004fff507230 */ /* 0x000fe40000004100 */
[C---:B------:R-:W-:Y:S01]  /*2950*/  FMUL.FTZ R86, R8.reuse, R81 ;  /* 0x0000005108567220 */ /* 0x040fe20000410000 */
[--C-:B------:R-:W-:Y:S01]  /*2960*/  HADD2.F32 R78, -RZ, R9.reuse.H1_H1 ;  /* 0x30000009ff4e7230 */ /* 0x100fe20000004100 */
[----:B------:R-:W-:Y:S01]  /*2970*/  F2FP.F16.E4M3.UNPACK_B R81, R87 ;  /* 0x00000057ff51723e */ /* 0x000fe200020006ff */
[----:B------:R-:W-:Y:S02]  /*2980*/  HADD2.F32 R47, -RZ, R9.H0_H0 ;  /* 0x20000009ff2f7230 */ /* 0x000fe40000004100 */
[----:B------:R-:W-:Y:S01]  /*2990*/  FFMA.FTZ R8, R8, R80, -R85 ;  /* 0x0000005008087223 */ /* 0x000fe20000010855 */
[----:B------:R-:W-:-:S02]  /*29a0*/  HADD2.F32 R79, -RZ, R79.H1_H1 ;  /* 0x3000004fff4f7230 */ /* 0x000fc40000004100 */
[C---:B------:R-:W-:Y:S01]  /*29b0*/  FMUL.FTZ R94, R78.reuse, R84 ;  /* 0x000000544e5e7220 */ /* 0x040fe20000410000 */
[----:B------:R-:W-:Y:S01]  /*29c0*/  FFMA.FTZ R9, R41, R80, R86 ;  /* 0x0000005029097223 */ /* 0x000fe20000010056 */
[C---:B------:R-:W-:Y:S01]  /*29d0*/  FMUL.FTZ R85, R47.reuse, R84 ;  /* 0x000000542f557220 */ /* 0x040fe20000410000 */
[-C--:B------:R-:W-:Y:S01]  /*29e0*/  F2FP.F16.E4M3.UNPACK_B R41, R40.reuse.H1 ;  /* 0x00000028ff29723e */ /* 0x080fe200030006ff */
[-C--:B------:R-:W-:Y:S01]  /*29f0*/  FFMA.FTZ R94, R47, R79.reuse, -R94 ;  /* 0x0000004f2f5e7223 */ /* 0x080fe2000001085e */
[----:B------:R-:W-:Y:S01]  /*2a00*/  F2FP.F16.E4M3.UNPACK_B R40, R40 ;  /* 0x00000028ff28723e */ /* 0x000fe200020006ff */
[----:B------:R-:W-:Y:S01]  /*2a10*/  FFMA.FTZ R87, R78, R79, R85 ;  /* 0x0000004f4e577223 */ /* 0x000fe20000010055 */
[----:B------:R-:W-:Y:S01]  /*2a20*/  F2FP.F16.E4M3.UNPACK_B R79, R46 ;  /* 0x0000002eff4f723e */ /* 0x000fe200020006ff */
[----:B------:R-:W-:Y:S01]  /*2a30*/  HADD2.F32 R80, -RZ, R81.H1_H1 ;  /* 0x30000051ff507230 */ /* 0x000fe20000004100 */
[----:B------:R-:W-:Y:S01]  /*2a40*/  F2FP.F16.E4M3.UNPACK_B R86, R39 ;  /* 0x00000027ff56723e */ /* 0x000fe200020006ff */
[----:B------:R-:W-:-:S02]  /*2a50*/  HADD2.F32 R47, -RZ, R41.H0_H0 ;  /* 0x20000029ff2f7230 */ /* 0x000fc40000004100 */
[----:B------:R-:W-:Y:S02]  /*2a60*/  HADD2.F32 R78, -RZ, R41.H1_H1 ;  /* 0x30000029ff4e7230 */ /* 0x000fe40000004100 */
[----:B------:R-:W-:Y:S02]  /*2a70*/  HADD2.F32 R81, -RZ, R81.H0_H0 ;  /* 0x20000051ff517230 */ /* 0x000fe40000004100 */
[-C--:B------:R-:W-:Y:S01]  /*2a80*/  FMUL.FTZ R85, R47, R80.reuse ;  /* 0x000000502f557220 */ /* 0x080fe20000410000 */
[--C-:B------:R-:W-:Y:S02]  /*2a90*/  HADD2.F32 R46, -RZ, R40.reuse.H1_H1 ;  /* 0x30000028ff2e7230 */ /* 0x100fe40000004100 */
[----:B------:R-:W-:Y:S01]  /*2aa0*/  FMUL.FTZ R84, R78, R80 ;  /* 0x000000504e547220 */ /* 0x000fe20000410000 */
[----:B------:R-:W-:Y:S02]  /*2ab0*/  HADD2.F32 R41, -RZ, R40.H0_H0 ;  /* 0x20000028ff297230 */ /* 0x000fe40000004100 */
[----:B------:R-:W-:-:S02]  /*2ac0*/  HADD2.F32 R40, -RZ, R79.H1_H1 ;  /* 0x3000004fff287230 */ /* 0x000fc40000004100 */
[-C--:B------:R-:W-:Y:S01]  /*2ad0*/  FMUL.FTZ R80, R46, R81.reuse ;  /* 0x000000512e507220 */ /* 0x080fe20000410000 */
[----:B------:R-:W-:Y:S02]  /*2ae0*/  HADD2.F32 R79, -RZ, R79.H0_H0 ;  /* 0x2000004fff4f7230 */ /* 0x000fe40000004100 */
[----:B------:R-:W-:Y:S01]  /*2af0*/  FMUL.FTZ R81, R41, R81 ;  /* 0x0000005129517220 */ /* 0x000fe20000410000 */
[-C--:B------:R-:W-:Y:S01]  /*2b00*/  FFMA.FTZ R47, R47, R40.reuse, -R84 ;  /* 0x000000282f2f7223 */ /* 0x080fe20000010854 */
[----:B------:R-:W-:Y:S01]  /*2b10*/  FFMA.FTZ R78, R78, R40, R85 ;  /* 0x000000284e4e7223 */ /* 0x000fe20000010055 */
[-C--:B------:R-:W-:Y:S01]  /*2b20*/  FFMA.FTZ R40, R41, R79.reuse, -R80 ;  /* 0x0000004f29287223 */ /* 0x080fe20000010850 */
[----:B------:R-:W-:Y:S01]  /*2b30*/  FFMA.FTZ R41, R46, R79, R81 ;  /* 0x0000004f2e297223 */ /* 0x000fe20000010051 */
[----:B------:R-:W-:Y:S02]  /*2b40*/  F2FP.F16.E4M3.UNPACK_B R79, R11.H1 ;  /* 0x0000000bff4f723e */ /* 0x000fe400030006ff */
[----:B------:R-:W-:Y:S01]  /*2b50*/  F2FP.SATFINITE.E4M3.F32.PACK_AB_MERGE_C R46, R87, R94, RZ ;  /* 0x0000005e572e723e */ /* 0x000fe200048070ff */
[--C-:B------:R-:W-:Y:S01]  /*2b60*/  HADD2.F32 R94, -RZ, R86.reuse.H1_H1 ;  /* 0x30000056ff5e7230 */ /* 0x100fe20000004100 */
[----:B------:R-:W-:Y:S01]  /*2b70*/  F2FP.SATFINITE.E4M3.F32.PACK_AB_MERGE_C R47, R78, R47, RZ ;  /* 0x0000002f4e2f723e */ /* 0x000fe200048070ff */
[--C-:B------:R-:W-:Y:S01]  /*2b80*/  HADD2.F32 R80, -RZ, R79.reuse.H0_H0 ;  /* 0x2000004fff507230 */ /* 0x100fe20000004100 */
[----:B------:R-:W-:Y:S01]  /*2b90*/  F2FP.F16.E4M3.UNPACK_B R87, R39.H1 ;  /* 0x00000027ff57723e */ /* 0x000fe200030006ff */
[----:B------:R-:W-:Y:S01]  /*2ba0*/  HADD2.F32 R79, -RZ, R79.H1_H1 ;  /* 0x3000004fff4f7230 */ /* 0x000fe20000004100 */
[----:B------:R-:W-:Y:S01]  /*2bb0*/  F2FP.F16.E4M3.UNPACK_B R78, R10.H1 ;  /* 0x0000000aff4e723e */ /* 0x000fe200030006ff */
[----:B------:R-:W-:Y:S01]  /*2bc0*/  HADD2.F32 R86, -RZ, R86.H0_H0 ;  /* 0x20000056ff567230 */ /* 0x000fe20000004100 */
[-C--:B------:R-:W-:Y:S01]  /*2bd0*/  F2FP.F16.E4M3.UNPACK_B R81, R38.reuse ;  /* 0x00000026ff51723e */ /* 0x080fe200020006ff */
[----:B------:R-:W-:Y:S01]  /*2be0*/  HADD2.F32 R95, -RZ, R87.H1_H1 ;  /* 0x30000057ff5f7230 */ /* 0x000fe20000004100 */
[----:B------:R-:W-:Y:S01]  /*2bf0*/  F2FP.F16.E4M3.UNPACK_B R84, R38.H1 ;  /* 0x00000026ff54723e */ /* 0x000fe200030006ff */
[--C-:B------:R-:W-:Y:S01]  /*2c00*/  HADD2.F32 R39, -RZ, R78.reuse.H1_H1 ;  /* 0x3000004eff277230 */ /* 0x100fe20000004100 */
[----:B------:R-:W-:Y:S01]  /*2c10*/  F2FP.F16.E4M3.UNPACK_B R11, R11 ;  /* 0x0000000bff0b723e */ /* 0x000fe200020006ff */
[----:B------:R-:W-:-:S02]  /*2c20*/  HADD2.F32 R78, -RZ, R78.H0_H0 ;  /* 0x2000004eff4e7230 */ /* 0x000fc40000004100 */
[-C--:B------:R-:W-:Y:S01]  /*2c30*/  FMUL.FTZ R97, R79, R95.reuse ;  /* 0x0000005f4f617220 */ /* 0x080fe20000410000 */
[----:B------:R-:W-:Y:S01]  /*2c40*/  FMUL.FTZ R96, R80, R95 ;  /* 0x0000005f50607220 */ /* 0x000fe20000410000 */
[----:B------:R-:W-:Y:S02]  /*2c50*/  HADD2.F32 R38, -RZ, R81.H1_H1 ;  /* 0x30000051ff267230 */ /* 0x000fe40000004100 */
[CC--:B------:R-:W-:Y:S01]  /*2c60*/  FMUL.FTZ R95, R39.reuse, R94.reuse ;  /* 0x0000005e275f7220 */ /* 0x0c0fe20000410000 */
[C---:B------:R-:W-:Y:S01]  /*2c70*/  FMUL.FTZ R94, R78.reuse, R94 ;  /* 0x0000005e4e5e7220 */ /* 0x040fe20000410000 */
[----:B------:R-:W-:Y:S01]  /*2c80*/  F2FP.F16.E4M3.UNPACK_B R10, R10 ;  /* 0x0000000aff0a723e */ /* 0x000fe200020006ff */
[----:B------:R-:W-:Y:S02]  /*2c90*/  HADD2.F32 R85, -RZ, R84.H1_H1 ;  /* 0x30000054ff557230 */ /* 0x000fe40000004100 */
[-C--:B------:R-:W-:Y:S01]  /*2ca0*/  FFMA.FTZ R95, R78, R38.reuse, -R95 ;  /* 0x000000264e5f7223 */ /* 0x080fe2000001085f */
[----:B------:R-:W-:Y:S01]  /*2cb0*/  FFMA.FTZ R94, R39, R38, R94 ;  /* 0x00000026275e7223 */ /* 0x000fe2000001005e */
[--C-:B------:R-:W-:Y:S01]  /*2cc0*/  HADD2.F32 R38, -RZ, R11.reuse.H0_H0 ;  /* 0x2000000bff267230 */ /* 0x100fe20000004100 */
[----:B------:R-:W-:Y:S01]  /*2cd0*/  F2FP.SATFINITE.E4M3.F32.PACK_AB_MERGE_C R9, R9, R8, R46 ;  /* 0x000000080909723e */ /* 0x000fe2000480702e */
[----:B------:R-:W-:-:S02]  /*2ce0*/  HADD2.F32 R39, -RZ, R11.H1_H1 ;  /* 0x3000000bff277230 */ /* 0x000fc40000004100 */
[-C--:B------:R-:W-:Y:S01]  /*2cf0*/  FFMA.FTZ R97, R80, R85.reuse, -R97 ;  /* 0x0000005550617223 */ /* 0x080fe20000010861 */
[--C-:B------:R-:W-:Y:S02]  /*2d00*/  HADD2.F32 R11, -RZ, R10.reuse.H0_H0 ;  /* 0x2000000aff0b7230 */ /* 0x100fe40000004100 */
[----:B------:R-:W-:Y:S01]  /*2d10*/  FFMA.FTZ R96, R79, R85, R96 ;  /* 0x000000554f607223 */ /* 0x000fe20000010060 */
[----:B------:R-:W-:Y:S01]  /*2d20*/  HADD2.F32 R87, -RZ, R87.H0_H0 ;  /* 0x20000057ff577230 */ /* 0x000fe20000004100 */
[----:B------:R-:W-:Y:S01]  /*2d30*/  F2FP.SATFINITE.E4M3.F32.PACK_AB_MERGE_C R94, R94, R95, RZ ;  /* 0x0000005f5e5e723e */ /* 0x000fe200048070ff */
[----:B------:R-:W-:Y:S02]  /*2d40*/  HADD2.F32 R10, -RZ, R10.H1_H1 ;  /* 0x3000000aff0a7230 */ /* 0x000fe40000004100 */
[----:B------:R-:W-:Y:S01]  /*2d50*/  FMUL.FTZ R79, R11, R86 ;  /* 0x000000560b4f7220 */ /* 0x000fe20000410000 */
[----:B------:R-:W-:Y:S02]  /*2d60*/  HADD2.F32 R84, -RZ, R84.H0_H0 ;  /* 0x20000054ff547230 */ /* 0x000fe40000004100 */
[----:B------:R-:W-:Y:S01]  /*2d70*/  FMUL.FTZ R85, R39, R87 ;  /* 0x0000005727557220 */ /* 0x000fe20000410000 */
[----:B------:R-:W-:-:S02]  /*2d80*/  HADD2.F32 R81, -RZ, R81.H0_H0 ;  /* 0x20000051ff517230 */ /* 0x000fc40000004100 */
[----:B------:R-:W-:Y:S01]  /*2d90*/  FMUL.FTZ R80, R38, R87 ;  /* 0x0000005726507220 */ /* 0x000fe20000410000 */
[----:B------:R-:W-:Y:S01]  /*2da0*/  FMUL.FTZ R78, R10, R86 ;  /* 0x000000560a4e7220 */ /* 0x000fe20000410000 */
[-C--:B------:R-:W-:Y:S01]  /*2db0*/  FFMA.FTZ R85, R38, R84.reuse, -R85 ;  /* 0x0000005426557223 */ /* 0x080fe20000010855 */
[----:B------:R-:W-:Y:S01]  /*2dc0*/  F2FP.SATFINITE.E4M3.F32.PACK_AB_MERGE_C R96, R96, R97, RZ ;  /* 0x000000616060723e */ /* 0x000fe200048070ff */
[----:B------:R-:W-:Y:S01]  /*2dd0*/  FFMA.FTZ R80, R39, R84, R80 ;  /* 0x0000005427507223 */ /* 0x000fe20000010050 */
[-C--:B------:R-:W-:Y:S01]  /*2de0*/  FFMA.FTZ R78, R11, R81.reuse, -R78 ;  /* 0x000000510b4e7223 */ /* 0x080fe2000001084e */
[----:B------:R-:W-:Y:S01]  /*2df0*/  FFMA.FTZ R79, R10, R81, R79 ;  /* 0x000000510a4f7223 */ /* 0x000fe2000001004f */
[----:B------:R-:W-:Y:S02]  /*2e00*/  F2FP.SATFINITE.E4M3.F32.PACK_AB_MERGE_C R8, R41, R40, R47 ;  /* 0x000000282908723e */ /* 0x000fe4000480702f */
[----:B------:R-:W-:Y:S02]  /*2e10*/  F2FP.SATFINITE.E4M3.F32.PACK_AB_MERGE_C R11, R80, R85, R96 ;  /* 0x00000055500b723e */ /* 0x000fe40004807060 */
[----:B------:R-:W-:-:S07]  /*2e20*/  F2FP.SATFINITE.E4M3.F32.PACK_AB_MERGE_C R10, R79, R78, R94 ;  /* 0x0000004e4f0a723e */ /* 0x000fce000480705e */
.L_x_306:
[----:B------:R-:W-:Y:S05]  /*2e30*/  BSYNC B2 ;  /* 0x0000000000027941 */ /* 0x000fea0003800000 */
.L_x_305:
[----:B--2---:R1:W-:Y:S02]  /*2e40*/  STG.E.128 desc[UR40][R36.64], R8 ;  /* 0x0000000824007986 */ /* 0x0043e4000c101d28 */
.L_x_304:
[----:B------:R-:W-:Y:S05]  /*2e50*/  BSYNC B1 ;  /* 0x0000000000017941 */ /* 0x000fea0003800000 */
.L_x_303:
[----:B------:R-:W-:Y:S01]  /*2e60*/  ISETP.NE.AND P4, PT, R31, RZ, PT ;  /* 0x000000ff1f00720c */ /* 0x000fe20003f85270 */
[----:B------:R-:W-:-:S12]  /*2e70*/  BSSY B1, `(.L_x_307) ;  /* 0x0000070000017945 */ /* 0x000fd80003800000 */
[----:B------:R-:W-:Y:S05]  /*2e80*/  @!P4 BRA `(.L_x_308) ;  /* 0x0000000400b8c947 */ /* 0x000fea0003800000 */
[----:B-1----:R1:W2:Y:S01]  /*2e90*/  LDS.128 R8, [R90+0x14800] ;  /* 0x014800005a087984 */ /* 0x0022a20000000c00 */
[----:B------:R-:W-:Y:S01]  /*2ea0*/  VIADD R38, R16, 0x10 ;  /* 0x0000001010267836 */ /* 0x000fe20000000000 */
[----:B------:R-:W-:Y:S04]  /*2eb0*/  BSSY B2, `(.L_x_309) ;  /* 0x000006a000027945 */ /* 0x000fe80003800000 */
[----:B------:R-:W-:-:S13]  /*2ec0*/  ISETP.GE.AND P4, PT, R38, R93, PT ;  /* 0x0000005d2600720c */ /* 0x000fda0003f86270 */
[----:B-1----:R-:W-:Y:S05]  /*2ed0*/  @P4 BRA `(.L_x_310) ;  /* 0x00000004009c4947 */ /* 0x002fea0003800000 */
[----:B------:R-:W-:Y:S02]  /*2ee0*/  SHF.R.U32.HI R41, RZ, 0x8, R33 ;  /* 0x00000008ff297819 */ /* 0x000fe40000011621 */
[----:B------:R-:W-:Y:S02]  /*2ef0*/  SHF.R.U32.HI R34, RZ, 0x8, R35 ;  /* 0x00000008ff227819 */ /* 0x000fe40000011623 */
[----:B------:R-:W-:Y:S02]  /*2f00*/  LOP3.LUT R32, R33, 0xff0000ff, RZ, 0xc0, !PT ;  /* 0xff0000ff21207812 */ /* 0x000fe400078ec0ff */
[----:B------:R-:W-:Y:S01]  /*2f10*/  SHF.R.U32.HI R39, RZ, 0x10, R33 ;  /* 0x00000010ff277819 */ /* 0x000fe20000011621 */
[----:B------:R-:W-:Y:S01]  /*2f20*/  IMAD.SHL.U32 R33, R41, 0x100, RZ ;  /* 0x0000010029217824 */ /* 0x000fe200078e00ff */
[----:B------:R-:W-:Y:S02]  /*2f30*/  LOP3.LUT R38, R35, 0xff0000ff, RZ, 0xc0, !PT ;  /* 0xff0000ff23267812 */ /* 0x000fe400078ec0ff */
[----:B------:R-:W-:Y:S01]  /*2f40*/  SHF.R.U32.HI R40, RZ, 0x10, R35 ;  /* 0x00000010ff287819 */ /* 0x000fe20000011623 */
[----:B------:R-:W-:Y:S01]  /*2f50*/  IMAD.SHL.U32 R35, R34, 0x100, RZ ;  /* 0x0000010022237824 */ /* 0x000fe200078e00ff */
[----:B------:R-:W-:Y:S01]  /*2f60*/  LOP3.LUT R32, R32, 0xff00, R33, 0xf8, !PT ;  /* 0x0000ff0020207812 */ /* 0x000fe200078ef821 */
[----:B------:R-:W-:-:S02]  /*2f70*/  IMAD.U32 R33, R39, 0x10000, RZ ;  /* 0x0001000027217824 */ /* 0x000fc400078e00ff */
[----:B--2---:R-:W-:Y:S01]  /*2f80*/  IMAD.MOV.U32 R34, RZ, RZ, R8 ;  /* 0x000000ffff227224 */ /* 0x004fe200078e0008 */
[----:B------:R-:W-:Y:S01]  /*2f90*/  LOP3.LUT R35, R38, 0xff00, R35, 0xf8, !PT ;  /* 0x0000ff0026237812 */ /* 0x000fe200078ef823 */
[----:B------:R-:W-:Y:S01]  /*2fa0*/  IMAD.U32 R40, R40, 0x10000, RZ ;  /* 0x0001000028287824 */ /* 0x000fe200078e00ff */
[----:B------:R-:W-:Y:S02]  /*2fb0*/  F2FP.F16.E4M3.UNPACK_B R38, R45.H1 ;  /* 0x0000002dff26723e */ /* 0x000fe400030006ff */
[-C--:B------:R-:W-:Y:S02]  /*2fc0*/  F2FP.F16.E4M3.UNPACK_B R8, R9.reuse ;  /* 0x00000009ff08723e */ /* 0x080fe400020006ff */
[----:B------:R-:W-:Y:S01]  /*2fd0*/  LOP3.LUT R32, R32, 0xff0000, R33, 0xf8, !PT ;  /* 0x00ff000020207812 */ /* 0x000fe200078ef821 */
[----:B------:R-:W-:Y:S01]  /*2fe0*/  HADD2.F32 R46, -RZ, R38.H0_H0 ;  /* 0x20000026ff2e7230 */ /* 0x000fe20000004100 */
[----:B------:R-:W-:Y:S01]  /*2ff0*/  LOP3.LUT R33, R35, 0xff0000, R40, 0xf8, !PT ;  /* 0x00ff000023217812 */ /* 0x000fe200078ef828 */
[--C-:B------:R-:W-:Y:S01]  /*3000*/  HADD2.F32 R35, -RZ, R8.reuse.H1_H1 ;  /* 0x30000008ff237230 */ /* 0x100fe20000004100 */
[----:B------:R-:W-:Y:S01]  /*3010*/  F2FP.F16.E4M3.UNPACK_B R40, R44.H1 ;  /* 0x0000002cff28723e */ /* 0x000fe200030006ff */
[----:B------:R-:W-:Y:S01]  /*3020*/  HADD2.F32 R8, -RZ, R8.H0_H0 ;  /* 0x20000008ff087230 */ /* 0x000fe20000004100 */
[----:B------:R-:W-:Y:S01]  /*3030*/  F2FP.F16.E4M3.UNPACK_B R9, R9.H1 ;  /* 0x00000009ff09723e */ /* 0x000fe200030006ff */
[----:B------:R-:W-:-:S02]  /*3040*/  HADD2.F32 R47, -RZ, R38.H1_H1 ;  /* 0x30000026ff2f7230 */ /* 0x000fc40000004100 */
[CC--:B------:R-:W-:Y:S01]  /*3050*/  FMUL.FTZ R79, R35.reuse, R46.reuse ;  /* 0x0000002e234f7220 */ /* 0x0c0fe20000410000 */
[--C-:B------:R-:W-:Y:S02]  /*3060*/  HADD2.F32 R41, -RZ, R40.reuse.H0_H0 ;  /* 0x20000028ff297230 */ /* 0x100fe40000004100 */
[C---:B------:R-:W-:Y:S01]  /*3070*/  FMUL.FTZ R46, R8.reuse, R46 ;  /* 0x0000002e082e7220 */ /* 0x040fe20000410000 */
[--C-:B------:R-:W-:Y:S01]  /*3080*/  HADD2.F32 R39, -RZ, R9.reuse.H1_H1 ;  /* 0x30000009ff277230 */ /* 0x100fe20000004100 */
[----:B------:R-:W-:Y:S01]  /*3090*/  F2FP.F16.E4M3.UNPACK_B R45, R45 ;  /* 0x0000002dff2d723e */ /* 0x000fe200020006ff */
[----:B------:R-:W-:Y:S02]  /*30a0*/  HADD2.F32 R38, -RZ, R9.H0_H0 ;  /* 0x20000009ff267230 */ /* 0x000fe40000004100 */
[-C--:B------:R-:W-:Y:S01]  /*30b0*/  FFMA.FTZ R8, R8, R41.reuse, -R79 ;  /* 0x0000002908087223 */ /* 0x080fe2000001084f */
[----:B------:R-:W-:Y:S02]  /*30c0*/  HADD2.F32 R40, -RZ, R40.H1_H1 ;  /* 0x30000028ff287230 */ /* 0x000fe40000004100 */
[----:B------:R-:W-:Y:S01]  /*30d0*/  FFMA.FTZ R9, R35, R41, R46 ;  /* 0x0000002923097223 */ /* 0x000fe2000001002e */
[-C--:B------:R-:W-:Y:S01]  /*30e0*/  FMUL.FTZ R79, R39, R47.reuse ;  /* 0x0000002f274f7220 */ /* 0x080fe20000410000 */
[----:B------:R-:W-:Y:S01]  /*30f0*/  FMUL.FTZ R78, R38, R47 ;  /* 0x0000002f264e7220 */ /* 0x000fe20000410000 */
[----:B------:R-:W-:Y:S01]  /*3100*/  F2FP.F16.E4M3.UNPACK_B R35, R34.H1 ;  /* 0x00000022ff23723e */ /* 0x000fe200030006ff */
[----:B------:R-:W-:-:S02]  /*3110*/  HADD2.F32 R41, -RZ, R45.H1_H1 ;  /* 0x3000002dff297230 */ /* 0x000fc40000004100 */
[-C--:B------:R-:W-:Y:S01]  /*3120*/  FFMA.FTZ R79, R38, R40.reuse, -R79 ;  /* 0x00000028264f7223 */ /* 0x080fe2000001084f */
[----:B------:R-:W-:Y:S01]  /*3130*/  FFMA.FTZ R80, R39, R40, R78 ;  /* 0x0000002827507223 */ /* 0x000fe2000001004e */
[----:B------:R-:W-:Y:S01]  /*3140*/  F2FP.F16.E4M3.UNPACK_B R34, R34 ;  /* 0x00000022ff22723e */ /* 0x000fe200020006ff */
[--C-:B------:R-:W-:Y:S01]  /*3150*/  HADD2.F32 R40, -RZ, R35.reuse.H1_H1 ;  /* 0x30000023ff287230 */ /* 0x100fe20000004100 */
[----:B------:R-:W-:Y:S01]  /*3160*/  F2FP.F16.E4M3.UNPACK_B R44, R44 ;  /* 0x0000002cff2c723e */ /* 0x000fe200020006ff */
[----:B------:R-:W-:Y:S01]  /*3170*/  HADD2.F32 R39, -RZ, R35.H0_H0 ;  /* 0x20000023ff277230 */ /* 0x000fe20000004100 */
[----:B------:R-:W-:Y:S01]  /*3180*/  F2FP.F16.E4M3.UNPACK_B R47, R33 ;  /* 0x00000021ff2f723e */ /* 0x000fe200020006ff */
[--C-:B------:R-:W-:Y:S02]  /*3190*/  HADD2.F32 R35, -RZ, R34.reuse.H0_H0 ;  /* 0x20000022ff237230 */ /* 0x100fe40000004100 */
[----:B------:R-:W-:Y:S01]  /*31a0*/  FMUL.FTZ R78, R40, R41 ;  /* 0x00000029284e7220 */ /* 0x000fe20000410000 */
[----:B------:R-:W-:-:S02]  /*31b0*/  HADD2.F32 R38, -RZ, R34.H1_H1 ;  /* 0x30000022ff267230 */ /* 0x000fc40000004100 */
[C---:B------:R-:W-:Y:S01]  /*31c0*/  FMUL.FTZ R41, R39.reuse, R41 ;  /* 0x0000002927297220 */ /* 0x040fe20000410000 */
[--C-:B------:R-:W-:Y:S02]  /*31d0*/  HADD2.F32 R34, -RZ, R44.reuse.H1_H1 ;  /* 0x3000002cff227230 */ /* 0x100fe40000004100 */
[----:B------:R-:W-:Y:S02]  /*31e0*/  HADD2.F32 R45, -RZ, R45.H0_H0 ;  /* 0x2000002dff2d7230 */ /* 0x000fe40000004100 */
[----:B------:R-:W-:Y:S02]  /*31f0*/  HADD2.F32 R44, -RZ, R44.H0_H0 ;  /* 0x2000002cff2c7230 */ /* 0x000fe40000004100 */
[-C--:B------:R-:W-:Y:S01]  /*3200*/  FFMA.FTZ R78, R39, R34.reuse, -R78 ;  /* 0x00000022274e7223 */ /* 0x080fe2000001084e */
[----:B------:R-:W-:Y:S01]  /*3210*/  FFMA.FTZ R41, R40, R34, R41 ;  /* 0x0000002228297223 */ /* 0x000fe20000010029 */
[-C--:B------:R-:W-:Y:S01]  /*3220*/  FMUL.FTZ R46, R38, R45.reuse ;  /* 0x0000002d262e7220 */ /* 0x080fe20000410000 */
[----:B------:R-:W-:Y:S01]  /*3230*/  FMUL.FTZ R45, R35, R45 ;  /* 0x0000002d232d7220 */ /* 0x000fe20000410000 */
[----:B------:R-:W-:-:S02]  /*3240*/  F2FP.F16.E4M3.UNPACK_B R40, R11.H1 ;  /* 0x0000000bff28723e */ /* 0x000fc400030006ff */
[----:B------:R-:W-:Y:S01]  /*3250*/  F2FP.SATFINITE.E4M3.F32.PACK_AB_MERGE_C R85, R41, R78, RZ ;  /* 0x0000004e2955723e */ /* 0x000fe200048070ff */
[-C--:B------:R-:W-:Y:S01]  /*3260*/  FFMA.FTZ R34, R35, R44.reuse, -R46 ;  /* 0x0000002c23227223 */ /* 0x080fe2000001082e */
[----:B------:R-:W-:Y:S01]  /*3270*/  F2FP.F16.E4M3.UNPACK_B R78, R33.H1 ;  /* 0x00000021ff4e723e */ /* 0x000fe200030006ff */
[----:B------:R-:W-:Y:S01]  /*3280*/  FFMA.FTZ R35, R38, R44, R45 ;  /* 0x0000002c26237223 */ /* 0x000fe2000001002d */
[----:B------:R-:W-:Y:S01]  /*3290*/  F2FP.SATFINITE.E4M3.F32.PACK_AB_MERGE_C R38, R80, R79, RZ ;  /* 0x0000004f5026723e */ /* 0x000fe200048070ff */
[--C-:B------:R-:W-:Y:S01]  /*32a0*/  HADD2.F32 R41, -RZ, R40.reuse.H0_H0 ;  /* 0x20000028ff297230 */ /* 0x100fe20000004100 */
[----:B------:R-:W-:Y:S01]  /*32b0*/  F2FP.F16.E4M3.UNPACK_B R45, R32.H1 ;  /* 0x00000020ff2d723e */ /* 0x000fe200030006ff */
[----:B------:R-:W-:Y:S01]  /*32c0*/  HADD2.F32 R40, -RZ, R40.H1_H1 ;  /* 0x30000028ff287230 */ /* 0x000fe20000004100 */
[----:B------:R-:W-:Y:S01]  /*32d0*/  F2FP.F16.E4M3.UNPACK_B R39, R10.H1 ;  /* 0x0000000aff27723e */ /* 0x000fe200030006ff */
[----:B------:R-:W-:Y:S01]  /*32e0*/  HADD2.F32 R79, -RZ, R78.H1_H1 ;  /* 0x3000004eff4f7230 */ /* 0x000fe20000004100 */
[----:B------:R-:W-:Y:S01]  /*32f0*/  F2FP.F16.E4M3.UNPACK_B R44, R32 ;  /* 0x00000020ff2c723e */ /* 0x000fe200020006ff */
[----:B------:R-:W-:Y:S01]  /*3300*/  HADD2.F32 R46, -RZ, R45.H1_H1 ;  /* 0x3000002dff2e7230 */ /* 0x000fe20000004100 */
[----:B------:R-:W-:Y:S01]  /*3310*/  F2FP.F16.E4M3.UNPACK_B R11, R11 ;  /* 0x0000000bff0b723e */ /* 0x000fe200020006ff */
[----:B------:R-:W-:-:S02]  /*3320*/  HADD2.F32 R33, -RZ, R39.H1_H1 ;  /* 0x30000027ff217230 */ /* 0x000fc40000004100 */
[-C--:B------:R-:W-:Y:S01]  /*3330*/  FMUL.FTZ R32, R40, R79.reuse ;  /* 0x0000004f28207220 */ /* 0x080fe20000410000 */
[----:B------:R-:W-:Y:S02]  /*3340*/  HADD2.F32 R80, -RZ, R47.H1_H1 ;  /* 0x3000002fff507230 */ /* 0x000fe40000004100 */
[C---:B------:R-:W-:Y:S01]  /*3350*/  FMUL.FTZ R81, R41.reuse, R79 ;  /* 0x0000004f29517220 */ /* 0x040fe20000410000 */
[----:B------:R-:W-:Y:S02]  /*3360*/  HADD2.F32 R39, -RZ, R39.H0_H0 ;  /* 0x20000027ff277230 */ /* 0x000fe40000004100 */
[----:B------:R-:W-:Y:S01]  /*3370*/  FFMA.FTZ R79, R41, R46, -R32 ;  /* 0x0000002e294f7223 */ /* 0x000fe20000010820 */
[----:B------:R-:W-:Y:S02]  /*3380*/  HADD2.F32 R32, -RZ, R44.H1_H1 ;  /* 0x3000002cff207230 */ /* 0x000fe40000004100 */
[----:B------:R-:W-:Y:S01]  /*3390*/  FMUL.FTZ R84, R33, R80 ;  /* 0x0000005021547220 */ /* 0x000fe20000410000 */
[----:B------:R-:W-:Y:S01]  /*33a0*/  F2FP.F16.E4M3.UNPACK_B R10, R10 ;  /* 0x0000000aff0a723e */ /* 0x000fe200020006ff */
[----:B------:R-:W-:Y:S01]  /*33b0*/  FMUL.FTZ R80, R39, R80 ;  /* 0x0000005027507220 */ /* 0x000fe20000410000 */
[----:B------:R-:W-:-:S02]  /*33c0*/  HADD2.F32 R78, -RZ, R78.H0_H0 ;  /* 0x2000004eff4e7230 */ /* 0x000fc40000004100 */
[-C--:B------:R-:W-:Y:S01]  /*33d0*/  FFMA.FTZ R84, R39, R32.reuse, -R84 ;  /* 0x0000002027547223 */ /* 0x080fe20000010854 */
[----:B------:R-:W-:Y:S02]  /*33e0*/  HADD2.F32 R47, -RZ, R47.H0_H0 ;  /* 0x2000002fff2f7230 */ /* 0x000fe40000004100 */
[----:B------:R-:W-:Y:S01]  /*33f0*/  FFMA.FTZ R39, R33, R32, R80 ;  /* 0x0000002021277223 */ /* 0x000fe20000010050 */
[--C-:B------:R-:W-:Y:S02]  /*3400*/  HADD2.F32 R32, -RZ, R11.reuse.H0_H0 ;  /* 0x2000000bff207230 */ /* 0x100fe40000004100 */
[----:B------:R-:W-:Y:S01]  /*3410*/  FFMA.FTZ R46, R40, R46, R81 ;  /* 0x0000002e282e7223 */ /* 0x000fe20000010051 */
[----:B------:R-:W-:Y:S01]  /*3420*/  HADD2.F32 R33, -RZ, R11.H1_H1 ;  /* 0x3000000bff217230 */ /* 0x000fe20000004100 */
[----:B------:R-:W-:Y:S01]  /*3430*/  F2FP.SATFINITE.E4M3.F32.PACK_AB_MERGE_C R9, R9, R8, R38 ;  /* 0x000000080909723e */ /* 0x000fe20004807026 */
[--C-:B------:R-:W-:Y:S01]  /*3440*/  HADD2.F32 R11, -RZ, R10.reuse.H0_H0 ;  /* 0x2000000aff0b7230 */ /* 0x100fe20000004100 */
[----:B------:R-:W-:Y:S01]  /*3450*/  F2FP.SATFINITE.E4M3.F32.PACK_AB_MERGE_C R39, R39, R84, RZ ;  /* 0x000000542727723e */ /* 0x000fe200048070ff */
[----:B------:R-:W-:-:S02]  /*3460*/  HADD2.F32 R10, -RZ, R10.H1_H1 ;  /* 0x3000000aff0a7230 */ /* 0x000fc40000004100 */
[-C--:B------:R-:W-:Y:S01]  /*3470*/  FMUL.FTZ R41, R33, R78.reuse ;  /* 0x0000004e21297220 */ /* 0x080fe20000410000 */
[----:B------:R-:W-:Y:S02]  /*3480*/  HADD2.F32 R45, -RZ, R45.H0_H0 ;  /* 0x2000002dff2d7230 */ /* 0x000fe40000004100 */
[----:B------:R-:W-:Y:S01]  /*3490*/  FMUL.FTZ R78, R32, R78 ;  /* 0x0000004e204e7220 */ /* 0x000fe20000410000 */
[----:B------:R-:W-:Y:S02]  /*34a0*/  HADD2.F32 R44, -RZ, R44.H0_H0 ;  /* 0x2000002cff2c7230 */ /* 0x000fe40000004100 */
[-C--:B------:R-:W-:Y:S01]  /*34b0*/  FMUL.FTZ R40, R10, R47.reuse ;  /* 0x0000002f0a287220 */ /* 0x080fe20000410000 */
[----:B------:R-:W-:Y:S01]  /*34c0*/  FMUL.FTZ R47, R11, R47 ;  /* 0x0000002f0b2f7220 */ /* 0x000fe20000410000 */
[-C--:B------:R-:W-:Y:S01]  /*34d0*/  FFMA.FTZ R41, R32, R45.reuse, -R41 ;  /* 0x0000002d20297223 */ /* 0x080fe20000010829 */
[----:B------:R-:W-:Y:S01]  /*34e0*/  FFMA.FTZ R78, R33, R45, R78 ;  /* 0x0000002d214e7223 */ /* 0x000fe2000001004e */
[-C--:B------:R-:W-:Y:S01]  /*34f0*/  FFMA.FTZ R40, R11, R44.reuse, -R40 ;  /* 0x0000002c0b287223 */ /* 0x080fe20000010828 */
[----:B------:R-:W-:Y:S01]  /*3500*/  FFMA.FTZ R47, R10, R44, R47 ;  /* 0x0000002c0a2f7223 */ /* 0x000fe2000001002f */
[----:B------:R-:W-:-:S02]  /*3510*/  F2FP.SATFINITE.E4M3.F32.PACK_AB_MERGE_C R46, R46, R79, RZ ;  /* 0x0000004f2e2e723e */ /* 0x000fc400048070ff */
[----:B------:R-:W-:Y:S02]  /*3520*/  F2FP.SATFINITE.E4M3.F32.PACK_AB_MERGE_C R8, R35, R34, R85 ;  /* 0x000000222308723e */ /* 0x000fe40004807055 */
[----:B------:R-:W-:Y:S02]  /*3530*/  F2FP.SATFINITE.E4M3.F32.PACK_AB_MERGE_C R10, R47, R40, R39 ;  /* 0x000000282f0a723e */ /* 0x000fe40004807027 */
[----:B------:R-:W-:-:S07]  /*3540*/  F2FP.SATFINITE.E4M3.F32.PACK_AB_MERGE_C R11, R78, R41, R46 ;  /* 0x000000294e0b723e */ /* 0x000fce000480702e */
.L_x_310:
[----:B------:R-:W-:Y:S05]  /*3550*/  BSYNC B2 ;  /* 0x0000000000027941 */ /* 0x000fea0003800000 */
.L_x_309:
[----:B--2---:R2:W-:Y:S02]  /*3560*/  STG.E.128 desc[UR40][R36.64+0x20], R8 ;  /* 0x0000200824007986 */ /* 0x0045e4000c101d28 */
.L_x_308:
[----:B------:R-:W-:Y:S05]  /*3570*/  BSYNC B1 ;  /* 0x0000000000017941 */ /* 0x000fea0003800000 */
.L_x_307:
[----:B------:R-:W-:Y:S05]  /*3580*/  @P1 BRA `(.L_x_302) ;  /* 0x0000002800a01947 */ /* 0x000fea0003800000 */
[----:B-12---:R1:W2:Y:S01]  /*3590*/  LDS.128 R8, [R90+0x15800] ;  /* 0x015800005a087984 */ /* 0x0062a20000000c00 */
[----:B------:R-:W-:Y:S01]  /*35a0*/  VIADD R32, R16, 0x20 ;  /* 0x0000002010207836 */ /* 0x000fe20000000000 */
[----:B------:R-:W-:Y:S04]  /*35b0*/  BSSY B1, `(.L_x_311) ;  /* 0x000006a000017945 */ /* 0x000fe80003800000 */
[----:B------:R-:W-:-:S13]  /*35c0*/  ISETP.GE.AND P4, PT, R32, R93, PT ;  /* 0x0000005d2000720c */ /* 0x000fda0003f86270 */
[----:B-1----:R-:W-:Y:S05]  /*35d0*/  @P4 BRA `(.L_x_312) ;  /* 0x00000004009c4947 */ /* 0x002fea0003800000 */
[----:B------:R-:W-:Y:S02]  /*35e0*/  SHF.R.U32.HI R12, RZ, 0x8, R13 ;  /* 0x00000008ff0c7819 */ /* 0x000fe4000001160d */
[--C-:B------:R-:W-:Y:S02]  /*35f0*/  SHF.R.U32.HI R14, RZ, 0x8, R15.reuse ;  /* 0x00000008ff0e7819 */ /* 0x100fe4000001160f */
[----:B------:R-:W-:Y:S01]  /*3600*/  SHF.R.U32.HI R32, RZ, 0x10, R15 ;  /* 0x00000010ff207819 */ /* 0x000fe2000001160f */
[----:B------:R-:W-:Y:S01]  /*3610*/  IMAD.SHL.U32 R12, R12, 0x100, RZ ;  /* 0x000001000c0c7824 */ /* 0x000fe200078e00ff */
[----:B------:R-:W-:Y:S01]  /*3620*/  SHF.R.U32.HI R34, RZ, 0x10, R13 ;  /* 0x00000010ff227819 */ /* 0x000fe2000001160d */
[----:B------:R-:W-:Y:S01]  /*3630*/  IMAD.SHL.U32 R14, R14, 0x100, RZ ;  /* 0x000001000e0e7824 */ /* 0x000fe200078e00ff */
[----:B------:R-:W-:Y:S01]  /*3640*/  LOP3.LUT R33, R13, 0xff0000ff, RZ, 0xc0, !PT ;  /* 0xff0000ff0d217812 */ /* 0x000fe200078ec0ff */
[----:B--2---:R-:W-:Y:S01]  /*3650*/  IMAD.MOV.U32 R13, RZ, RZ, R8 ;  /* 0x000000ffff0d7224 */ /* 0x004fe200078e0008 */
[----:B------:R-:W-:-:S02]  /*3660*/  LOP3.LUT R15, R15, 0xff0000ff, RZ, 0xc0, !PT ;  /* 0xff0000ff0f0f7812 */ /* 0x000fc400078ec0ff */
[----:B------:R-:W-:Y:S01]  /*3670*/  LOP3.LUT R33, R33, 0xff00, R12, 0xf8, !PT ;  /* 0x0000ff0021217812 */ /* 0x000fe200078ef80c */
[----:B------:R-:W-:Y:S01]  /*3680*/  IMAD.U32 R12, R34, 0x10000, RZ ;  /* 0x00010000220c7824 */ /* 0x000fe200078e00ff */
[----:B------:R-:W-:Y:S01]  /*3690*/  LOP3.LUT R35, R15, 0xff00, R14, 0xf8, !PT ;  /* 0x0000ff000f237812 */ /* 0x000fe200078ef80e */
[----:B------:R-:W-:Y:S01]  /*36a0*/  IMAD.U32 R14, R32, 0x10000, RZ ;  /* 0x00010000200e7824 */ /* 0x000fe200078e00ff */
[----:B------:R-:W-:Y:S02]  /*36b0*/  F2FP.F16.E4M3.UNPACK_B R8, R9 ;  /* 0x00000009ff08723e */ /* 0x000fe400020006ff */
[----:B------:R-:W-:Y:S02]  /*36c0*/  F2FP.F16.E4M3.UNPACK_B R15, R43.H1 ;  /* 0x0000002bff0f723e */ /* 0x000fe400030006ff */
[----:B------:R-:W-:Y:S02]  /*36d0*/  LOP3.LUT R12, R33, 0xff0000, R12, 0xf8, !PT ;  /* 0x00ff0000210c7812 */ /* 0x000fe400078ef80c */
[----:B------:R-:W-:Y:S01]  /*36e0*/  LOP3.LUT R38, R35, 0xff0000, R14, 0xf8, !PT ;  /* 0x00ff000023267812 */ /* 0x000fe200078ef80e */
[--C-:B------:R-:W-:Y:S01]  /*36f0*/  HADD2.F32 R14, -RZ, R8.reuse.H1_H1 ;  /* 0x30000008ff0e7230 */ /* 0x100fe20000004100 */
[----:B------:R-:W-:Y:S01]  /*3700*/  F2FP.F16.E4M3.UNPACK_B R33, R42.H1 ;  /* 0x0000002aff21723e */ /* 0x000fe200030006ff */
[--C-:B------:R-:W-:Y:S01]  /*3710*/  HADD2.F32 R39, -RZ, R15.reuse.H0_H0 ;  /* 0x2000000fff277230 */ /* 0x100fe20000004100 */
[----:B------:R-:W-:Y:S01]  /*3720*/  F2FP.F16.E4M3.UNPACK_B R9, R9.H1 ;  /* 0x00000009ff09723e */ /* 0x000fe200030006ff */
[----:B------:R-:W-:Y:S01]  /*3730*/  HADD2.F32 R8, -RZ, R8.H0_H0 ;  /* 0x20000008ff087230 */ /* 0x000fe20000004100 */
[----:B------:R-:W-:Y:S01]  /*3740*/  F2FP.F16.E4M3.UNPACK_B R43, R43 ;  /* 0x0000002bff2b723e */ /* 0x000fe200020006ff */
[----:B------:R-:W-:-:S02]  /*3750*/  HADD2.F32 R34, -RZ, R15.H1_H1 ;  /* 0x3000000fff227230 */ /* 0x000fc40000004100 */
[-C--:B------:R-:W-:Y:S01]  /*3760*/  FMUL.FTZ R41, R14, R39.reuse ;  /* 0x000000270e297220 */ /* 0x080fe20000410000 */
[----:B------:R-:W-:Y:S01]  /*3770*/  HADD2.F32 R35, -RZ, R33.H0_H0 ;  /* 0x20000021ff237230 */ /* 0x000fe20000004100 */
[----:B------:R-:W-:Y:S01]  /*3780*/  F2FP.F16.E4M3.UNPACK_B R42, R42 ;  /* 0x0000002aff2a723e */ /* 0x000fe200020006ff */
[--C-:B------:R-:W-:Y:S02]  /*3790*/  HADD2.F32 R32, -RZ, R9.reuse.H1_H1 ;  /* 0x30000009ff207230 */ /* 0x100fe40000004100 */
[----:B------:R-:W-:Y:S02]  /*37a0*/  HADD2.F32 R15, -RZ, R9.H0_H0 ;  /* 0x20000009ff0f7230 */ /* 0x000fe40000004100 */
[----:B------:R-:W-:Y:S01]  /*37b0*/  FMUL.FTZ R9, R8, R39 ;  /* 0x0000002708097220 */ /* 0x000fe20000410000 */
[----:B------:R-:W-:Y:S02]  /*37c0*/  HADD2.F32 R33, -RZ, R33.H1_H1 ;  /* 0x30000021ff217230 */ /* 0x000fe40000004100 */
[-C--:B------:R-:W-:Y:S01]  /*37d0*/  FMUL.FTZ R40, R32, R34.reuse ;  /* 0x0000002220287220 */ /* 0x080fe20000410000 */
[-C--:B------:R-:W-:Y:S01]  /*37e0*/  FFMA.FTZ R8, R8, R35.reuse, -R41 ;  /* 0x0000002308087223 */ /* 0x080fe20000010829 */
[----:B------:R-:W-:Y:S01]  /*37f0*/  FFMA.FTZ R9, R14, R35, R9 ;  /* 0x000000230e097223 */ /* 0x000fe20000010009 */
[C---:B------:R-:W-:Y:S01]  /*3800*/  FMUL.FTZ R39, R15.reuse, R34 ;  /* 0x000000220f277220 */ /* 0x040fe20000410000 */
[----:B------:R-:W-:Y:S01]  /*3810*/  F2FP.F16.E4M3.UNPACK_B R14, R13.H1 ;  /* 0x0000000dff0e723e */ /* 0x000fe200030006ff */
[----:B------:R-:W-:Y:S01]  /*3820*/  FFMA.FTZ R41, R15, R33, -R40 ;  /* 0x000000210f297223 */ /* 0x000fe20000010828 */
[----:B------:R-:W-:Y:S01]  /*3830*/  F2FP.F16.E4M3.UNPACK_B R13, R13 ;  /* 0x0000000dff0d723e */ /* 0x000fe200020006ff */
[----:B------:R-:W-:Y:S01]  /*3840*/  FFMA.FTZ R44, R32, R33, R39 ;  /* 0x00000021202c7223 */ /* 0x000fe20000010027 */
[----:B------:R-:W-:-:S02]  /*3850*/  HADD2.F32 R34, -RZ, R43.H1_H1 ;  /* 0x3000002bff227230 */ /* 0x000fc40000004100 */
[--C-:B------:R-:W-:Y:S02]  /*3860*/  HADD2.F32 R15, -RZ, R14.reuse.H0_H0 ;  /* 0x2000000eff0f7230 */ /* 0x100fe40000004100 */
[----:B------:R-:W-:Y:S01]  /*3870*/  HADD2.F32 R32, -RZ, R14.H1_H1 ;  /* 0x3000000eff207230 */ /* 0x000fe20000004100 */
[----:B------:R-:W-:Y:S01]  /*3880*/  F2FP.SATFINITE.E4M3.F32.PACK_AB_MERGE_C R47, R44, R41, RZ ;  /* 0x000000292c2f723e */ /* 0x000fe200048070ff */
[----:B------:R-:W-:Y:S02]  /*3890*/  HADD2.F32 R14, -RZ, R13.H0_H0 ;  /* 0x2000000dff0e7230 */ /* 0x000fe40000004100 */
[-C--:B------:R-:W-:Y:S01]  /*38a0*/  FMUL.FTZ R39, R15, R34.reuse ;  /* 0x000000220f277220 */ /* 0x080fe20000410000 */
[----:B------:R-:W-:Y:S02]  /*38b0*/  HADD2.F32 R33, -RZ, R42.H1_H1 ;  /* 0x3000002aff217230 */ /* 0x000fe40000004100 */
[----:B------:R-:W-:Y:S01]  /*38c0*/  FMUL.FTZ R40, R32, R34 ;  /* 0x0000002220287220 */ /* 0x000fe20000410000 */
[----:B------:R-:W-:Y:S01]  /*38d0*/  HADD2.F32 R43, -RZ, R43.H0_H0 ;  /* 0x2000002bff2b7230 */ /* 0x000fe20000004100 */
[----:B------:R-:W-:Y:S01]  /*38e0*/  F2FP.SATFINITE.E4M3.F32.PACK_AB_MERGE_C R9, R9, R8, R47 ;  /* 0x000000080909723e */ /* 0x000fe2000480702f */
[----:B------:R-:W-:-:S02]  /*38f0*/  HADD2.F32 R13, -RZ, R13.H1_H1 ;  /* 0x3000000dff0d7230 */ /* 0x000fc40000004100 */
[-C--:B------:R-:W-:Y:S01]  /*3900*/  FFMA.FTZ R40, R15, R33.reuse, -R40 ;  /* 0x000000210f287223 */ /* 0x080fe20000010828 */
[----:B------:R-:W-:Y:S02]  /*3910*/  HADD2.F32 R42, -RZ, R42.H0_H0 ;  /* 0x2000002aff2a7230 */ /* 0x000fe40000004100 */
[----:B------:R-:W-:Y:S01]  /*3920*/  FFMA.FTZ R39, R32, R33, R39 ;  /* 0x0000002120277223 */ /* 0x000fe20000010027 */
[CC--:B------:R-:W-:Y:S01]  /*3930*/  FMUL.FTZ R34, R14.reuse, R43.reuse ;  /* 0x0000002b0e227220 */ /* 0x0c0fe20000410000 */
[----:B------:R-:W-:Y:S01]  /*3940*/  FMUL.FTZ R35, R13, R43 ;  /* 0x0000002b0d237220 */ /* 0x000fe20000410000 */
[----:B------:R-:W-:Y:S02]  /*3950*/  F2FP.F16.E4M3.UNPACK_B R33, R12 ;  /* 0x0000000cff21723e */ /* 0x000fe400020006ff */
[----:B------:R-:W-:Y:S01]  /*3960*/  F2FP.SATFINITE.E4M3.F32.PACK_AB_MERGE_C R46, R39, R40, RZ ;  /* 0x00000028272e723e */ /* 0x000fe200048070ff */
[-C--:B------:R-:W-:Y:S01]  /*3970*/  FFMA.FTZ R43, R14, R42.reuse, -R35 ;  /* 0x0000002a0e2b7223 */ /* 0x080fe20000010823 */
[----:B------:R-:W-:Y:S01]  /*3980*/  F2FP.F16.E4M3.UNPACK_B R14, R11.H1 ;  /* 0x0000000bff0e723e */ /* 0x000fe200030006ff */
[----:B------:R-:W-:Y:S01]  /*3990*/  FFMA.FTZ R42, R13, R42, R34 ;  /* 0x0000002a0d2a7223 */ /* 0x000fe20000010022 */
[----:B------:R-:W-:-:S02]  /*39a0*/  F2FP.F16.E4M3.UNPACK_B R39, R38.H1 ;  /* 0x00000026ff27723e */ /* 0x000fc400030006ff */
[----:B------:R-:W-:Y:S01]  /*39b0*/  F2FP.F16.E4M3.UNPACK_B R34, R12.H1 ;  /* 0x0000000cff22723e */ /* 0x000fe200030006ff */
[--C-:B------:R-:W-:Y:S01]  /*39c0*/  HADD2.F32 R32, -RZ, R14.reuse.H1_H1 ;  /* 0x3000000eff207230 */ /* 0x100fe20000004100 */
[----:B------:R-:W-:Y:S01]  /*39d0*/  F2FP.F16.E4M3.UNPACK_B R13, R10.H1 ;  /* 0x0000000aff0d723e */ /* 0x000fe200030006ff */
[----:B------:R-:W-:Y:S01]  /*39e0*/  HADD2.F32 R41, -RZ, R39.H1_H1 ;  /* 0x30000027ff297230 */ /* 0x000fe20000004100 */
[----:B------:R-:W-:Y:S01]  /*39f0*/  F2FP.F16.E4M3.UNPACK_B R38, R38 ;  /* 0x00000026ff26723e */ /* 0x000fe200020006ff */
[----:B------:R-:W-:Y:S01]  /*3a00*/  HADD2.F32 R15, -RZ, R14.H0_H0 ;  /* 0x2000000eff0f7230 */ /* 0x000fe20000004100 */
[----:B------:R-:W-:Y:S01]  /*3a10*/  F2FP.F16.E4M3.UNPACK_B R11, R11 ;  /* 0x0000000bff0b723e */ /* 0x000fe200020006ff */
[----:B------:R-:W-:Y:S02]  /*3a20*/  HADD2.F32 R35, -RZ, R34.H1_H1 ;  /* 0x30000022ff237230 */ /* 0x000fe40000004100 */
[----:B------:R-:W-:Y:S01]  /*3a30*/  FMUL.FTZ R12, R32, R41 ;  /* 0x00000029200c7220 */ /* 0x000fe20000410000 */
[----:B------:R-:W-:-:S02]  /*3a40*/  HADD2.F32 R14, -RZ, R13.H1_H1 ;  /* 0x3000000dff0e7230 */ /* 0x000fc40000004100 */
[C---:B------:R-:W-:Y:S01]  /*3a50*/  FMUL.FTZ R41, R15.reuse, R41 ;  /* 0x000000290f297220 */ /* 0x040fe20000410000 */
[----:B------:R-:W-:Y:S02]  /*3a60*/  HADD2.F32 R40, -RZ, R38.H1_H1 ;  /* 0x30000026ff287230 */ /* 0x000fe40000004100 */
[-C--:B------:R-:W-:Y:S01]  /*3a70*/  FFMA.FTZ R45, R15, R35.reuse, -R12 ;  /* 0x000000230f2d7223 */ /* 0x080fe2000001080c */
[----:B------:R-:W-:Y:S01]  /*3a80*/  HADD2.F32 R13, -RZ, R13.H0_H0 ;  /* 0x2000000dff0d7230 */ /* 0x000fe20000004100 */
[----:B------:R-:W-:Y:S01]  /*3a90*/  F2FP.F16.E4M3.UNPACK_B R10, R10 ;  /* 0x0000000aff0a723e */ /* 0x000fe200020006ff */
[----:B------:R-:W-:Y:S02]  /*3aa0*/  HADD2.F32 R12, -RZ, R33.H1_H1 ;  /* 0x30000021ff0c7230 */ /* 0x000fe40000004100 */
[-C--:B------:R-:W-:Y:S01]  /*3ab0*/  FMUL.FTZ R44, R14, R40.reuse ;  /* 0x000000280e2c7220 */ /* 0x080fe20000410000 */
[----:B------:R-:W-:Y:S02]  /*3ac0*/  HADD2.F32 R39, -RZ, R39.H0_H0 ;  /* 0x20000027ff277230 */ /* 0x000fe40000004100 */
[C---:B------:R-:W-:Y:S01]  /*3ad0*/  FMUL.FTZ R15, R13.reuse, R40 ;  /* 0x000000280d0f7220 */ /* 0x040fe20000410000 */
[----:B------:R-:W-:Y:S01]  /*3ae0*/  FFMA.FTZ R40, R32, R35, R41 ;  /* 0x0000002320287223 */ /* 0x000fe20000010029 */
[----:B------:R-:W-:Y:S01]  /*3af0*/  FFMA.FTZ R44, R13, R12, -R44 ;  /* 0x0000000c0d2c7223 */ /* 0x000fe2000001082c */
[----:B------:R-:W-:-:S02]  /*3b00*/  HADD2.F32 R13, -RZ, R11.H1_H1 ;  /* 0x3000000bff0d7230 */ /* 0x000fc40000004100 */
[----:B------:R-:W-:Y:S01]  /*3b10*/  FFMA.FTZ R35, R14, R12, R15 ;  /* 0x0000000c0e237223 */ /* 0x000fe2000001000f */
[----:B------:R-:W-:Y:S01]  /*3b20*/  HADD2.F32 R12, -RZ, R11.H0_H0 ;  /* 0x2000000bff0c7230 */ /* 0x000fe20000004100 */
[----:B------:R-:W-:Y:S01]  /*3b30*/  F2FP.SATFINITE.E4M3.F32.PACK_AB_MERGE_C R40, R40, R45, RZ ;  /* 0x0000002d2828723e */ /* 0x000fe200048070ff */
[--C-:B------:R-:W-:Y:S02]  /*3b40*/  HADD2.F32 R11, -RZ, R10.reuse.H0_H0 ;  /* 0x2000000aff0b7230 */ /* 0x100fe40000004100 */
[-C--:B------:R-:W-:Y:S01]  /*3b50*/  FMUL.FTZ R41, R13, R39.reuse ;  /* 0x000000270d297220 */ /* 0x080fe20000410000 */
[----:B------:R-:W-:Y:S02]  /*3b60*/  HADD2.F32 R10, -RZ, R10.H1_H1 ;  /* 0x3000000aff0a7230 */ /* 0x000fe40000004100 */
[----:B------:R-:W-:Y:S01]  /*3b70*/  FMUL.FTZ R32, R12, R39 ;  /* 0x000000270c207220 */ /* 0x000fe20000410000 */
[----:B------:R-:W-:Y:S01]  /*3b80*/  HADD2.F32 R38, -RZ, R38.H0_H0 ;  /* 0x20000026ff267230 */ /* 0x000fe20000004100 */
[----:B------:R-:W-:Y:S01]  /*3b90*/  F2FP.SATFINITE.E4M3.F32.PACK_AB_MERGE_C R35, R35, R44, RZ ;  /* 0x0000002c2323723e */ /* 0x000fe200048070ff */
[----:B------:R-:W-:Y:S01]  /*3ba0*/  HADD2.F32 R34, -RZ, R34.H0_H0 ;  /* 0x20000022ff227230 */ /* 0x000fe20000004100 */
[----:B------:R-:W-:Y:S01]  /*3bb0*/  F2FP.SATFINITE.E4M3.F32.PACK_AB_MERGE_C R8, R42, R43, R46 ;  /* 0x0000002b2a08723e */ /* 0x000fe2000480702e */
[----:B------:R-:W-:-:S02]  /*3bc0*/  HADD2.F32 R33, -RZ, R33.H0_H0 ;  /* 0x20000021ff217230 */ /* 0x000fc40000004100 */
[-C--:B------:R-:W-:Y:S01]  /*3bd0*/  FMUL.FTZ R14, R10, R38.reuse ;  /* 0x000000260a0e7220 */ /* 0x080fe20000410000 */
[----:B------:R-:W-:Y:S01]  /*3be0*/  FMUL.FTZ R15, R11, R38 ;  /* 0x000000260b0f7220 */ /* 0x000fe20000410000 */
[-C--:B------:R-:W-:Y:S01]  /*3bf0*/  FFMA.FTZ R41, R12, R34.reuse, -R41 ;  /* 0x000000220c297223 */ /* 0x080fe20000010829 */
[----:B------:R-:W-:Y:S01]  /*3c00*/  FFMA.FTZ R32, R13, R34, R32 ;  /* 0x000000220d207223 */ /* 0x000fe20000010020 */
[-C--:B------:R-:W-:Y:S01]  /*3c10*/  FFMA.FTZ R14, R11, R33.reuse, -R14 ;  /* 0x000000210b0e7223 */ /* 0x080fe2000001080e */
[----:B------:R-:W-:-:S03]  /*3c20*/  FFMA.FTZ R15, R10, R33, R15 ;  /* 0x000000210a0f7223 */ /* 0x000fc6000001000f */
[----:B------:R-:W-:Y:S02]  /*3c30*/  F2FP.SATFINITE.E4M3.F32.PACK_AB_MERGE_C R11, R32, R41, R40 ;  /* 0x00000029200b723e */ /* 0x000fe40004807028 */
[----:B------:R-:W-:-:S07]  /*3c40*/  F2FP.SATFINITE.E4M3.F32.PACK_AB_MERGE_C R10, R15, R14, R35 ;  /* 0x0000000e0f0a723e */ /* 0x000fce0004807023 */
.L_x_312:
[----:B------:R-:W-:Y:S05]  /*3c50*/  BSYNC B1 ;  /* 0x0000000000017941 */ /* 0x000fea0003800000 */
.L_x_311:
[----:B--2---:R3:W-:Y:S01]  /*3c60*/  STG.E.128 desc[UR40][R36.64+0x40], R8 ;  /* 0x0000400824007986 */ /* 0x0047e2000c101d28 */
[----:B------:R-:W-:Y:S05]  /*3c70*/  BRA `(.L_x_302) ;  /* 0x0000002000e47947 */ /* 0x000fea0003800000 */
.L_x_296:
[----:B------:R-:W-:Y:S01]  /*3c80*/  ISETP.GE.AND P4, PT, R152, R91, PT ;  /* 0x0000005b9800720c */ /* 0x000fe20003f86270 */
[----:B------:R-:W-:Y:S01]  /*3c90*/  BSSY B1, `(.L_x_313) ;  /* 0x000001a000017945 */ /* 0x000fe20003800000 */
[----:B------:R-:W-:Y:S02]  /*3ca0*/  CS2R R10, SRZ ;  /* 0x00000000000a7805 */ /* 0x000fe4000001ff00 */
[----:B------:R-:W-:Y:S02]  /*3cb0*/  CS2R R8, SRZ ;  /* 0x0000000000087805 */ /* 0x000fe4000001ff00 */
[----:B------:R-:W-:Y:S02]  /*3cc0*/  CS2R R14, SRZ ;  /* 0x00000000000e7805 */ /* 0x000fe4000001ff00 */
[----:B------:R-:W-:Y:S02]  /*3cd0*/  CS2R R12, SRZ ;  /* 0x00000000000c7805 */ /* 0x000fe4000001ff00 */
[----:B------:R-:W-:-:S02]  /*3ce0*/  CS2R R34, SRZ ;  /* 0x0000000000227805 */ /* 0x000fc4000001ff00 */
[----:B------:R-:W-:Y:S02]  /*3cf0*/  CS2R R32, SRZ ;  /* 0x0000000000207805 */ /* 0x000fe4000001ff00 */
[----:B------:R-:W-:Y:S02]  /*3d00*/  CS2R R38, SRZ ;  /* 0x0000000000267805 */ /* 0x000fe4000001ff00 */
[----:B------:R-:W-:Y:S01]  /*3d10*/  CS2R R36, SRZ ;  /* 0x0000000000247805 */ /* 0x000fe2000001ff00 */
[----:B------:R-:W-:Y:S06]  /*3d20*/  @P4 BRA `(.L_x_314) ;  /* 0x0000000000404947 */ /* 0x000fec0003800000 */
[----:B------:R-:W-:Y:S01]  /*3d30*/  ULDC.64 UR4, c[0x0][0x3c8] ;  /* 0x0000f20000047ab9 */ /* 0x000fe20000000a00 */
[----:B------:R-:W-:Y:S01]  /*3d40*/  ULDC.64 UR6, c[0x0][0x3e0] ;  /* 0x0000f80000067ab9 */ /* 0x000fe20000000a00 */
[----:B------:R-:W-:Y:S02]  /*3d50*/  IADD3 R44, P3, P5, R54, UR4, R44 ;  /* 0x00000004362c7c10 */ /* 0x000fe4000fd7e02c */
[----:B------:R-:W-:Y:S02]  /*3d60*/  CS2R R10, SRZ ;  /* 0x00000000000a7805 */ /* 0x000fe4000001ff00 */
[----:B------:R-:W-:Y:S02]  /*3d70*/  CS2R R8, SRZ ;  /* 0x0000000000087805 */ /* 0x000fe4000001ff00 */
[----:B------:R-:W-:Y:S02]  /*3d80*/  CS2R R34, SRZ ;  /* 0x0000000000227805 */ /* 0x000fe4000001ff00 */
[----:B------:R-:W-:-:S02]  /*3d90*/  IADD3.X R45, R21, UR5, R46, P3, P5 ;  /* 0x00000005152d7c10 */ /* 0x000fc40009fea42e */
[----:B------:R-:W-:Y:S02]  /*3da0*/  CS2R R32, SRZ ;  /* 0x0000000000207805 */ /* 0x000fe4000001ff00 */
[----:B------:R-:W-:-:S04]  /*3db0*/  IADD3 R42, P3, P5, R50, UR6, R42 ;  /* 0x00000006322a7c10 */ /* 0x000fc8000fd7e02a */
[----:B------:R-:W-:Y:S02]  /*3dc0*/  IADD3.X R43, R5, UR7, R47, P3, P5 ;  /* 0x00000007052b7c10 */ /* 0x000fe40009fea42f */
[-C--:B------:R-:W-:Y:S02]  /*3dd0*/  ISETP.GE.AND P3, PT, R22, R93.reuse, PT ;  /* 0x0000005d1600720c */ /* 0x080fe40003f66270 */
[----:B------:R-:W-:-:S11]  /*3de0*/  ISETP.GE.AND P5, PT, R156, R93, PT ;  /* 0x0000005d9c00720c */ /* 0x000fd60003fa6270 */
[----:B------:R0:W5:Y:S04]  /*3df0*/  @!P3 LDG.E.128 R12, desc[UR40][R44.64] ;  /* 0x000000282c0cb981 */ /* 0x000168000c1e1d00 */
[----:B------:R0:W5:Y:S04]  /*3e00*/  @!P5 LDG.E.128 R8, desc[UR40][R44.64+0x20] ;  /* 0x000020282c08d981 */ /* 0x000168000c1e1d00 */
[----:B------:R0:W5:Y:S04]  /*3e10*/  @!P3 LDG.E.128 R36, desc[UR40][R42.64] ;  /* 0x000000282a24b981 */ /* 0x000168000c1e1d00 */
[----:B------:R0:W5:Y:S02]  /*3e20*/  @!P5 LDG.E.128 R32, desc[UR40][R42.64+0x20] ;  /* 0x000020282a20d981 */ /* 0x000164000c1e1d00 */
.L_x_314:
[----:B------:R-:W-:Y:S05]  /*3e30*/  BSYNC B1 ;  /* 0x0000000000017941 */ /* 0x000fea0003800000 */
.L_x_313:
[----:B------:R-:W-:Y:S01]  /*3e40*/  ISETP.NE.AND P3, PT, R155, 0x3, PT ;  /* 0x000000039b00780c */ /* 0x000fe20003f65270 */
[----:B-----5:R-:W-:Y:S02]  /*3e50*/  IMAD.MOV.U32 R94, RZ, RZ, R10 ;  /* 0x000000ffff5e7224 */ /* 0x020fe400078e000a */
[----:B------:R-:W-:Y:S02]  /*3e60*/  IMAD.MOV.U32 R95, RZ, RZ, R8 ;  /* 0x000000ffff5f7224 */ /* 0x000fe400078e0008 */
[----:B------:R-:W-:Y:S02]  /*3e70*/  IMAD.MOV.U32 R102, RZ, RZ, R14 ;  /* 0x000000ffff667224 */ /* 0x000fe400078e000e */
[----:B------:R-:W-:Y:S02]  /*3e80*/  IMAD.MOV.U32 R104, RZ, RZ, R12 ;  /* 0x000000ffff687224 */ /* 0x000fe400078e000c */
[----:B------:R-:W-:Y:S02]  /*3e90*/  IMAD.MOV.U32 R96, RZ, RZ, R34 ;  /* 0x000000ffff607224 */ /* 0x000fe400078e0022 */
[----:B------:R-:W-:-:S02]  /*3ea0*/  IMAD.MOV.U32 R97, RZ, RZ, R32 ;  /* 0x000000ffff617224 */ /* 0x000fc400078e0020 */
[----:B------:R-:W-:Y:S02]  /*3eb0*/  IMAD.MOV.U32 R101, RZ, RZ, R38 ;  /* 0x000000ffff657224 */ /* 0x000fe400078e0026 */
[----:B------:R-:W-:Y:S01]  /*3ec0*/  IMAD.MOV.U32 R103, RZ, RZ, R36 ;  /* 0x000000ffff677224 */ /* 0x000fe200078e0024 */
[----:B------:R-:W-:Y:S06]  /*3ed0*/  @!P3 BRA `(.L_x_315) ;  /* 0x000000000004b947 */ /* 0x000fec0003800000 */
[----:B------:R-:W-:Y:S01]  /*3ee0*/  BPT.TRAP 0x1 ;  /* 0x000000040000795c */ /* 0x000fe20000300000 */
.L_x_315:
[----:B------:R-:W-:Y:S01]  /*3ef0*/  IMAD R89, R19, 0x8, R18 ;  /* 0x0000000813597824 */ /* 0x000fe200078e0212 */
[----:B------:R-:W-:Y:S01]  /*3f00*/  SHF.L.U32 R92, R153, 0x1f, RZ ;  /* 0x0000001f995c7819 */ /* 0x000fe200000006ff */
[----:B------:R-:W-:Y:S03]  /*3f10*/  BSSY B1, `(.L_x_316) ;  /* 0x0000003000017945 */ /* 0x000fe60003800000 */
[----:B------:R-:W1:Y:S02]  /*3f20*/  SYNCS.PHASECHK.TRANS64.TRYWAIT P5, [R89+URZ+0x19c90], R92 ;  /* 0x019c905c590075a7 */ /* 0x000e6400080a017f */
[----:B-1----:R-:W-:Y:S05]  /*3f30*/  @!P5 BRA `(.L_x_317) ;  /* 0x0000013400d4d947 */ /* 0x002fea0003800000 */
.L_x_541:
[----:B------:R-:W-:Y:S05]  /*3f40*/  BSYNC B1 ;  /* 0x0000000000017941 */ /* 0x000fea0003800000 */
.L_x_316:
[----:B------:R-:W-:Y:S05]  /*3f50*/  @P4 BRA `(.L_x_302) ;  /* 0x00000020002c4947 */ /* 0x000fea0003800000 */
[----:B------:R-:W2:Y:S01]  /*3f60*/  LDC R98, c[0x0][0x2e4] ;  /* 0x0000b900ff627b82 */ /* 0x000ea20000000800 */
[----:B------:R-:W-:Y:S01]  /*3f70*/  ISETP.NE.AND P4, PT, R62, RZ, PT ;  /* 0x000000ff3e00720c */ /* 0x000fe20003f85270 */
[----:B------:R-:W-:Y:S01]  /*3f80*/  ULDC.64 UR4, c[0x0][0x2f0] ;  /* 0x0000bc0000047ab9 */ /* 0x000fe20000000a00 */
[----:B0-----:R-:W-:Y:S01]  /*3f90*/  SHF.R.S32.HI R42, RZ, 0x1f, R152 ;  /* 0x0000001fff2a7819 */ /* 0x001fe20000011498 */
[----:B------:R-:W-:Y:S01]  /*3fa0*/  IMAD.MOV.U32 R80, RZ, RZ, R40 ;  /* 0x000000ffff507224 */ /* 0x000fe200078e0028 */
[----:B------:R-:W-:Y:S03]  /*3fb0*/  BSSY B1, `(.L_x_318) ;  /* 0x00000f9000017945 */ /* 0x000fe60003800000 */
[----:B------:R-:W-:Y:S02]  /*3fc0*/  IMAD R41, R42, UR4, RZ ;  /* 0x000000042a297c24 */ /* 0x000fe4000f8e02ff */
[----:B------:R-:W-:-:S04]  /*3fd0*/  IMAD.WIDE.U32 R80, R152, UR4, R80 ;  /* 0x0000000498507c25 */ /* 0x000fc8000f8e0050 */
[----:B------:R-:W-:-:S04]  /*3fe0*/  IMAD R41, R152, UR5, R41 ;  /* 0x0000000598297c24 */ /* 0x000fc8000f8e0229 */
[----:B------:R-:W-:Y:S02]  /*3ff0*/  IMAD.IADD R99, R41, 0x1, R81 ;  /* 0x0000000129637824 */ /* 0x000fe400078e0251 */
[----:B--2---:R-:W-:Y:S01]  /*4000*/  IMAD.IADD R100, R98, 0x1, -R63 ;  /* 0x0000000162647824 */ /* 0x004fe200078e0a3f */
[----:B------:R-:W-:Y:S06]  /*4010*/  @!P4 BRA `(.L_x_319) ;  /* 0x0000000c00c8c947 */ /* 0x000fec0003800000 */
[----:B------:R-:W2:Y:S04]  /*4020*/  LDL R46, [R1] ;  /* 0x00000000012e7983 */ /* 0x000ea80000100800 */
[----:B------:R-:W3:Y:S04]  /*4030*/  LDL R45, [R1+0x50] ;  /* 0x00005000012d7983 */ /* 0x000ee80000100800 */
[----:B------:R-:W4:Y:S01]  /*4040*/  LDL R43, [R1+0x4] ;  /* 0x00000400012b7983 */ /* 0x000f220000100800 */
[----:B------:R-:W-:Y:S01]  /*4050*/  SEL R40, R63, R100, !P0 ;  /* 0x000000643f287207 */ /* 0x000fe20004000000 */
[----:B------:R-:W-:Y:S01]  /*4060*/  BSSY B2, `(.L_x_320) ;  /* 0x00000eb000027945 */ /* 0x000fe20003800000 */
[----:B------:R-:W-:-:S02]  /*4070*/  IADD3 R87, P4, P5, R60, R80, R20 ;  /* 0x000000503c577210 */ /* 0x000fc40007d9e014 */
[----:B------:R-:W-:Y:S02]  /*4080*/  SHF.R.S32.HI R41, RZ, 0x1f, R40 ;  /* 0x0000001fff297819 */ /* 0x000fe40000011428 */
[----:B------:R-:W-:Y:S02]  /*4090*/  IADD3.X R44, R82, R99, R4, P4, P5 ;  /* 0x00000063522c7210 */ /* 0x000fe400027ea404 */
[----:B------:R-:W-:-:S04]  /*40a0*/  LEA.HI R41, R41, R40, RZ, 0x5 ;  /* 0x0000002829297211 */ /* 0x000fc800078f28ff */
[----:B------:R-:W-:-:S04]  /*40b0*/  SHF.R.S32.HI R40, RZ, 0x5, R41 ;  /* 0x00000005ff287819 */ /* 0x000fc80000011429 */
[----:B------:R-:W-:-:S05]  /*40c0*/  LEA.HI.SX32 R40, R75, R40, 0x1c ;  /* 0x000000284b287211 */ /* 0x000fca00078fe2ff */
[C---:B------:R-:W-:Y:S01]  /*40d0*/  IMAD.SHL.U32 R41, R40.reuse, 0x10, RZ ;  /* 0x0000001028297824 */ /* 0x040fe200078e00ff */
[----:B------:R-:W-:-:S04]  /*40e0*/  LEA.HI R40, R40, R40, RZ, 0x1 ;  /* 0x0000002828287211 */ /* 0x000fc800078f08ff */
[----:B------:R-:W-:Y:S01]  /*40f0*/  ISETP.GE.AND P4, PT, R41, R98, PT ;  /* 0x000000622900720c */ /* 0x000fe20003f86270 */
[----:B------:R-:W-:-:S05]  /*4100*/  IMAD.SHL.U32 R40, R40, 0x800, RZ ;  /* 0x0000080028287824 */ /* 0x000fca00078e00ff */
[----:B------:R-:W-:-:S07]  /*4110*/  LOP3.LUT R40, R40, 0xfffff000, RZ, 0xc0, !PT ;  /* 0xfffff00028287812 */ /* 0x000fce00078ec0ff */
[--C-:B------:R-:W-:Y:S02]  /*4120*/  @!P4 SHF.R.S32.HI R42, RZ, 0x1f, R41.reuse ;  /* 0x0000001fff2ac819 */ /* 0x100fe40000011429 */
[----:B------:R-:W-:-:S04]  /*4130*/  @!P4 IADD3 R85, P5, P6, R60, R80, R41 ;  /* 0x000000503c55c210 */ /* 0x000fc80007ebe029 */
[----:B------:R-:W-:Y:S02]  /*4140*/  @!P4 IADD3.X R42, R82, R99, R42, P5, P6 ;  /* 0x00000063522ac210 */ /* 0x000fe40002fec42a */
[----:B------:R-:W-:-:S05]  /*4150*/  IADD3 R86, P5, R87, R78, RZ ;  /* 0x0000004e57567210 */ /* 0x000fca0007fbe0ff */
[----:B------:R-:W-:Y:S01]  /*4160*/  IMAD.X R87, R44, 0x1, R79, P5 ;  /* 0x000000012c577824 */ /* 0x000fe200028e064f */
[----:B------:R-:W-:-:S05]  /*4170*/  @!P4 IADD3 R84, P5, R85, R78, RZ ;  /* 0x0000004e5554c210 */ /* 0x000fca0007fbe0ff */
[----:B------:R-:W-:Y:S01]  /*4180*/  @!P4 IMAD.X R85, R42, 0x1, R79, P5 ;  /* 0x000000012a55c824 */ /* 0x000fe200028e064f */
[----:B------:R-:W-:Y:S02]  /*4190*/  ISETP.GE.AND P5, PT, R22, R93, PT ;  /* 0x0000005d1600720c */ /* 0x000fe40003fa6270 */
[----:B--2---:R-:W-:-:S04]  /*41a0*/  LOP3.LUT R41, R46, 0x10, R41, 0xf8, !PT ;  /* 0x000000102e297812 */ /* 0x004fc800078ef829 */
[----:B---3--:R-:W-:-:S04]  /*41b0*/  LOP3.LUT R41, R41, R45, RZ, 0x3c, !PT ;  /* 0x0000002d29297212 */ /* 0x008fc800078e3cff */
[----:B----4-:R-:W-:Y:S01]  /*41c0*/  IADD3 R40, R41, R40, R43 ;  /* 0x0000002829287210 */ /* 0x010fe20007ffe02b */
[----:B------:R-:W-:-:S04]  /*41d0*/  IMAD R41, R19, 0x3000, R73 ;  /* 0x0000300013297824 */ /* 0x000fc800078e0249 */
[----:B------:R-:W-:Y:S02]  /*41e0*/  IMAD R43, R19, 0x3000, R40 ;  /* 0x00003000132b7824 */ /* 0x000fe400078e0228 */
[C---:B------:R-:W-:Y:S02]  /*41f0*/  IMAD.IADD R41, R18.reuse, 0x1, R41 ;  /* 0x0000000112297824 */ /* 0x040fe400078e0229 */
[----:B------:R-:W-:-:S04]  /*4200*/  IMAD.IADD R44, R18, 0x1, R43 ;  /* 0x00000001122c7824 */ /* 0x000fc800078e022b */
[----:B------:R-:W0:Y:S04]  /*4210*/  LDS.128 R40, [R41+0x13800] ;  /* 0x0138000029287984 */ /* 0x000e280000000c00 */
[----:B------:R-:W2:Y:S01]  /*4220*/  LDS.128 R44, [R44+0x13800] ;  /* 0x013800002c2c7984 */ /* 0x000ea20000000c00 */
[----:B------:R-:W-:Y:S05]  /*4230*/  @P5 BRA `(.L_x_321) ;  /* 0x0000000c00345947 */ /* 0x000fea0003800000 */
[----:B------:R-:W-:Y:S02]  /*4240*/  SHF.R.U32.HI R38, RZ, 0x8, R15 ;  /* 0x00000008ff267819 */ /* 0x000fe4000001160f */
[----:B------:R-:W-:Y:S02]  /*4250*/  SHF.R.U32.HI R109, RZ, 0x8, R39 ;  /* 0x00000008ff6d7819 */ /* 0x000fe40000011627 */
[----:B------:R-:W-:Y:S01]  /*4260*/  SHF.R.U32.HI R108, RZ, 0x8, R13 ;  /* 0x00000008ff6c7819 */ /* 0x000fe2000001160d */
[----:B------:R-:W-:Y:S01]  /*4270*/  IMAD.SHL.U32 R107, R38, 0x100, RZ ;  /* 0x00000100266b7824 */ /* 0x000fe200078e00ff */
[----:B------:R-:W-:Y:S01]  /*4280*/  SHF.R.U32.HI R12, RZ, 0x10, R15 ;  /* 0x00000010ff0c7819 */ /* 0x000fe2000001160f */
[----:B------:R-:W-:Y:S01]  /*4290*/  IMAD.SHL.U32 R38, R109, 0x100, RZ ;  /* 0x000001006d267824 */ /* 0x000fe200078e00ff */
[----:B------:R-:W-:Y:S01]  /*42a0*/  LOP3.LUT R36, R15, 0xff0000ff, RZ, 0xc0, !PT ;  /* 0xff0000ff0f247812 */ /* 0x000fe200078ec0ff */
[----:B------:R-:W-:Y:S01]  /*42b0*/  IMAD.SHL.U32 R108, R108, 0x100, RZ ;  /* 0x000001006c6c7824 */ /* 0x000fe200078e00ff */
[----:B------:R-:W-:Y:S01]  /*42c0*/  SHF.R.U32.HI R14, RZ, 0x10, R13 ;  /* 0x00000010ff0e7819 */ /* 0x000fe2000001160d */
[----:B------:R-:W-:Y:S01]  /*42d0*/  IMAD.U32 R12, R12, 0x10000, RZ ;  /* 0x000100000c0c7824 */ /* 0x000fe200078e00ff */
[----:B------:R-:W-:-:S02]  /*42e0*/  SHF.R.U32.HI R15, RZ, 0x10, R39 ;  /* 0x00000010ff0f7819 */ /* 0x000fc40000011627 */
[--C-:B------:R-:W-:Y:S01]  /*42f0*/  SHF.R.U32.HI R106, RZ, 0x8, R37.reuse ;  /* 0x00000008ff6a7819 */ /* 0x100fe20000011625 */
[----:B------:R-:W-:Y:S01]  /*4300*/  IMAD.U32 R14, R14, 0x10000, RZ ;  /* 0x000100000e0e7824 */ /* 0x000fe200078e00ff */
[----:B------:R-:W-:Y:S01]  /*4310*/  LOP3.LUT R39, R39, 0xff0000ff, RZ, 0xc0, !PT ;  /* 0xff0000ff27277812 */ /* 0x000fe200078ec0ff */
[----:B------:R-:W-:Y:S01]  /*4320*/  IMAD.U32 R110, R15, 0x10000, RZ ;  /* 0x000100000f6e7824 */ /* 0x000fe200078e00ff */
[----:B------:R-:W-:Y:S01]  /*4330*/  LOP3.LUT R105, R13, 0xff0000ff, RZ, 0xc0, !PT ;  /* 0xff0000ff0d697812 */ /* 0x000fe200078ec0ff */
[----:B------:R-:W-:Y:S01]  /*4340*/  IMAD.SHL.U32 R106, R106, 0x100, RZ ;  /* 0x000001006a6a7824 */ /* 0x000fe200078e00ff */
[----:B------:R-:W-:Y:S02]  /*4350*/  LOP3.LUT R111, R39, 0xff00, R38, 0xf8, !PT ;  /* 0x0000ff00276f7812 */ /* 0x000fe400078ef826 */
[----:B------:R-:W-:Y:S02]  /*4360*/  SHF.R.U32.HI R13, RZ, 0x10, R37 ;  /* 0x00000010ff0d7819 */ /* 0x000fe40000011625 */
[----:B------:R-:W-:-:S02]  /*4370*/  LOP3.LUT R105, R105, 0xff00, R108, 0xf8, !PT ;  /* 0x0000ff0069697812 */ /* 0x000fc400078ef86c */
[----:B------:R-:W-:Y:S01]  /*4380*/  LOP3.LUT R107, R36, 0xff00, R107, 0xf8, !PT ;  /* 0x0000ff00246b7812 */ /* 0x000fe200078ef86b */
[----:B------:R-:W-:Y:S01]  /*4390*/  IMAD.U32 R13, R13, 0x10000, RZ ;  /* 0x000100000d0d7824 */ /* 0x000fe200078e00ff */
[----:B------:R-:W-:Y:S02]  /*43a0*/  F2FP.F16.E4M3.UNPACK_B R109, R103.H1 ;  /* 0x00000067ff6d723e */ /* 0x000fe400030006ff */
[----:B--2---:R-:W-:Y:S02]  /*43b0*/  F2FP.F16.E4M3.UNPACK_B R38, R44.H1 ;  /* 0x0000002cff26723e */ /* 0x004fe400030006ff */
[----:B------:R-:W-:Y:S02]  /*43c0*/  LOP3.LUT R37, R37, 0xff0000ff, RZ, 0xc0, !PT ;  /* 0xff0000ff25257812 */ /* 0x000fe400078ec0ff */
[----:B0-----:R-:W-:Y:S01]  /*43d0*/  F2FP.F16.E4M3.UNPACK_B R39, R40.H1 ;  /* 0x00000028ff27723e */ /* 0x001fe200030006ff */
[----:B------:R-:W-:Y:S01]  /*43e0*/  HADD2.F32 R36, -RZ, R38.H0_H0 ;  /* 0x20000026ff247230 */ /* 0x000fe20000004100 */
[----:B------:R-:W-:-:S02]  /*43f0*/  LOP3.LUT R14, R105, 0xff0000, R14, 0xf8, !PT ;  /* 0x00ff0000690e7812 */ /* 0x000fc400078ef80e */
[----:B------:R-:W-:Y:S01]  /*4400*/  LOP3.LUT R12, R107, 0xff0000, R12, 0xf8, !PT ;  /* 0x00ff00006b0c7812 */ /* 0x000fe200078ef80c */
[----:B------:R-:W-:Y:S01]  /*4410*/  HADD2.F32 R107, -RZ, R109.H0_H0 ;  /* 0x2000006dff6b7230 */ /* 0x000fe20000004100 */
[----:B------:R-:W-:Y:S01]  /*4420*/  LOP3.LUT R108, R37, 0xff00, R106, 0xf8, !PT ;  /* 0x0000ff00256c7812 */ /* 0x000fe200078ef86a */
[--C-:B------:R-:W-:Y:S01]  /*4430*/  HADD2.F32 R37, -RZ, R39.reuse.H0_H0 ;  /* 0x20000027ff257230 */ /* 0x100fe20000004100 */
[----:B------:R-:W-:Y:S01]  /*4440*/  F2FP.F16.E4M3.UNPACK_B R105, R104.H1 ;  /* 0x00000068ff69723e */ /* 0x000fe200030006ff */
[----:B------:R-:W-:Y:S02]  /*4450*/  HADD2.F32 R39, -RZ, R39.H1_H1 ;  /* 0x30000027ff277230 */ /* 0x000fe40000004100 */
[-C--:B------:R-:W-:Y:S01]  /*4460*/  FMUL.FTZ R112, R36, R107.reuse ;  /* 0x0000006b24707220 */ /* 0x080fe20000410000 */
[----:B------:R-:W-:Y:S01]  /*4470*/  LOP3.LUT R15, R108, 0xff0000, R13, 0xf8, !PT ;  /* 0x00ff00006c0f7812 */ /* 0x000fe200078ef80d */
[----:B------:R-:W-:Y:S01]  /*4480*/  FMUL.FTZ R107, R37, R107 ;  /* 0x0000006b256b7220 */ /* 0x000fe20000410000 */
[--C-:B------:R-:W-:Y:S01]  /*4490*/  HADD2.F32 R106, -RZ, R105.reuse.H0_H0 ;  /* 0x20000069ff6a7230 */ /* 0x100fe20000004100 */
[----:B------:R-:W-:Y:S01]  /*44a0*/  LOP3.LUT R13, R111, 0xff0000, R110, 0xf8, !PT ;  /* 0x00ff00006f0d7812 */ /* 0x000fe200078ef86e */
[----:B------:R-:W-:Y:S01]  /*44b0*/  HADD2.F32 R108, -RZ, R105.H1_H1 ;  /* 0x30000069ff6c7230 */ /* 0x000fe20000004100 */
[----:B------:R-:W-:Y:S01]  /*44c0*/  F2FP.F16.E4M3.UNPACK_B R105, R103 ;  /* 0x00000067ff69723e */ /* 0x000fe200020006ff */
[----:B------:R-:W-:-:S02]  /*44d0*/  HADD2.F32 R110, -RZ, R109.H1_H1 ;  /* 0x3000006dff6e7230 */ /* 0x000fc40000004100 */
[-C--:B------:R-:W-:Y:S01]  /*44e0*/  FFMA.FTZ R37, R37, R106.reuse, -R112 ;  /* 0x0000006a25257223 */ /* 0x080fe20000010870 */
[----:B------:R-:W-:Y:S01]  /*44f0*/  FFMA.FTZ R36, R36, R106, R107 ;  /* 0x0000006a24247223 */ /* 0x000fe2000001006b */
[----:B------:R-:W-:Y:S01]  /*4500*/  F2FP.F16.E4M3.UNPACK_B R103, R44 ;  /* 0x0000002cff67723e */ /* 0x000fe200020006ff */
[----:B------:R-:W-:Y:S01]  /*4510*/  HADD2.F32 R111, -RZ, R105.H0_H0 ;  /* 0x20000069ff6f7230 */ /* 0x000fe20000004100 */
[----:B------:R-:W-:Y:S01]  /*4520*/  F2FP.F16.E4M3.UNPACK_B R106, R40 ;  /* 0x00000028ff6a723e */ /* 0x000fe200020006ff */
[----:B------:R-:W-:Y:S01]  /*4530*/  FMUL.FTZ R115, R39, R110 ;  /* 0x0000006e27737220 */ /* 0x000fe20000410000 */
[----:B------:R-:W-:Y:S01]  /*4540*/  F2FP.F16.E4M3.UNPACK_B R107, R104 ;  /* 0x00000068ff6b723e */ /* 0x000fe200020006ff */
[----:B------:R-:W-:Y:S01]  /*4550*/  HADD2.F32 R44, -RZ, R103.H0_H0 ;  /* 0x20000067ff2c7230 */ /* 0x000fe20000004100 */
[----:B------:R-:W-:Y:S01]  /*4560*/  F2FP.F16.E4M3.UNPACK_B R112, R101.H1 ;  /* 0x00000065ff70723e */ /* 0x000fe200030006ff */
[----:B------:R-:W-:Y:S02]  /*4570*/  HADD2.F32 R104, -RZ, R38.H1_H1 ;  /* 0x30000026ff687230 */ /* 0x000fe40000004100 */
[----:B------:R-:W-:-:S02]  /*4580*/  HADD2.F32 R40, -RZ, R106.H0_H0 ;  /* 0x2000006aff287230 */ /* 0x000fc40000004100 */
[-C--:B------:R-:W-:Y:S01]  /*4590*/  FMUL.FTZ R113, R44, R111.reuse ;  /* 0x0000006f2c717220 */ /* 0x080fe20000410000 */
[----:B------:R-:W-:Y:S02]  /*45a0*/  HADD2.F32 R109, -RZ, R107.H0_H0 ;  /* 0x2000006bff6d7230 */ /* 0x000fe40000004100 */
[----:B------:R-:W-:Y:S01]  /*45b0*/  FMUL.FTZ R38, R104, R110 ;  /* 0x0000006e68267220 */ /* 0x000fe20000410000 */
[----:B------:R-:W-:Y:S02]  /*45c0*/  HADD2.F32 R105, -RZ, R105.H1_H1 ;  /* 0x30000069ff697230 */ /* 0x000fe40000004100 */
[C---:B------:R-:W-:Y:S01]  /*45d0*/  FMUL.FTZ R111, R40.reuse, R111 ;  /* 0x0000006f286f7220 */ /* 0x040fe20000410000 */
[----:B------:R-:W-:Y:S02]  /*45e0*/  HADD2.F32 R106, -RZ, R106.H1_H1 ;  /* 0x3000006aff6a7230 */ /* 0x000fe40000004100 */
[-C--:B------:R-:W-:Y:S01]  /*45f0*/  FFMA.FTZ R38, R39, R108.reuse, -R38 ;  /* 0x0000006c27267223 */ /* 0x080fe20000010826 */
[-C--:B------:R-:W-:Y:S01]  /*4600*/  FFMA.FTZ R40, R40, R109.reuse, -R113 ;  /* 0x0000006d28287223 */ /* 0x080fe20000010871 */
[----:B------:R-:W-:Y:S01]  /*4610*/  FFMA.FTZ R44, R44, R109, R111 ;  /* 0x0000006d2c2c7223 */ /* 0x000fe2000001006f */
[----:B------:R-:W-:Y:S01]  /*4620*/  FFMA.FTZ R39, R104, R108, R115 ;  /* 0x0000006c68277223 */ /* 0x000fe20000010073 */
[----:B------:R-:W-:Y:S01]  /*4630*/  HADD2.F32 R103, -RZ, R103.H1_H1 ;  /* 0x30000067ff677230 */ /* 0x000fe20000004100 */
[----:B------:R-:W-:Y:S01]  /*4640*/  F2FP.F16.E4M3.UNPACK_B R109, R46.H1 ;  /* 0x0000002eff6d723e */ /* 0x000fe200030006ff */
[----:B------:R-:W-:Y:S01]  /*4650*/  HADD2.F32 R111, -RZ, R107.H1_H1 ;  /* 0x3000006bff6f7230 */ /* 0x000fe20000004100 */
[----:B------:R-:W-:Y:S01]  /*4660*/  F2FP.F16.E4M3.UNPACK_B R108, R42.H1 ;  /* 0x0000002aff6c723e */ /* 0x000fe200030006ff */
[----:B------:R-:W-:Y:S01]  /*4670*/  HADD2.F32 R113, -RZ, R112.H0_H0 ;  /* 0x20000070ff717230 */ /* 0x000fe20000004100 */
[----:B------:R-:W-:Y:S01]  /*4680*/  F2FP.F16.E4M3.UNPACK_B R107, R102.H1 ;  /* 0x00000066ff6b723e */ /* 0x000fe200030006ff */
[-C--:B------:R-:W-:Y:S01]  /*4690*/  FMUL.FTZ R115, R103, R105.reuse ;  /* 0x0000006967737220 */ /* 0x080fe20000410000 */
[----:B------:R-:W-:Y:S01]  /*46a0*/  FMUL.FTZ R114, R106, R105 ;  /* 0x000000696a727220 */ /* 0x000fe20000410000 */
[----:B------:R-:W-:Y:S01]  /*46b0*/  HADD2.F32 R110, -RZ, R109.H0_H0 ;  /* 0x2000006dff6e7230 */ /* 0x000fe20000004100 */
[----:B------:R-:W-:Y:S01]  /*46c0*/  F2FP.F16.E4M3.UNPACK_B R42, R42 ;  /* 0x0000002aff2a723e */ /* 0x000fe200020006ff */
[----:B------:R-:W-:-:S02]  /*46d0*/  HADD2.F32 R104, -RZ, R108.H0_H0 ;  /* 0x2000006cff687230 */ /* 0x000fc40000004100 */
[-C--:B------:R-:W-:Y:S01]  /*46e0*/  FFMA.FTZ R105, R106, R111.reuse, -R115 ;  /* 0x0000006f6a697223 */ /* 0x080fe20000010873 */
[----:B------:R-:W-:Y:S01]  /*46f0*/  FFMA.FTZ R103, R103, R111, R114 ;  /* 0x0000006f67677223 */ /* 0x000fe20000010072 */
[----:B------:R-:W-:Y:S02]  /*4700*/  HADD2.F32 R111, -RZ, R107.H0_H0 ;  /* 0x2000006bff6f7230 */ /* 0x000fe40000004100 */
[-C--:B------:R-:W-:Y:S01]  /*4710*/  FMUL.FTZ R115, R110, R113.reuse ;  /* 0x000000716e737220 */ /* 0x080fe20000410000 */
[----:B------:R-:W-:Y:S01]  /*4720*/  FMUL.FTZ R113, R104, R113 ;  /* 0x0000007168717220 */ /* 0x000fe20000410000 */
[----:B------:R-:W-:Y:S01]  /*4730*/  HADD2.F32 R112, -RZ, R112.H1_H1 ;  /* 0x30000070ff707230 */ /* 0x000fe20000004100 */
[----:B------:R-:W-:Y:S01]  /*4740*/  F2FP.SATFINITE.E4M3.F32.PACK_AB_MERGE_C R37, R38, R37, RZ ;  /* 0x000000252625723e */ /* 0x000fe200048070ff */
[----:B------:R-:W-:Y:S02]  /*4750*/  HADD2.F32 R109, -RZ, R109.H1_H1 ;  /* 0x3000006dff6d7230 */ /* 0x000fe40000004100 */
[----:B------:R-:W-:Y:S01]  /*4760*/  FFMA.FTZ R106, R110, R111, R113 ;  /* 0x0000006f6e6a7223 */ /* 0x000fe20000010071 */
[----:B------:R-:W-:-:S02]  /*4770*/  HADD2.F32 R108, -RZ, R108.H1_H1 ;  /* 0x3000006cff6c7230 */ /* 0x000fc40000004100 */
[----:B------:R-:W-:Y:S01]  /*4780*/  FFMA.FTZ R104, R104, R111, -R115 ;  /* 0x0000006f68687223 */ /* 0x000fe20000010873 */
[----:B------:R-:W-:Y:S02]  /*4790*/  HADD2.F32 R107, -RZ, R107.H1_H1 ;  /* 0x3000006bff6b7230 */ /* 0x000fe40000004100 */
[CC--:B------:R-:W-:Y:S01]  /*47a0*/  FMUL.FTZ R113, R109.reuse, R112.reuse ;  /* 0x000000706d717220 */ /* 0x0c0fe20000410000 */
[----:B------:R-:W-:Y:S01]  /*47b0*/  F2FP.F16.E4M3.UNPACK_B R111, R101 ;  /* 0x00000065ff6f723e */ /* 0x000fe200020006ff */
[C---:B------:R-:W-:Y:S01]  /*47c0*/  FMUL.FTZ R112, R108.reuse, R112 ;  /* 0x000000706c707220 */ /* 0x040fe20000410000 */
[----:B------:R-:W-:Y:S01]  /*47d0*/  F2FP.F16.E4M3.UNPACK_B R110, R46 ;  /* 0x0000002eff6e723e */ /* 0x000fe200020006ff */
[-C--:B------:R-:W-:Y:S01]  /*47e0*/  FFMA.FTZ R101, R108, R107.reuse, -R113 ;  /* 0x0000006b6c657223 */ /* 0x080fe20000010871 */
[----:B------:R-:W-:Y:S01]  /*47f0*/  F2FP.F16.E4M3.UNPACK_B R108, R102 ;  /* 0x00000066ff6c723e */ /* 0x000fe200020006ff */
[--C-:B------:R-:W-:Y:S02]  /*4800*/  HADD2.F32 R113, -RZ, R111.reuse.H0_H0 ;  /* 0x2000006fff717230 */ /* 0x100fe40000004100 */
[----:B------:R-:W-:Y:S01]  /*4810*/  FFMA.FTZ R107, R109, R107, R112 ;  /* 0x0000006b6d6b7223 */ /* 0x000fe20000010070 */
[----:B------:R-:W-:Y:S01]  /*4820*/  HADD2.F32 R46, -RZ, R110.H0_H0 ;  /* 0x2000006eff2e7230 */ /* 0x000fe20000004100 */
[----:B------:R-:W-:Y:S01]  /*4830*/  F2FP.SATFINITE.E4M3.F32.PACK_AB_MERGE_C R40, R105, R40, R37 ;  /* 0x000000286928723e */ /* 0x000fe20004807025 */
[----:B------:R-:W-:Y:S01]  /*4840*/  HADD2.F32 R112, -RZ, R111.H1_H1 ;  /* 0x3000006fff707230 */ /* 0x000fe20000004100 */
[----:B------:R-:W-:Y:S01]  /*4850*/  F2FP.F16.E4M3.UNPACK_B R38, R45 ;  /* 0x0000002dff26723e */ /* 0x000fe200020006ff */
[----:B------:R-:W-:-:S02]  /*4860*/  HADD2.F32 R102, -RZ, R42.H0_H0 ;  /* 0x2000002aff667230 */ /* 0x000fc40000004100 */
[----:B------:R-:W-:Y:S01]  /*4870*/  FMUL.FTZ R115, R46, R113 ;  /* 0x000000712e737220 */ /* 0x000fe20000410000 */
[----:B------:R-:W-:Y:S01]  /*4880*/  HADD2.F32 R111, -RZ, R108.H0_H0 ;  /* 0x2000006cff6f7230 */ /* 0x000fe20000004100 */
[----:B------:R-:W-:Y:S01]  /*4890*/  F2FP.F16.E4M3.UNPACK_B R37, R41 ;  /* 0x00000029ff25723e */ /* 0x000fe200020006ff */
[----:B------:R-:W-:Y:S02]  /*48a0*/  HADD2.F32 R110, -RZ, R110.H1_H1 ;  /* 0x3000006eff6e7230 */ /* 0x000fe40000004100 */
[C---:B------:R-:W-:Y:S01]  /*48b0*/  FMUL.FTZ R113, R102.reuse, R113 ;  /* 0x0000007166717220 */ /* 0x040fe20000410000 */
[----:B------:R-:W-:Y:S02]  /*48c0*/  HADD2.F32 R109, -RZ, R42.H1_H1 ;  /* 0x3000002aff6d7230 */ /* 0x000fe40000004100 */
[-C--:B------:R-:W-:Y:S01]  /*48d0*/  FFMA.FTZ R42, R102, R111.reuse, -R115 ;  /* 0x0000006f662a7223 */ /* 0x080fe20000010873 */
[----:B------:R-:W-:Y:S02]  /*48e0*/  HADD2.F32 R108, -RZ, R108.H1_H1 ;  /* 0x3000006cff6c7230 */ /* 0x000fe40000004100 */
[-C--:B------:R-:W-:Y:S01]  /*48f0*/  FMUL.FTZ R102, R110, R112.reuse ;  /* 0x000000706e667220 */ /* 0x080fe20000410000 */
[----:B------:R-:W-:Y:S01]  /*4900*/  FFMA.FTZ R46, R46, R111, R113 ;  /* 0x0000006f2e2e7223 */ /* 0x000fe20000010071 */
[----:B------:R-:W-:Y:S01]  /*4910*/  FMUL.FTZ R115, R109, R112 ;  /* 0x000000706d737220 */ /* 0x000fe20000410000 */
[----:B------:R-:W-:Y:S01]  /*4920*/  F2FP.SATFINITE.E4M3.F32.PACK_AB_MERGE_C R106, R107, R106, RZ ;  /* 0x0000006a6b6a723e */ /* 0x000fe200048070ff */
[----:B------:R-:W-:Y:S01]  /*4930*/  FFMA.FTZ R109, R109, R108, -R102 ;  /* 0x0000006c6d6d7223 */ /* 0x000fe20000010866 */
[----:B------:R-:W-:Y:S01]  /*4940*/  F2FP.SATFINITE.E4M3.F32.PACK_AB_MERGE_C R102, R39, R36, RZ ;  /* 0x000000242766723e */ /* 0x000fe200048070ff */
[----:B------:R-:W-:Y:S01]  /*4950*/  FFMA.FTZ R115, R110, R108, R115 ;  /* 0x0000006c6e737223 */ /* 0x000fe20000010073 */
[----:B------:R-:W-:Y:S01]  /*4960*/  F2FP.SATFINITE.E4M3.F32.PACK_AB_MERGE_C R36, R101, R104, RZ ;  /* 0x000000686524723e */ /* 0x000fe200048070ff */
[--C-:B------:R-:W-:Y:S01]  /*4970*/  HADD2.F32 R101, -RZ, R38.reuse.H0_H0 ;  /* 0x20000026ff657230 */ /* 0x100fe20000004100 */
[----:B------:R-:W-:Y:S01]  /*4980*/  F2FP.F16.E4M3.UNPACK_B R39, R15 ;  /* 0x0000000fff27723e */ /* 0x000fe200020006ff */
[----:B------:R-:W-:Y:S01]  /*4990*/  HADD2.F32 R38, -RZ, R38.H1_H1 ;  /* 0x30000026ff267230 */ /* 0x000fe20000004100 */
[----:B------:R-:W-:Y:S01]  /*49a0*/  F2FP.SATFINITE.E4M3.F32.PACK_AB_MERGE_C R42, R109, R42, R36 ;  /* 0x0000002a6d2a723e */ /* 0x000fe20004807024 */
[----:B------:R-:W-:Y:S01]  /*49b0*/  HADD2.F32 R36, -RZ, R37.H0_H0 ;  /* 0x20000025ff247230 */ /* 0x000fe20000004100 */
[----:B------:R-:W-:Y:S01]  /*49c0*/  F2FP.SATFINITE.E4M3.F32.PACK_AB_MERGE_C R44, R103, R44, R102 ;  /* 0x0000002c672c723e */ /* 0x000fe20004807066 */
[----:B------:R-:W-:Y:S01]  /*49d0*/  HADD2.F32 R104, -RZ, R39.H0_H0 ;  /* 0x20000027ff687230 */ /* 0x000fe20000004100 */
[----:B------:R-:W-:-:S02]  /*49e0*/  F2FP.F16.E4M3.UNPACK_B R102, R14 ;  /* 0x0000000eff66723e */ /* 0x000fc400020006ff */
[----:B------:R-:W-:Y:S02]  /*49f0*/  F2FP.SATFINITE.E4M3.F32.PACK_AB_MERGE_C R46, R115, R46, R106 ;  /* 0x0000002e732e723e */ /* 0x000fe4000480706a */
[CC--:B------:R-:W-:Y:S01]  /*4a00*/  FMUL.FTZ R105, R101.reuse, R104.reuse ;  /* 0x0000006865697220 */ /* 0x0c0fe20000410000 */
[C---:B------:R-:W-:Y:S01]  /*4a10*/  FMUL.FTZ R106, R36.reuse, R104 ;  /* 0x00000068246a7220 */ /* 0x040fe20000410000 */
[--C-:B------:R-:W-:Y:S01]  /*4a20*/  HADD2.F32 R103, -RZ, R102.reuse.H0_H0 ;  /* 0x20000066ff677230 */ /* 0x100fe20000004100 */
[----:B------:R-:W-:Y:S01]  /*4a30*/  F2FP.F16.E4M3.UNPACK_B R45, R45.H1 ;  /* 0x0000002dff2d723e */ /* 0x000fe200030006ff */
[----:B------:R-:W-:Y:S01]  /*4a40*/  HADD2.F32 R104, -RZ, R39.H1_H1 ;  /* 0x30000027ff687230 */ /* 0x000fe20000004100 */
[----:B------:R-:W-:Y:S01]  /*4a50*/  F2FP.F16.E4M3.UNPACK_B R41, R41.H1 ;  /* 0x00000029ff29723e */ /* 0x000fe200030006ff */
[----:B------:R-:W-:Y:S02]  /*4a60*/  HADD2.F32 R39, -RZ, R37.H1_H1 ;  /* 0x30000025ff277230 */ /* 0x000fe40000004100 */
[-C--:B------:R-:W-:Y:S01]  /*4a70*/  FFMA.FTZ R36, R36, R103.reuse, -R105 ;  /* 0x0000006724247223 */ /* 0x080fe20000010869 */
[----:B------:R-:W-:Y:S01]  /*4a80*/  FFMA.FTZ R37, R101, R103, R106 ;  /* 0x0000006765257223 */ /* 0x000fe2000001006a */
[----:B------:R-:W-:-:S02]  /*4a90*/  HADD2.F32 R102, -RZ, R102.H1_H1 ;  /* 0x30000066ff667230 */ /* 0x000fc40000004100 */
[CC--:B------:R-:W-:Y:S01]  /*4aa0*/  FMUL.FTZ R106, R38.reuse, R104.reuse ;  /* 0x00000068266a7220 */ /* 0x0c0fe20000410000 */
[C---:B------:R-:W-:Y:S01]  /*4ab0*/  FMUL.FTZ R101, R39.reuse, R104 ;  /* 0x0000006827657220 */ /* 0x040fe20000410000 */
[----:B------:R-:W-:Y:S01]  /*4ac0*/  F2FP.F16.E4M3.UNPACK_B R103, R15.H1 ;  /* 0x0000000fff67723e */ /* 0x000fe200030006ff */
[----:B------:R-:W-:Y:S02]  /*4ad0*/  HADD2.F32 R15, -RZ, R41.H0_H0 ;  /* 0x20000029ff0f7230 */ /* 0x000fe40000004100 */
[-C--:B------:R-:W-:Y:S01]  /*4ae0*/  FFMA.FTZ R39, R39, R102.reuse, -R106 ;  /* 0x0000006627277223 */ /* 0x080fe2000001086a */
[----:B------:R-:W-:Y:S01]  /*4af0*/  FFMA.FTZ R38, R38, R102, R101 ;  /* 0x0000006626267223 */ /* 0x000fe20000010065 */
[----:B------:R-:W-:Y:S01]  /*4b00*/  F2FP.F16.E4M3.UNPACK_B R14, R14.H1 ;  /* 0x0000000eff0e723e */ /* 0x000fe200030006ff */
[----:B------:R-:W-:Y:S02]  /*4b10*/  HADD2.F32 R101, -RZ, R45.H0_H0 ;  /* 0x2000002dff657230 */ /* 0x000fe40000004100 */
[----:B------:R-:W-:-:S02]  /*4b20*/  HADD2.F32 R106, -RZ, R103.H0_H0 ;  /* 0x20000067ff6a7230 */ /* 0x000fc40000004100 */
[--C-:B------:R-:W-:Y:S02]  /*4b30*/  HADD2.F32 R104, -RZ, R14.reuse.H0_H0 ;  /* 0x2000000eff687230 */ /* 0x100fe40000004100 */
[----:B------:R-:W-:Y:S02]  /*4b40*/  HADD2.F32 R41, -RZ, R41.H1_H1 ;  /* 0x30000029ff297230 */ /* 0x000fe40000004100 */
[-C--:B------:R-:W-:Y:S01]  /*4b50*/  FMUL.FTZ R108, R101, R106.reuse ;  /* 0x0000006a656c7220 */ /* 0x080fe20000410000 */
[----:B------:R-:W-:Y:S02]  /*4b60*/  HADD2.F32 R102, -RZ, R45.H1_H1 ;  /* 0x3000002dff667230 */ /* 0x000fe40000004100 */
[----:B------:R-:W-:Y:S01]  /*4b70*/  FMUL.FTZ R106, R15, R106 ;  /* 0x0000006a0f6a7220 */ /* 0x000fe20000410000 */
[----:B------:R-:W-:Y:S01]  /*4b80*/  HADD2.F32 R103, -RZ, R103.H1_H1 ;  /* 0x30000067ff677230 */ /* 0x000fe20000004100 */
[----:B------:R-:W-:Y:S01]  /*4b90*/  F2FP.F16.E4M3.UNPACK_B R45, R47 ;  /* 0x0000002fff2d723e */ /* 0x000fe200020006ff */
[----:B------:R-:W-:-:S02]  /*4ba0*/  HADD2.F32 R105, -RZ, R14.H1_H1 ;  /* 0x3000000eff697230 */ /* 0x000fc40000004100 */
[-C--:B------:R-:W-:Y:S01]  /*4bb0*/  FFMA.FTZ R14, R15, R104.reuse, -R108 ;  /* 0x000000680f0e7223 */ /* 0x080fe2000001086c */
[----:B------:R-:W-:Y:S01]  /*4bc0*/  FFMA.FTZ R15, R101, R104, R106 ;  /* 0x00000068650f7223 */ /* 0x000fe2000001006a */
[CC--:B------:R-:W-:Y:S01]  /*4bd0*/  FMUL.FTZ R110, R102.reuse, R103.reuse ;  /* 0x00000067666e7220 */ /* 0x0c0fe20000410000 */
[C---:B------:R-:W-:Y:S01]  /*4be0*/  FMUL.FTZ R101, R41.reuse, R103 ;  /* 0x0000006729657220 */ /* 0x040fe20000410000 */
[----:B------:R-:W-:Y:S01]  /*4bf0*/  F2FP.F16.E4M3.UNPACK_B R103, R43 ;  /* 0x0000002bff67723e */ /* 0x000fe200020006ff */
[--C-:B------:R-:W-:Y:S02]  /*4c00*/  HADD2.F32 R104, -RZ, R45.reuse.H0_H0 ;  /* 0x2000002dff687230 */ /* 0x100fe40000004100 */
[-C--:B------:R-:W-:Y:S01]  /*4c10*/  FFMA.FTZ R41, R41, R105.reuse, -R110 ;  /* 0x0000006929297223 */ /* 0x080fe2000001086e */
[----:B------:R-:W-:Y:S01]  /*4c20*/  FFMA.FTZ R102, R102, R105, R101 ;  /* 0x0000006966667223 */ /* 0x000fe20000010065 */
[----:B------:R-:W-:Y:S01]  /*4c30*/  F2FP.F16.E4M3.UNPACK_B R101, R43.H1 ;  /* 0x0000002bff65723e */ /* 0x000fe200030006ff */
[----:B------:R-:W-:Y:S01]  /*4c40*/  HADD2.F32 R45, -RZ, R45.H1_H1 ;  /* 0x3000002dff2d7230 */ /* 0x000fe20000004100 */
[----:B------:R-:W-:Y:S01]  /*4c50*/  F2FP.F16.E4M3.UNPACK_B R105, R47.H1 ;  /* 0x0000002fff69723e */ /* 0x000fe200030006ff */
[----:B------:R-:W-:Y:S01]  /*4c60*/  HADD2.F32 R47, -RZ, R103.H0_H0 ;  /* 0x20000067ff2f7230 */ /* 0x000fe20000004100 */
[-C--:B------:R-:W-:Y:S01]  /*4c70*/  F2FP.F16.E4M3.UNPACK_B R106, R13.reuse.H1 ;  /* 0x0000000dff6a723e */ /* 0x080fe200030006ff */
[----:B------:R-:W-:Y:S01]  /*4c80*/  HADD2.F32 R107, -RZ, R101.H0_H0 ;  /* 0x20000065ff6b7230 */ /* 0x000fe20000004100 */
[----:B------:R-:W-:Y:S01]  /*4c90*/  F2FP.F16.E4M3.UNPACK_B R43, R13 ;  /* 0x0000000dff2b723e */ /* 0x000fe200020006ff */
[----:B------:R-:W-:Y:S01]  /*4ca0*/  HADD2.F32 R108, -RZ, R105.H0_H0 ;  /* 0x20000069ff6c7230 */ /* 0x000fe20000004100 */
[-C--:B------:R-:W-:Y:S01]  /*4cb0*/  F2FP.F16.E4M3.UNPACK_B R13, R12.reuse ;  /* 0x0000000cff0d723e */ /* 0x080fe200020006ff */
[----:B------:R-:W-:Y:S01]  /*4cc0*/  HADD2.F32 R112, -RZ, R106.H0_H0 ;  /* 0x2000006aff707230 */ /* 0x000fe20000004100 */
[----:B------:R-:W-:Y:S01]  /*4cd0*/  F2FP.F16.E4M3.UNPACK_B R12, R12.H1 ;  /* 0x0000000cff0c723e */ /* 0x000fe200030006ff */
[----:B------:R-:W-:Y:S01]  /*4ce0*/  HADD2.F32 R111, -RZ, R43.H0_H0 ;  /* 0x2000002bff6f7230 */ /* 0x000fe20000004100 */
[----:B------:R-:W-:Y:S01]  /*4cf0*/  F2FP.SATFINITE.E4M3.F32.PACK_AB_MERGE_C R15, R102, R15, RZ ;  /* 0x0000000f660f723e */ /* 0x000fe200048070ff */
[----:B------:R-:W-:-:S02]  /*4d00*/  HADD2.F32 R109, -RZ, R13.H0_H0 ;  /* 0x2000000dff6d7230 */ /* 0x000fc40000004100 */
[-C--:B------:R-:W-:Y:S01]  /*4d10*/  FMUL.FTZ R116, R108, R112.reuse ;  /* 0x000000706c747220 */ /* 0x080fe20000410000 */
[----:B------:R-:W-:Y:S02]  /*4d20*/  HADD2.F32 R110, -RZ, R12.H0_H0 ;  /* 0x2000000cff6e7230 */ /* 0x000fe40000004100 */
[----:B------:R-:W-:Y:S01]  /*4d30*/  FMUL.FTZ R113, R107, R112 ;  /* 0x000000706b717220 */ /* 0x000fe20000410000 */
[-C--:B------:R-:W-:Y:S01]  /*4d40*/  FMUL.FTZ R114, R104, R111.reuse ;  /* 0x0000006f68727220 */ /* 0x080fe20000410000 */
[----:B------:R-:W-:Y:S02]  /*4d50*/  HADD2.F32 R105, -RZ, R105.H1_H1 ;  /* 0x30000069ff697230 */ /* 0x000fe40000004100 */
[----:B------:R-:W-:Y:S01]  /*4d60*/  FMUL.FTZ R111, R47, R111 ;  /* 0x0000006f2f6f7220 */ /* 0x000fe20000410000 */
[----:B------:R-:W-:Y:S02]  /*4d70*/  HADD2.F32 R112, -RZ, R106.H1_H1 ;  /* 0x3000006aff707230 */ /* 0x000fe40000004100 */
[----:B------:R-:W-:Y:S01]  /*4d80*/  FFMA.FTZ R107, R107, R110, -R116 ;  /* 0x0000006e6b6b7223 */ /* 0x000fe20000010874 */
[----:B------:R-:W-:-:S02]  /*4d90*/  HADD2.F32 R101, -RZ, R101.H1_H1 ;  /* 0x30000065ff657230 */ /* 0x000fc40000004100 */
[----:B------:R-:W-:Y:S01]  /*4da0*/  FFMA.FTZ R108, R108, R110, R113 ;  /* 0x0000006e6c6c7223 */ /* 0x000fe20000010071 */
[----:B------:R-:W-:Y:S01]  /*4db0*/  FFMA.FTZ R47, R47, R109, -R114 ;  /* 0x0000006d2f2f7223 */ /* 0x000fe20000010872 */
[----:B------:R-:W-:Y:S02]  /*4dc0*/  HADD2.F32 R110, -RZ, R43.H1_H1 ;  /* 0x3000002bff6e7230 */ /* 0x000fe40000004100 */
[-C--:B------:R-:W-:Y:S01]  /*4dd0*/  FMUL.FTZ R114, R105, R112.reuse ;  /* 0x0000007069727220 */ /* 0x080fe20000410000 */
[----:B------:R-:W-:Y:S02]  /*4de0*/  HADD2.F32 R12, -RZ, R12.H1_H1 ;  /* 0x3000000cff0c7230 */ /* 0x000fe40000004100 */
[----:B------:R-:W-:Y:S01]  /*4df0*/  FMUL.FTZ R116, R101, R112 ;  /* 0x0000007065747220 */ /* 0x000fe20000410000 */
[----:B------:R-:W-:Y:S02]  /*4e00*/  HADD2.F32 R103, -RZ, R103.H1_H1 ;  /* 0x30000067ff677230 */ /* 0x000fe40000004100 */
[----:B------:R-:W-:Y:S01]  /*4e10*/  FMUL.FTZ R112, R45, R110 ;  /* 0x0000006e2d707220 */ /* 0x000fe20000410000 */
[----:B------:R-:W-:-:S02]  /*4e20*/  HADD2.F32 R106, -RZ, R13.H1_H1 ;  /* 0x3000000dff6a7230 */ /* 0x000fc40000004100 */
[-C--:B------:R-:W-:Y:S01]  /*4e30*/  FFMA.FTZ R114, R101, R12.reuse, -R114 ;  /* 0x0000000c65727223 */ /* 0x080fe20000010872 */
[----:B------:R-:W-:Y:S01]  /*4e40*/  FFMA.FTZ R105, R105, R12, R116 ;  /* 0x0000000c69697223 */ /* 0x000fe20000010074 */
[C---:B------:R-:W-:Y:S01]  /*4e50*/  FMUL.FTZ R110, R103.reuse, R110 ;  /* 0x0000006e676e7220 */ /* 0x040fe20000410000 */
[----:B------:R-:W-:Y:S01]  /*4e60*/  FFMA.FTZ R104, R104, R109, R111 ;  /* 0x0000006d68687223 */ /* 0x000fe2000001006f */
[-C--:B------:R-:W-:Y:S01]  /*4e70*/  FFMA.FTZ R112, R103, R106.reuse, -R112 ;  /* 0x0000006a67707223 */ /* 0x080fe20000010870 */
[----:B------:R-:W-:Y:S01]  /*4e80*/  F2FP.SATFINITE.E4M3.F32.PACK_AB_MERGE_C R107, R114, R107, RZ ;  /* 0x0000006b726b723e */ /* 0x000fe200048070ff */
[----:B------:R-:W-:Y:S01]  /*4e90*/  FFMA.FTZ R45, R45, R106, R110 ;  /* 0x0000006a2d2d7223 */ /* 0x000fe2000001006e */
[----:B------:R-:W-:Y:S02]  /*4ea0*/  F2FP.SATFINITE.E4M3.F32.PACK_AB_MERGE_C R105, R105, R108, RZ ;  /* 0x0000006c6969723e */ /* 0x000fe400048070ff */
[----:B------:R-:W-:Y:S02]  /*4eb0*/  F2FP.SATFINITE.E4M3.F32.PACK_AB_MERGE_C R15, R38, R37, R15 ;  /* 0x00000025260f723e */ /* 0x000fe4000480700f */
[----:B------:R-:W-:-:S02]  /*4ec0*/  F2FP.SATFINITE.E4M3.F32.PACK_AB_MERGE_C R14, R41, R14, RZ ;  /* 0x0000000e290e723e */ /* 0x000fc400048070ff */
[----:B------:R-:W-:Y:S02]  /*4ed0*/  F2FP.SATFINITE.E4M3.F32.PACK_AB_MERGE_C R43, R112, R47, R107 ;  /* 0x0000002f702b723e */ /* 0x000fe4000480706b */
[----:B------:R-:W-:Y:S01]  /*4ee0*/  F2FP.SATFINITE.E4M3.F32.PACK_AB_MERGE_C R47, R45, R104, R105 ;  /* 0x000000682d2f723e */ /* 0x000fe20004807069 */
[----:B------:R-:W-:Y:S01]  /*4ef0*/  IMAD.MOV.U32 R45, RZ, RZ, R15 ;  /* 0x000000ffff2d7224 */ /* 0x000fe200078e000f */
[----:B------:R-:W-:-:S07]  /*4f00*/  F2FP.SATFINITE.E4M3.F32.PACK_AB_MERGE_C R41, R39, R36, R14 ;  /* 0x000000242729723e */ /* 0x000fce000480700e */
.L_x_321:
[----:B------:R-:W-:Y:S05]  /*4f10*/  BSYNC B2 ;  /* 0x0000000000027941 */ /* 0x000fea0003800000 */
.L_x_320:
[----:B0-----:R0:W-:Y:S04]  /*4f20*/  STG.E.128 desc[UR40][R86.64], R40 ;  /* 0x0000002856007986 */ /* 0x0011e8000c101d28 */
[----:B--2---:R0:W-:Y:S02]  /*4f30*/  @!P4 STG.E.128 desc[UR40][R84.64], R44 ;  /* 0x0000002c5400c986 */ /* 0x0041e4000c101d28 */
.L_x_319:
[----:B------:R-:W-:Y:S05]  /*4f40*/  BSYNC B1 ;  /* 0x0000000000017941 */ /* 0x000fea0003800000 */
.L_x_318:
[----:B------:R-:W-:-:S13]  /*4f50*/  ISETP.NE.AND P4, PT, R31, RZ, PT ;  /* 0x000000ff1f00720c */ /* 0x000fda0003f85270 */
[----:B------:R-:W-:Y:S05]  /*4f60*/  @!P4 BRA `(.L_x_302) ;  /* 0x000000100028c947 */ /* 0x000fea0003800000 */
[----:B------:R-:W2:Y:S04]  /*4f70*/  LDL R36, [R1] ;  /* 0x0000000001247983 */ /* 0x000ea80000100800 */
[----:B------:R-:W3:Y:S04]  /*4f80*/  LDL R15, [R1+0x50] ;  /* 0x00005000010f7983 */ /* 0x000ee80000100800 */
[----:B------:R-:W4:Y:S01]  /*4f90*/  LDL R14, [R1+0x4] ;  /* 0x00000400010e7983 */ /* 0x000f220000100800 */
[----:B------:R-:W-:Y:S01]  /*4fa0*/  ISETP.NE.AND P5, PT, R83, RZ, PT ;  /* 0x000000ff5300720c */ /* 0x000fe20003fa5270 */
[----:B------:R-:W-:Y:S03]  /*4fb0*/  BSSY B1, `(.L_x_322) ;  /* 0x00000e6000017945 */ /* 0x000fe60003800000 */
[----:B------:R-:W-:-:S02]  /*4fc0*/  SEL R100, R63, R100, !P5 ;  /* 0x000000643f647207 */ /* 0x000fc40006800000 */
[----:B0-----:R-:W-:Y:S02]  /*4fd0*/  IADD3 R41, P4, P5, R60, R80, R7 ;  /* 0x000000503c297210 */ /* 0x001fe40007d9e007 */
[----:B------:R-:W-:Y:S02]  /*4fe0*/  SHF.R.S32.HI R13, RZ, 0x1f, R100 ;  /* 0x0000001fff0d7819 */ /* 0x000fe40000011464 */
[----:B------:R-:W-:Y:S02]  /*4ff0*/  IADD3.X R42, R82, R99, R3, P4, P5 ;  /* 0x00000063522a7210 */ /* 0x000fe400027ea403 */
[----:B------:R-:W-:Y:S02]  /*5000*/  LEA.HI R13, R13, R100, RZ, 0x5 ;  /* 0x000000640d0d7211 */ /* 0x000fe400078f28ff */
[----:B------:R-:W-:Y:S02]  /*5010*/  ISETP.GE.AND P5, PT, R156, R93, PT ;  /* 0x0000005d9c00720c */ /* 0x000fe40003fa6270 */
[----:B------:R-:W-:-:S02]  /*5020*/  SHF.R.S32.HI R13, RZ, 0x5, R13 ;  /* 0x00000005ff0d7819 */ /* 0x000fc4000001140d */
[----:B------:R-:W-:Y:S02]  /*5030*/  IADD3 R40, P4, R41, R78, RZ ;  /* 0x0000004e29287210 */ /* 0x000fe40007f9e0ff */
[----:B------:R-:W-:-:S03]  /*5040*/  LEA.HI.SX32 R13, R74, R13, 0x1c ;  /* 0x0000000d4a0d7211 */ /* 0x000fc600078fe2ff */
[----:B------:R-:W-:Y:S01]  /*5050*/  IMAD.X R41, R42, 0x1, R79, P4 ;  /* 0x000000012a297824 */ /* 0x000fe200020e064f */
[C---:B------:R-:W-:Y:S01]  /*5060*/  LEA.HI R12, R13.reuse, R13, RZ, 0x1 ;  /* 0x0000000d0d0c7211 */ /* 0x040fe200078f08ff */
[----:B------:R-:W-:-:S04]  /*5070*/  IMAD.SHL.U32 R43, R13, 0x10, RZ ;  /* 0x000000100d2b7824 */ /* 0x000fc800078e00ff */
[----:B------:R-:W-:-:S05]  /*5080*/  IMAD.SHL.U32 R13, R12, 0x800, RZ ;  /* 0x000008000c0d7824 */ /* 0x000fca00078e00ff */
[----:B------:R-:W-:Y:S02]  /*5090*/  LOP3.LUT R13, R13, 0xfffff000, RZ, 0xc0, !PT ;  /* 0xfffff0000d0d7812 */ /* 0x000fe400078ec0ff */
        /* <DEDUP_REMOVED lines=10> */
[--C-:B------:R-:W-:Y:S02]  /*5140*/  SHF.R.U32.HI R86, RZ, 0x8, R9.reuse ;  /* 0x00000008ff567819 */ /* 0x100fe40000011609 */
[----:B------:R-:W-:Y:S02]  /*5150*/  LOP3.LUT R8, R9, 0xff0000ff, RZ, 0xc0, !PT ;  /* 0xff0000ff09087812 */ /* 0x000fe400078ec0ff */
[----:B------:R-:W-:Y:S01]  /*5160*/  SHF.R.U32.HI R47, RZ, 0x10, R9 ;  /* 0x00000010ff2f7819 */ /* 0x000fe20000011609 */
[----:B------:R-:W-:Y:S01]  /*5170*/  IMAD.SHL.U32 R9, R86, 0x100, RZ ;  /* 0x0000010056097824 */ /* 0x000fe200078e00ff */
[----:B------:R-:W-:Y:S02]  /*5180*/  SHF.R.U32.HI R46, RZ, 0x8, R11 ;  /* 0x00000008ff2e7819 */ /* 0x000fe4000001160b */
[----:B------:R-:W-:Y:S02]  /*5190*/  SHF.R.U32.HI R45, RZ, 0x8, R35 ;  /* 0x00000008ff2d7819 */ /* 0x000fe40000011623 */
[----:B------:R-:W-:-:S02]  /*51a0*/  LOP3.LUT R10, R11, 0xff0000ff, RZ, 0xc0, !PT ;  /* 0xff0000ff0b0a7812 */ /* 0x000fc400078ec0ff */
[----:B------:R-:W-:Y:S01]  /*51b0*/  SHF.R.U32.HI R44, RZ, 0x10, R11 ;  /* 0x00000010ff2c7819 */ /* 0x000fe2000001160b */
[----:B------:R-:W-:Y:S01]  /*51c0*/  IMAD.SHL.U32 R11, R46, 0x100, RZ ;  /* 0x000001002e0b7824 */ /* 0x000fe200078e00ff */
[----:B------:R-:W-:Y:S01]  /*51d0*/  LOP3.LUT R8, R8, 0xff00, R9, 0xf8, !PT ;  /* 0x0000ff0008087812 */ /* 0x000fe200078ef809 */
[----:B------:R-:W-:Y:S01]  /*51e0*/  IMAD.U32 R9, R47, 0x10000, RZ ;  /* 0x000100002f097824 */ /* 0x000fe200078e00ff */
[--C-:B------:R-:W-:Y:S01]  /*51f0*/  SHF.R.U32.HI R42, RZ, 0x8, R33.reuse ;  /* 0x00000008ff2a7819 */ /* 0x100fe20000011621 */
[----:B------:R-:W-:Y:S01]  /*5200*/  IMAD.SHL.U32 R45, R45, 0x100, RZ ;  /* 0x000001002d2d7824 */ /* 0x000fe200078e00ff */
[----:B------:R-:W-:Y:S02]  /*5210*/  LOP3.LUT R32, R33, 0xff0000ff, RZ, 0xc0, !PT ;  /* 0xff0000ff21207812 */ /* 0x000fe400078ec0ff */
[----:B------:R-:W-:Y:S01]  /*5220*/  SHF.R.U32.HI R85, RZ, 0x10, R33 ;  /* 0x00000010ff557819 */ /* 0x000fe20000011621 */
[----:B0-----:R-:W-:Y:S01]  /*5230*/  IMAD.MOV.U32 R33, RZ, RZ, R12 ;  /* 0x000000ffff217224 */ /* 0x001fe200078e000c */
[----:B------:R-:W-:-:S02]  /*5240*/  LOP3.LUT R34, R35, 0xff0000ff, RZ, 0xc0, !PT ;  /* 0xff0000ff23227812 */ /* 0x000fc400078ec0ff */
[----:B------:R-:W-:Y:S01]  /*5250*/  SHF.R.U32.HI R84, RZ, 0x10, R35 ;  /* 0x00000010ff547819 */ /* 0x000fe20000011623 */
[----:B------:R-:W-:Y:S01]  /*5260*/  IMAD.SHL.U32 R35, R42, 0x100, RZ ;  /* 0x000001002a237824 */ /* 0x000fe200078e00ff */
[----:B------:R-:W-:Y:S02]  /*5270*/  LOP3.LUT R11, R10, 0xff00, R11, 0xf8, !PT ;  /* 0x0000ff000a0b7812 */ /* 0x000fe400078ef80b */
[----:B------:R-:W-:Y:S01]  /*5280*/  LOP3.LUT R10, R8, 0xff0000, R9, 0xf8, !PT ;  /* 0x00ff0000080a7812 */ /* 0x000fe200078ef809 */
[----:B------:R-:W-:Y:S01]  /*5290*/  IMAD.U32 R8, R44, 0x10000, RZ ;  /* 0x000100002c087824 */ /* 0x000fe200078e00ff */
[----:B------:R-:W-:Y:S01]  /*52a0*/  LOP3.LUT R47, R34, 0xff00, R45, 0xf8, !PT ;  /* 0x0000ff00222f7812 */ /* 0x000fe200078ef82d */
[----:B------:R-:W-:Y:S01]  /*52b0*/  IMAD.U32 R84, R84, 0x10000, RZ ;  /* 0x0001000054547824 */ /* 0x000fe200078e00ff */
[----:B------:R-:W-:Y:S02]  /*52c0*/  F2FP.F16.E4M3.UNPACK_B R44, R97.H1 ;  /* 0x00000061ff2c723e */ /* 0x000fe400030006ff */
[----:B--2---:R-:W-:-:S02]  /*52d0*/  F2FP.F16.E4M3.UNPACK_B R42, R36.H1 ;  /* 0x00000024ff2a723e */ /* 0x004fc400030006ff */
[----:B------:R-:W-:Y:S01]  /*52e0*/  F2FP.F16.E4M3.UNPACK_B R34, R33.H1 ;  /* 0x00000021ff22723e */ /* 0x000fe200030006ff */
[----:B------:R-:W-:Y:S01]  /*52f0*/  HADD2.F32 R9, -RZ, R44.H0_H0 ;  /* 0x2000002cff097230 */ /* 0x000fe20000004100 */
[----:B------:R-:W-:Y:S01]  /*5300*/  LOP3.LUT R46, R32, 0xff00, R35, 0xf8, !PT ;  /* 0x0000ff00202e7812 */ /* 0x000fe200078ef823 */
[----:B------:R-:W-:Y:S01]  /*5310*/  HADD2.F32 R32, -RZ, R42.H0_H0 ;  /* 0x2000002aff207230 */ /* 0x000fe20000004100 */
[----:B------:R-:W-:Y:S01]  /*5320*/  F2FP.F16.E4M3.UNPACK_B R35, R95.H1 ;  /* 0x0000005fff23723e */ /* 0x000fe200030006ff */
[----:B------:R-:W-:Y:S01]  /*5330*/  HADD2.F32 R12, -RZ, R34.H0_H0 ;  /* 0x20000022ff0c7230 */ /* 0x000fe20000004100 */
[----:B------:R-:W-:Y:S01]  /*5340*/  LOP3.LUT R8, R11, 0xff0000, R8, 0xf8, !PT ;  /* 0x00ff00000b087812 */ /* 0x000fe200078ef808 */
[----:B------:R-:W-:Y:S02]  /*5350*/  IMAD.U32 R11, R85, 0x10000, RZ ;  /* 0x00010000550b7824 */ /* 0x000fe400078e00ff */
[----:B------:R-:W-:Y:S01]  /*5360*/  FMUL.FTZ R85, R32, R9 ;  /* 0x0000000920557220 */ /* 0x000fe20000410000 */
[----:B------:R-:W-:-:S02]  /*5370*/  HADD2.F32 R45, -RZ, R35.H0_H0 ;  /* 0x20000023ff2d7230 */ /* 0x000fc40000004100 */
[----:B------:R-:W-:Y:S01]  /*5380*/  FMUL.FTZ R87, R12, R9 ;  /* 0x000000090c577220 */ /* 0x000fe20000410000 */
[----:B------:R-:W-:Y:S01]  /*5390*/  HADD2.F32 R44, -RZ, R44.H1_H1 ;  /* 0x3000002cff2c7230 */ /* 0x000fe20000004100 */
[----:B------:R-:W-:Y:S01]  /*53a0*/  LOP3.LUT R11, R46, 0xff0000, R11, 0xf8, !PT ;  /* 0x00ff00002e0b7812 */ /* 0x000fe200078ef80b */
[----:B------:R-:W-:Y:S02]  /*53b0*/  HADD2.F32 R46, -RZ, R35.H1_H1 ;  /* 0x30000023ff2e7230 */ /* 0x000fe40000004100 */
[-C--:B------:R-:W-:Y:S01]  /*53c0*/  FFMA.FTZ R12, R12, R45.reuse, -R85 ;  /* 0x0000002d0c0c7223 */ /* 0x080fe20000010855 */
[----:B------:R-:W-:Y:S01]  /*53d0*/  FFMA.FTZ R32, R32, R45, R87 ;  /* 0x0000002d20207223 */ /* 0x000fe20000010057 */
[----:B------:R-:W-:Y:S01]  /*53e0*/  HADD2.F32 R35, -RZ, R34.H1_H1 ;  /* 0x30000022ff237230 */ /* 0x000fe20000004100 */
[----:B------:R-:W-:Y:S01]  /*53f0*/  F2FP.F16.E4M3.UNPACK_B R97, R97 ;  /* 0x00000061ff61723e */ /* 0x000fe200020006ff */
[----:B------:R-:W-:Y:S01]  /*5400*/  HADD2.F32 R45, -RZ, R42.H1_H1 ;  /* 0x3000002aff2d7230 */ /* 0x000fe20000004100 */
[----:B------:R-:W-:-:S02]  /*5410*/  F2FP.F16.E4M3.UNPACK_B R36, R36 ;  /* 0x00000024ff24723e */ /* 0x000fc400020006ff */
[----:B------:R-:W-:Y:S01]  /*5420*/  F2FP.F16.E4M3.UNPACK_B R42, R33 ;  /* 0x00000021ff2a723e */ /* 0x000fe200020006ff */
[-C--:B------:R-:W-:Y:S01]  /*5430*/  FMUL.FTZ R86, R35, R44.reuse ;  /* 0x0000002c23567220 */ /* 0x080fe20000410000 */
[----:B------:R-:W-:Y:S01]  /*5440*/  LOP3.LUT R9, R47, 0xff0000, R84, 0xf8, !PT ;  /* 0x00ff00002f097812 */ /* 0x000fe200078ef854 */
[----:B------:R-:W-:Y:S01]  /*5450*/  FMUL.FTZ R84, R45, R44 ;  /* 0x0000002c2d547220 */ /* 0x000fe20000410000 */
[----:B------:R-:W-:Y:S01]  /*5460*/  F2FP.F16.E4M3.UNPACK_B R95, R95 ;  /* 0x0000005fff5f723e */ /* 0x000fe200020006ff */
[----:B------:R-:W-:Y:S02]  /*5470*/  HADD2.F32 R47, -RZ, R97.H0_H0 ;  /* 0x20000061ff2f7230 */ /* 0x000fe40000004100 */
[----:B------:R-:W-:Y:S02]  /*5480*/  HADD2.F32 R44, -RZ, R36.H0_H0 ;  /* 0x20000024ff2c7230 */ /* 0x000fe40000004100 */
[----:B------:R-:W-:Y:S01]  /*5490*/  FFMA.FTZ R33, R35, R46, -R84 ;  /* 0x0000002e23217223 */ /* 0x000fe20000010854 */
[----:B------:R-:W-:-:S02]  /*54a0*/  HADD2.F32 R34, -RZ, R42.H0_H0 ;  /* 0x2000002aff227230 */ /* 0x000fc40000004100 */
[----:B------:R-:W-:Y:S01]  /*54b0*/  FFMA.FTZ R35, R45, R46, R86 ;  /* 0x0000002e2d237223 */ /* 0x000fe20000010056 */
[----:B------:R-:W-:Y:S02]  /*54c0*/  HADD2.F32 R45, -RZ, R95.H0_H0 ;  /* 0x2000005fff2d7230 */ /* 0x000fe40000004100 */
[-C--:B------:R-:W-:Y:S01]  /*54d0*/  FMUL.FTZ R85, R44, R47.reuse ;  /* 0x0000002f2c557220 */ /* 0x080fe20000410000 */
[----:B------:R-:W-:Y:S02]  /*54e0*/  HADD2.F32 R97, -RZ, R97.H1_H1 ;  /* 0x30000061ff617230 */ /* 0x000fe40000004100 */
[C---:B------:R-:W-:Y:S01]  /*54f0*/  FMUL.FTZ R87, R34.reuse, R47 ;  /* 0x0000002f22577220 */ /* 0x040fe20000410000 */
[----:B------:R-:W-:Y:S02]  /*5500*/  HADD2.F32 R47, -RZ, R36.H1_H1 ;  /* 0x30000024ff2f7230 */ /* 0x000fe40000004100 */
[----:B------:R-:W-:Y:S01]  /*5510*/  FFMA.FTZ R34, R34, R45, -R85 ;  /* 0x0000002d22227223 */ /* 0x000fe20000010855 */
[----:B------:R-:W-:-:S02]  /*5520*/  HADD2.F32 R42, -RZ, R42.H1_H1 ;  /* 0x3000002aff2a7230 */ /* 0x000fc40000004100 */
[----:B------:R-:W-:Y:S01]  /*5530*/  FFMA.FTZ R36, R44, R45, R87 ;  /* 0x0000002d2c247223 */ /* 0x000fe20000010057 */
[----:B------:R-:W-:Y:S02]  /*5540*/  HADD2.F32 R95, -RZ, R95.H1_H1 ;  /* 0x3000005fff5f7230 */ /* 0x000fe40000004100 */
[-C--:B------:R-:W-:Y:S01]  /*5550*/  FMUL.FTZ R45, R47, R97.reuse ;  /* 0x000000612f2d7220 */ /* 0x080fe20000410000 */
[----:B------:R-:W-:Y:S01]  /*5560*/  F2FP.F16.E4M3.UNPACK_B R44, R96.H1 ;  /* 0x00000060ff2c723e */ /* 0x000fe200030006ff */
[C---:B------:R-:W-:Y:S01]  /*5570*/  FMUL.FTZ R100, R42.reuse, R97 ;  /* 0x000000612a647220 */ /* 0x040fe20000410000 */
[----:B------:R-:W-:Y:S01]  /*5580*/  F2FP.F16.E4M3.UNPACK_B R46, R38.H1 ;  /* 0x00000026ff2e723e */ /* 0x000fe200030006ff */
[----:B------:R-:W-:Y:S01]  /*5590*/  FFMA.FTZ R45, R42, R95, -R45 ;  /* 0x0000005f2a2d7223 */ /* 0x000fe2000001082d */
[----:B------:R-:W-:Y:S01]  /*55a0*/  F2FP.F16.E4M3.UNPACK_B R86, R94.H1 ;  /* 0x0000005eff56723e */ /* 0x000fe200030006ff */
[----:B------:R-:W-:Y:S01]  /*55b0*/  HADD2.F32 R93, -RZ, R44.H0_H0 ;  /* 0x2000002cff5d7230 */ /* 0x000fe20000004100 */
[----:B------:R-:W-:Y:S01]  /*55c0*/  F2FP.F16.E4M3.UNPACK_B R42, R14.H1 ;  /* 0x0000000eff2a723e */ /* 0x000fe200030006ff */
[----:B------:R-:W-:-:S02]  /*55d0*/  HADD2.F32 R84, -RZ, R46.H0_H0 ;  /* 0x2000002eff547230 */ /* 0x000fc40000004100 */
[----:B------:R-:W-:Y:S01]  /*55e0*/  FFMA.FTZ R47, R47, R95, R100 ;  /* 0x0000005f2f2f7223 */ /* 0x000fe20000010064 */
[----:B------:R-:W-:Y:S01]  /*55f0*/  HADD2.F32 R95, -RZ, R44.H1_H1 ;  /* 0x3000002cff5f7230 */ /* 0x000fe20000004100 */
[----:B------:R-:W-:Y:S01]  /*5600*/  F2FP.F16.E4M3.UNPACK_B R96, R96 ;  /* 0x00000060ff60723e */ /* 0x000fe200020006ff */
[----:B------:R-:W-:Y:S02]  /*5610*/  HADD2.F32 R44, -RZ, R42.H0_H0 ;  /* 0x2000002aff2c7230 */ /* 0x000fe40000004100 */
[-C--:B------:R-:W-:Y:S01]  /*5620*/  FMUL.FTZ R97, R84, R93.reuse ;  /* 0x0000005d54617220 */ /* 0x080fe20000410000 */
[----:B------:R-:W-:Y:S01]  /*5630*/  HADD2.F32 R87, -RZ, R86.H0_H0 ;  /* 0x20000056ff577230 */ /* 0x000fe20000004100 */
[----:B------:R-:W-:Y:S01]  /*5640*/  F2FP.F16.E4M3.UNPACK_B R14, R14 ;  /* 0x0000000eff0e723e */ /* 0x000fe200020006ff */
[----:B------:R-:W-:Y:S02]  /*5650*/  HADD2.F32 R85, -RZ, R46.H1_H1 ;  /* 0x3000002eff557230 */ /* 0x000fe40000004100 */
[----:B------:R-:W-:Y:S01]  /*5660*/  FMUL.FTZ R93, R44, R93 ;  /* 0x0000005d2c5d7220 */ /* 0x000fe20000410000 */
[----:B------:R-:W-:-:S02]  /*5670*/  HADD2.F32 R46, -RZ, R42.H1_H1 ;  /* 0x3000002aff2e7230 */ /* 0x000fc40000004100 */
[----:B------:R-:W-:Y:S01]  /*5680*/  FFMA.FTZ R42, R44, R87, -R97 ;  /* 0x000000572c2a7223 */ /* 0x000fe20000010861 */
[----:B------:R-:W-:Y:S02]  /*5690*/  HADD2.F32 R86, -RZ, R86.H1_H1 ;  /* 0x30000056ff567230 */ /* 0x000fe40000004100 */
[C---:B------:R-:W-:Y:S01]  /*56a0*/  FMUL.FTZ R97, R85.reuse, R95 ;  /* 0x0000005f55617220 */ /* 0x040fe20000410000 */
[----:B------:R-:W-:Y:S01]  /*56b0*/  FFMA.FTZ R84, R84, R87, R93 ;  /* 0x0000005754547223 */ /* 0x000fe2000001005d */
[C---:B------:R-:W-:Y:S01]  /*56c0*/  FMUL.FTZ R44, R46.reuse, R95 ;  /* 0x0000005f2e2c7220 */ /* 0x040fe20000410000 */
[----:B------:R-:W-:Y:S01]  /*56d0*/  F2FP.F16.E4M3.UNPACK_B R94, R94 ;  /* 0x0000005eff5e723e */ /* 0x000fe200020006ff */
[-C--:B------:R-:W-:Y:S01]  /*56e0*/  FFMA.FTZ R103, R46, R86.reuse, -R97 ;  /* 0x000000562e677223 */ /* 0x080fe20000010861 */
[----:B------:R-:W-:Y:S02]  /*56f0*/  HADD2.F32 R93, -RZ, R96.H0_H0 ;  /* 0x20000060ff5d7230 */ /* 0x000fe40000004100 */
[----:B------:R-:W-:Y:S01]  /*5700*/  FFMA.FTZ R105, R85, R86, R44 ;  /* 0x0000005655697223 */ /* 0x000fe2000001002c */
[----:B------:R-:W-:Y:S01]  /*5710*/  F2FP.F16.E4M3.UNPACK_B R44, R38 ;  /* 0x00000026ff2c723e */ /* 0x000fe200020006ff */
[----:B------:R-:W-:Y:S01]  /*5720*/  HADD2.F32 R38, -RZ, R14.H0_H0 ;  /* 0x2000000eff267230 */ /* 0x000fe20000004100 */
[----:B------:R-:W-:Y:S01]  /*5730*/  F2FP.SATFINITE.E4M3.F32.PACK_AB_MERGE_C R12, R33, R12, RZ ;  /* 0x0000000c210c723e */ /* 0x000fe200048070ff */
[----:B------:R-:W-:Y:S01]  /*5740*/  HADD2.F32 R95, -RZ, R96.H1_H1 ;  /* 0x30000060ff5f7230 */ /* 0x000fe20000004100 */
[----:B------:R-:W-:Y:S01]  /*5750*/  F2FP.SATFINITE.E4M3.F32.PACK_AB_MERGE_C R32, R35, R32, RZ ;  /* 0x000000202320723e */ /* 0x000fe200048070ff */
[--C-:B------:R-:W-:Y:S01]  /*5760*/  HADD2.F32 R46, -RZ, R44.reuse.H0_H0 ;  /* 0x2000002cff2e7230 */ /* 0x100fe20000004100 */
[----:B------:R-:W-:Y:S01]  /*5770*/  F2FP.SATFINITE.E4M3.F32.PACK_AB_MERGE_C R12, R45, R34, R12 ;  /* 0x000000222d0c723e */ /* 0x000fe2000480700c */
[----:B------:R-:W-:Y:S01]  /*5780*/  HADD2.F32 R44, -RZ, R44.H1_H1 ;  /* 0x3000002cff2c7230 */ /* 0x000fe20000004100 */
[----:B------:R-:W-:Y:S01]  /*5790*/  F2FP.F16.E4M3.UNPACK_B R35, R37 ;  /* 0x00000025ff23723e */ /* 0x000fe200020006ff */
[----:B------:R-:W-:-:S02]  /*57a0*/  HADD2.F32 R85, -RZ, R94.H0_H0 ;  /* 0x2000005eff557230 */ /* 0x000fc40000004100 */
[-C--:B------:R-:W-:Y:S01]  /*57b0*/  FMUL.FTZ R97, R46, R93.reuse ;  /* 0x0000005d2e617220 */ /* 0x080fe20000410000 */
[----:B------:R-:W-:Y:S02]  /*57c0*/  HADD2.F32 R14, -RZ, R14.H1_H1 ;  /* 0x3000000eff0e7230 */ /* 0x000fe40000004100 */
[----:B------:R-:W-:Y:S01]  /*57d0*/  FMUL.FTZ R93, R38, R93 ;  /* 0x0000005d265d7220 */ /* 0x000fe20000410000 */
[----:B------:R-:W-:Y:S01]  /*57e0*/  F2FP.F16.E4M3.UNPACK_B R34, R11 ;  /* 0x0000000bff22723e */ /* 0x000fe200020006ff */
[----:B------:R-:W-:Y:S01]  /*57f0*/  HADD2.F32 R87, -RZ, R94.H1_H1 ;  /* 0x3000005eff577230 */ /* 0x000fe20000004100 */
[----:B------:R-:W-:Y:S01]  /*5800*/  F2FP.F16.E4M3.UNPACK_B R33, R13 ;  /* 0x0000000dff21723e */ /* 0x000fe200020006ff */
[----:B------:R-:W-:Y:S01]  /*5810*/  FMUL.FTZ R101, R44, R95 ;  /* 0x0000005f2c657220 */ /* 0x000fe20000410000 */
[----:B------:R-:W-:Y:S01]  /*5820*/  FFMA.FTZ R97, R38, R85, -R97 ;  /* 0x0000005526617223 */ /* 0x000fe20000010861 */
[----:B------:R-:W-:Y:S01]  /*5830*/  FMUL.FTZ R95, R14, R95 ;  /* 0x0000005f0e5f7220 */ /* 0x000fe20000410000 */
[----:B------:R-:W-:Y:S01]  /*5840*/  FFMA.FTZ R38, R46, R85, R93 ;  /* 0x000000552e267223 */ /* 0x000fe2000001005d */
[----:B------:R-:W-:Y:S01]  /*5850*/  F2FP.SATFINITE.E4M3.F32.PACK_AB_MERGE_C R103, R103, R42, RZ ;  /* 0x0000002a6767723e */ /* 0x000fe200048070ff */
[----:B------:R-:W-:Y:S01]  /*5860*/  HADD2.F32 R42, -RZ, R35.H0_H0 ;  /* 0x20000023ff2a7230 */ /* 0x000fe20000004100 */
[----:B------:R-:W-:Y:S01]  /*5870*/  F2FP.SATFINITE.E4M3.F32.PACK_AB_MERGE_C R36, R47, R36, R32 ;  /* 0x000000242f24723e */ /* 0x000fe20004807020 */
[----:B------:R-:W-:Y:S01]  /*5880*/  HADD2.F32 R85, -RZ, R34.H0_H0 ;  /* 0x20000022ff557230 */ /* 0x000fe20000004100 */
[----:B------:R-:W-:Y:S01]  /*5890*/  F2FP.F16.E4M3.UNPACK_B R45, R10 ;  /* 0x0000000aff2d723e */ /* 0x000fe200020006ff */
[----:B------:R-:W-:-:S02]  /*58a0*/  HADD2.F32 R32, -RZ, R33.H0_H0 ;  /* 0x20000021ff207230 */ /* 0x000fc40000004100 */
[-C--:B------:R-:W-:Y:S01]  /*58b0*/  FFMA.FTZ R95, R44, R87.reuse, R95 ;  /* 0x000000572c5f7223 */ /* 0x080fe2000001005f */
[----:B------:R-:W-:Y:S01]  /*58c0*/  FFMA.FTZ R14, R14, R87, -R101 ;  /* 0x000000570e0e7223 */ /* 0x000fe20000010865 */
[----:B------:R-:W-:Y:S02]  /*58d0*/  HADD2.F32 R44, -RZ, R35.H1_H1 ;  /* 0x30000023ff2c7230 */ /* 0x000fe40000004100 */
[-C--:B------:R-:W-:Y:S01]  /*58e0*/  FMUL.FTZ R87, R42, R85.reuse ;  /* 0x000000552a577220 */ /* 0x080fe20000410000 */
[----:B------:R-:W-:Y:S02]  /*58f0*/  HADD2.F32 R47, -RZ, R45.H0_H0 ;  /* 0x2000002dff2f7230 */ /* 0x000fe40000004100 */
[----:B------:R-:W-:Y:S01]  /*5900*/  FMUL.FTZ R35, R32, R85 ;  /* 0x0000005520237220 */ /* 0x000fe20000410000 */
[----:B------:R-:W-:Y:S01]  /*5910*/  HADD2.F32 R85, -RZ, R34.H1_H1 ;  /* 0x30000022ff557230 */ /* 0x000fe20000004100 */
[----:B------:R-:W-:Y:S01]  /*5920*/  F2FP.F16.E4M3.UNPACK_B R37, R37.H1 ;  /* 0x00000025ff25723e */ /* 0x000fe200030006ff */
[----:B------:R-:W-:-:S02]  /*5930*/  HADD2.F32 R34, -RZ, R33.H1_H1 ;  /* 0x30000021ff227230 */ /* 0x000fc40000004100 */
[-C--:B------:R-:W-:Y:S01]  /*5940*/  FFMA.FTZ R32, R32, R47.reuse, -R87 ;  /* 0x0000002f20207223 */ /* 0x080fe20000010857 */
[----:B------:R-:W-:Y:S01]  /*5950*/  FFMA.FTZ R33, R42, R47, R35 ;  /* 0x0000002f2a217223 */ /* 0x000fe20000010023 */
[----:B------:R-:W-:Y:S02]  /*5960*/  HADD2.F32 R45, -RZ, R45.H1_H1 ;  /* 0x3000002dff2d7230 */ /* 0x000fe40000004100 */
[-C--:B------:R-:W-:Y:S01]  /*5970*/  FMUL.FTZ R47, R44, R85.reuse ;  /* 0x000000552c2f7220 */ /* 0x080fe20000410000 */
[C---:B------:R-:W-:Y:S01]  /*5980*/  FMUL.FTZ R85, R34.reuse, R85 ;  /* 0x0000005522557220 */ /* 0x040fe20000410000 */
[----:B------:R-:W-:Y:S01]  /*5990*/  F2FP.F16.E4M3.UNPACK_B R46, R11.H1 ;  /* 0x0000000bff2e723e */ /* 0x000fe200030006ff */
[----:B------:R-:W-:Y:S01]  /*59a0*/  HADD2.F32 R42, -RZ, R37.H0_H0 ;  /* 0x20000025ff2a7230 */ /* 0x000fe20000004100 */
[----:B------:R-:W-:Y:S01]  /*59b0*/  F2FP.F16.E4M3.UNPACK_B R35, R13.H1 ;  /* 0x0000000dff23723e */ /* 0x000fe200030006ff */
[-C--:B------:R-:W-:Y:S01]  /*59c0*/  FFMA.FTZ R13, R34, R45.reuse, -R47 ;  /* 0x0000002d220d7223 */ /* 0x080fe2000001082f */
[----:B------:R-:W-:Y:S01]  /*59d0*/  FFMA.FTZ R34, R44, R45, R85 ;  /* 0x0000002d2c227223 */ /* 0x000fe20000010055 */
[----:B------:R-:W-:Y:S01]  /*59e0*/  F2FP.F16.E4M3.UNPACK_B R10, R10.H1 ;  /* 0x0000000aff0a723e */ /* 0x000fe200030006ff */
[--C-:B------:R-:W-:Y:S01]  /*59f0*/  HADD2.F32 R45, -RZ, R46.reuse.H0_H0 ;  /* 0x2000002eff2d7230 */ /* 0x100fe20000004100 */
[----:B------:R-:W-:Y:S01]  /*5a00*/  F2FP.SATFINITE.E4M3.F32.PACK_AB_MERGE_C R84, R105, R84, RZ ;  /* 0x000000546954723e */ /* 0x000fe200048070ff */
[----:B------:R-:W-:Y:S01]  /*5a10*/  HADD2.F32 R11, -RZ, R35.H0_H0 ;  /* 0x20000023ff0b7230 */ /* 0x000fe20000004100 */
[----:B------:R-:W-:Y:S01]  /*5a20*/  F2FP.F16.E4M3.UNPACK_B R93, R9.H1 ;  /* 0x00000009ff5d723e */ /* 0x000fe200030006ff */
[----:B------:R-:W-:Y:S01]  /*5a30*/  HADD2.F32 R44, -RZ, R37.H1_H1 ;  /* 0x30000025ff2c7230 */ /* 0x000fe20000004100 */
[----:B------:R-:W-:Y:S01]  /*5a40*/  F2FP.SATFINITE.E4M3.F32.PACK_AB_MERGE_C R38, R95, R38, R84 ;  /* 0x000000265f26723e */ /* 0x000fe20004807054 */
[----:B------:R-:W-:-:S02]  /*5a50*/  HADD2.F32 R47, -RZ, R46.H1_H1 ;  /* 0x3000002eff2f7230 */ /* 0x000fc40000004100 */
[-C--:B------:R-:W-:Y:S01]  /*5a60*/  FMUL.FTZ R84, R42, R45.reuse ;  /* 0x0000002d2a547220 */ /* 0x080fe20000410000 */
[----:B------:R-:W-:Y:S02]  /*5a70*/  HADD2.F32 R35, -RZ, R35.H1_H1 ;  /* 0x30000023ff237230 */ /* 0x000fe40000004100 */
[----:B------:R-:W-:Y:S01]  /*5a80*/  FMUL.FTZ R45, R11, R45 ;  /* 0x0000002d0b2d7220 */ /* 0x000fe20000410000 */
[--C-:B------:R-:W-:Y:S02]  /*5a90*/  HADD2.F32 R37, -RZ, R10.reuse.H0_H0 ;  /* 0x2000000aff257230 */ /* 0x100fe40000004100 */
[-C--:B------:R-:W-:Y:S01]  /*5aa0*/  FMUL.FTZ R86, R44, R47.reuse ;  /* 0x0000002f2c567220 */ /* 0x080fe20000410000 */
[----:B------:R-:W-:Y:S02]  /*5ab0*/  HADD2.F32 R46, -RZ, R10.H1_H1 ;  /* 0x3000000aff2e7230 */ /* 0x000fe40000004100 */
[----:B------:R-:W-:Y:S01]  /*5ac0*/  FMUL.FTZ R47, R35, R47 ;  /* 0x0000002f232f7220 */ /* 0x000fe20000410000 */
[----:B------:R-:W-:Y:S01]  /*5ad0*/  F2FP.F16.E4M3.UNPACK_B R87, R9 ;  /* 0x00000009ff57723e */ /* 0x000fe200020006ff */
[-C--:B------:R-:W-:Y:S01]  /*5ae0*/  FFMA.FTZ R10, R11, R37.reuse, -R84 ;  /* 0x000000250b0a7223 */ /* 0x080fe20000010854 */
[----:B------:R-:W-:Y:S01]  /*5af0*/  FFMA.FTZ R11, R42, R37, R45 ;  /* 0x000000252a0b7223 */ /* 0x000fe2000001002d */
[-C--:B------:R-:W-:Y:S01]  /*5b00*/  FFMA.FTZ R35, R35, R46.reuse, -R86 ;  /* 0x0000002e23237223 */ /* 0x080fe20000010856 */
[----:B------:R-:W-:Y:S01]  /*5b10*/  FFMA.FTZ R42, R44, R46, R47 ;  /* 0x0000002e2c2a7223 */ /* 0x000fe2000001002f */
[----:B------:R-:W-:Y:S01]  /*5b20*/  F2FP.F16.E4M3.UNPACK_B R46, R39.H1 ;  /* 0x00000027ff2e723e */ /* 0x000fe200030006ff */
[----:B------:R-:W-:Y:S01]  /*5b30*/  HADD2.F32 R95, -RZ, R93.H0_H0 ;  /* 0x2000005dff5f7230 */ /* 0x000fe20000004100 */
[----:B------:R-:W-:Y:S01]  /*5b40*/  F2FP.F16.E4M3.UNPACK_B R37, R15 ;  /* 0x0000000fff25723e */ /* 0x000fe200020006ff */
[----:B------:R-:W-:Y:S01]  /*5b50*/  HADD2.F32 R94, -RZ, R87.H0_H0 ;  /* 0x20000057ff5e7230 */ /* 0x000fe20000004100 */
[----:B------:R-:W-:Y:S01]  /*5b60*/  F2FP.F16.E4M3.UNPACK_B R45, R39 ;  /* 0x00000027ff2d723e */ /* 0x000fe200020006ff */
[----:B------:R-:W-:Y:S01]  /*5b70*/  HADD2.F32 R93, -RZ, R93.H1_H1 ;  /* 0x3000005dff5d7230 */ /* 0x000fe20000004100 */
[----:B------:R-:W-:Y:S01]  /*5b80*/  F2FP.F16.E4M3.UNPACK_B R15, R15.H1 ;  /* 0x0000000fff0f723e */ /* 0x000fe200030006ff */
[----:B------:R-:W-:Y:S01]  /*5b90*/  HADD2.F32 R39, -RZ, R37.H0_H0 ;  /* 0x20000025ff277230 */ /* 0x000fe20000004100 */
[-C--:B------:R-:W-:Y:S01]  /*5ba0*/  F2FP.F16.E4M3.UNPACK_B R9, R8.reuse ;  /* 0x00000008ff09723e */ /* 0x080fe200020006ff */
[----:B------:R-:W-:Y:S01]  /*5bb0*/  HADD2.F32 R47, -RZ, R45.H0_H0 ;  /* 0x2000002dff2f7230 */ /* 0x000fe20000004100 */
[----:B------:R-:W-:Y:S01]  /*5bc0*/  F2FP.F16.E4M3.UNPACK_B R84, R8.H1 ;  /* 0x00000008ff54723e */ /* 0x000fe200030006ff */
[----:B------:R-:W-:Y:S01]  /*5bd0*/  HADD2.F32 R8, -RZ, R46.H0_H0 ;  /* 0x2000002eff087230 */ /* 0x000fe20000004100 */
[----:B------:R-:W-:Y:S01]  /*5be0*/  F2FP.SATFINITE.E4M3.F32.PACK_AB_MERGE_C R14, R14, R97, R103 ;  /* 0x000000610e0e723e */ /* 0x000fe20004807067 */
[----:B------:R-:W-:-:S02]  /*5bf0*/  HADD2.F32 R44, -RZ, R15.H0_H0 ;  /* 0x2000000fff2c7230 */ /* 0x000fc40000004100 */
[----:B------:R-:W-:Y:S01]  /*5c00*/  FMUL.FTZ R96, R47, R94 ;  /* 0x0000005e2f607220 */ /* 0x000fe20000410000 */
[----:B------:R-:W-:Y:S02]  /*5c10*/  HADD2.F32 R85, -RZ, R84.H0_H0 ;  /* 0x20000054ff557230 */ /* 0x000fe40000004100 */
[-C--:B------:R-:W-:Y:S01]  /*5c20*/  FMUL.FTZ R97, R8, R95.reuse ;  /* 0x0000005f08617220 */ /* 0x080fe20000410000 */
[----:B------:R-:W-:Y:S02]  /*5c30*/  HADD2.F32 R46, -RZ, R46.H1_H1 ;  /* 0x3000002eff2e7230 */ /* 0x000fe40000004100 */
[C---:B------:R-:W-:Y:S01]  /*5c40*/  FMUL.FTZ R95, R44.reuse, R95 ;  /* 0x0000005f2c5f7220 */ /* 0x040fe20000410000 */
[----:B------:R-:W-:Y:S02]  /*5c50*/  HADD2.F32 R15, -RZ, R15.H1_H1 ;  /* 0x3000000fff0f7230 */ /* 0x000fe40000004100 */
[----:B------:R-:W-:Y:S01]  /*5c60*/  FFMA.FTZ R97, R44, R85, -R97 ;  /* 0x000000552c617223 */ /* 0x000fe20000010861 */
[----:B------:R-:W-:-:S02]  /*5c70*/  HADD2.F32 R86, -RZ, R9.H0_H0 ;  /* 0x20000009ff567230 */ /* 0x000fc40000004100 */
[----:B------:R-:W-:Y:S01]  /*5c80*/  FMUL.FTZ R94, R39, R94 ;  /* 0x0000005e275e7220 */ /* 0x000fe20000410000 */
[----:B------:R-:W-:Y:S02]  /*5c90*/  HADD2.F32 R45, -RZ, R45.H1_H1 ;  /* 0x3000002dff2d7230 */ /* 0x000fe40000004100 */
[-C--:B------:R-:W-:Y:S01]  /*5ca0*/  FMUL.FTZ R100, R46, R93.reuse ;  /* 0x0000005d2e647220 */ /* 0x080fe20000410000 */
[----:B------:R-:W-:Y:S02]  /*5cb0*/  HADD2.F32 R44, -RZ, R87.H1_H1 ;  /* 0x30000057ff2c7230 */ /* 0x000fe40000004100 */
[----:B------:R-:W-:Y:S01]  /*5cc0*/  FMUL.FTZ R93, R15, R93 ;  /* 0x0000005d0f5d7220 */ /* 0x000fe20000410000 */
[----:B------:R-:W-:Y:S02]  /*5cd0*/  HADD2.F32 R84, -RZ, R84.H1_H1 ;  /* 0x30000054ff547230 */ /* 0x000fe40000004100 */
[----:B------:R-:W-:Y:S01]  /*5ce0*/  FFMA.FTZ R95, R8, R85, R95 ;  /* 0x00000055085f7223 */ /* 0x000fe2000001005f */
[----:B------:R-:W-:-:S02]  /*5cf0*/  HADD2.F32 R37, -RZ, R37.H1_H1 ;  /* 0x30000025ff257230 */ /* 0x000fc40000004100 */
[-C--:B------:R-:W-:Y:S01]  /*5d00*/  FFMA.FTZ R96, R39, R86.reuse, -R96 ;  /* 0x0000005627607223 */ /* 0x080fe20000010860 */
[----:B------:R-:W-:Y:S01]  /*5d10*/  FFMA.FTZ R94, R47, R86, R94 ;  /* 0x000000562f5e7223 */ /* 0x000fe2000001005e */
[----:B------:R-:W-:Y:S02]  /*5d20*/  HADD2.F32 R8, -RZ, R9.H1_H1 ;  /* 0x30000009ff087230 */ /* 0x000fe40000004100 */
[----:B------:R-:W-:Y:S01]  /*5d30*/  FMUL.FTZ R86, R45, R44 ;  /* 0x0000002c2d567220 */ /* 0x000fe20000410000 */
[----:B------:R-:W-:Y:S01]  /*5d40*/  FFMA.FTZ R100, R15, R84, -R100 ;  /* 0x000000540f647223 */ /* 0x000fe20000010864 */
[C---:B------:R-:W-:Y:S01]  /*5d50*/  FMUL.FTZ R44, R37.reuse, R44 ;  /* 0x0000002c252c7220 */ /* 0x040fe20000410000 */
[----:B------:R-:W-:Y:S01]  /*5d60*/  FFMA.FTZ R46, R46, R84, R93 ;  /* 0x000000542e2e7223 */ /* 0x000fe2000001005d */
[----:B------:R-:W-:Y:S01]  /*5d70*/  FFMA.FTZ R37, R37, R8, -R86 ;  /* 0x0000000825257223 */ /* 0x000fe20000010856 */
[----:B------:R-:W-:Y:S01]  /*5d80*/  F2FP.SATFINITE.E4M3.F32.PACK_AB_MERGE_C R10, R35, R10, RZ ;  /* 0x0000000a230a723e */ /* 0x000fe200048070ff */
[----:B------:R-:W-:Y:S01]  /*5d90*/  FFMA.FTZ R45, R45, R8, R44 ;  /* 0x000000082d2d7223 */ /* 0x000fe2000001002c */
[----:B------:R-:W-:-:S02]  /*5da0*/  F2FP.SATFINITE.E4M3.F32.PACK_AB_MERGE_C R97, R100, R97, RZ ;  /* 0x000000616461723e */ /* 0x000fc400048070ff */
[----:B------:R-:W-:Y:S02]  /*5db0*/  F2FP.SATFINITE.E4M3.F32.PACK_AB_MERGE_C R11, R42, R11, RZ ;  /* 0x0000000b2a0b723e */ /* 0x000fe400048070ff */
[----:B------:R-:W-:Y:S02]  /*5dc0*/  F2FP.SATFINITE.E4M3.F32.PACK_AB_MERGE_C R46, R46, R95, RZ ;  /* 0x0000005f2e2e723e */ /* 0x000fe400048070ff */
[----:B------:R-:W-:Y:S02]  /*5dd0*/  F2FP.SATFINITE.E4M3.F32.PACK_AB_MERGE_C R15, R37, R96, R97 ;  /* 0x00000060250f723e */ /* 0x000fe40004807061 */
[----:B------:R-:W-:Y:S02]  /*5de0*/  F2FP.SATFINITE.E4M3.F32.PACK_AB_MERGE_C R13, R13, R32, R10 ;  /* 0x000000200d0d723e */ /* 0x000fe4000480700a */
[----:B------:R-:W-:Y:S02]  /*5df0*/  F2FP.SATFINITE.E4M3.F32.PACK_AB_MERGE_C R37, R34, R33, R11 ;  /* 0x000000212225723e */ /* 0x000fe4000480700b */
[----:B------:R-:W-:-:S07]  /*5e00*/  F2FP.SATFINITE.E4M3.F32.PACK_AB_MERGE_C R39, R45, R94, R46 ;  /* 0x0000005e2d27723e */ /* 0x000fce000480702e */
.L_x_323:
[----:B------:R-:W-:Y:S05]  /*5e10*/  BSYNC B1 ;  /* 0x0000000000017941 */ /* 0x000fea0003800000 */
.L_x_322:
[----:B0-----:R4:W-:Y:S01]  /*5e20*/  STG.E.128 desc[UR40][R40.64], R12 ;  /* 0x0000000c28007986 */ /* 0x0019e2000c101d28 */
[----:B------:R-:W-:-:S13]  /*5e30*/  ISETP.GE.AND P4, PT, R43, R98, PT ;  /* 0x000000622b00720c */ /* 0x000fda0003f86270 */
[----:B------:R-:W-:Y:S05]  /*5e40*/  @P4 BRA `(.L_x_302) ;  /* 0x0000000000704947 */ /* 0x000fea0003800000 */
[--C-:B------:R-:W-:Y:S02]  /*5e50*/  IADD3 R81, P4, P5, R60, R80, R43.reuse ;  /* 0x000000503c517210 */ /* 0x100fe40007d9e02b */
[----:B------:R-:W-:-:S04]  /*5e60*/  SHF.R.S32.HI R43, RZ, 0x1f, R43 ;  /* 0x0000001fff2b7819 */ /* 0x000fc8000001142b */
[----:B------:R-:W-:Y:S02]  /*5e70*/  IADD3.X R8, R82, R99, R43, P4, P5 ;  /* 0x0000006352087210 */ /* 0x000fe400027ea42b */
[----:B------:R-:W-:-:S05]  /*5e80*/  IADD3 R78, P4, R81, R78, RZ ;  /* 0x0000004e514e7210 */ /* 0x000fca0007f9e0ff */
[----:B------:R-:W-:-:S05]  /*5e90*/  IMAD.X R79, R8, 0x1, R79, P4 ;  /* 0x00000001084f7824 */ /* 0x000fca00020e064f */
[----:B--2---:R0:W-:Y:S01]  /*5ea0*/  STG.E.128 desc[UR40][R78.64], R36 ;  /* 0x000000244e007986 */ /* 0x0041e2000c101d28 */
[----:B------:R-:W-:Y:S05]  /*5eb0*/  BRA `(.L_x_302) ;  /* 0x0000000000547947 */ /* 0x000fea0003800000 */
.L_x_295:
[----:B------:R-:W-:-:S13]  /*5ec0*/  ISETP.NE.AND P3, PT, R155, 0x3, PT ;  /* 0x000000039b00780c */ /* 0x000fda0003f65270 */
[----:B------:R-:W-:Y:S05]  /*5ed0*/  @!P3 BRA `(.L_x_324) ;  /* 0x000000000004b947 */ /* 0x000fea0003800000 */
[----:B------:R-:W-:Y:S01]  /*5ee0*/  BPT.TRAP 0x1 ;  /* 0x000000040000795c */ /* 0x000fe20000300000 */
.L_x_324:
[----:B------:R-:W-:Y:S01]  /*5ef0*/  IMAD R89, R19, 0x8, R18 ;  /* 0x0000000813597824 */ /* 0x000fe200078e0212 */
[----:B------:R-:W-:Y:S01]  /*5f00*/  SHF.L.U32 R92, R153, 0x1f, RZ ;  /* 0x0000001f995c7819 */ /* 0x000fe200000006ff */
[----:B------:R-:W-:Y:S01]  /*5f10*/  IMAD R91, R2, -0x80, R27 ;  /* 0xffffff80025b7824 */ /* 0x000fe200078e021b */
[----:B------:R-:W-:Y:S02]  /*5f20*/  BSSY B1, `(.L_x_325) ;  /* 0x0000005000017945 */ /* 0x000fe40003800000 */
[----:B------:R-:W0:Y:S02]  /*5f30*/  SYNCS.PHASECHK.TRANS64.TRYWAIT P5, [R89+URZ+0x19c90], R92 ;  /* 0x019c905c590075a7 */ /* 0x000e2400080a017f */
[----:B------:R-:W-:-:S04]  /*5f40*/  VIMNMX R91, R91, 0x80, PT ;  /* 0x000000805b5b7848 */ /* 0x000fc80003fe0100 */
[----:B------:R-:W-:Y:S01]  /*5f50*/  ISETP.GE.AND P4, PT, R152, R91, PT ;  /* 0x0000005b9800720c */ /* 0x000fe20003f86270 */
[----:B0-----:R-:W-:-:S12]  /*5f60*/  @!P5 BRA `(.L_x_326) ;  /* 0x0000011400dcd947 */ /* 0x001fd80003800000 */
.L_x_542:
[----:B------:R-:W-:Y:S05]  /*5f70*/  BSYNC B1 ;  /* 0x0000000000017941 */ /* 0x000fea0003800000 */
.L_x_325:
[----:B------:R-:W-:Y:S05]  /*5f80*/  @P4 BRA `(.L_x_302) ;  /* 0x0000000000204947 */ /* 0x000fea0003800000 */
[----:B------:R-:W-:Y:S01]  /*5f90*/  ISETP.NE.AND P4, PT, R62, RZ, PT ;  /* 0x000000ff3e00720c */ /* 0x000fe20003f85270 */
[----:B------:R-:W1:Y:S01]  /*5fa0*/  @!P1 LDS.128 R8, [R90+0x15800] ;  /* 0x015800005a089984 */ /* 0x000e620000000c00 */
[----:B------:R-:W-:-:S11]  /*5fb0*/  ISETP.NE.AND P5, PT, R31, RZ, PT ;  /* 0x000000ff1f00720c */ /* 0x000fd60003fa5270 */
[----:B------:R-:W2:Y:S04]  /*5fc0*/  @P4 LDS.128 R12, [R90+0x13800] ;  /* 0x013800005a0c4984 */ /* 0x000ea80000000c00 */
[----:B------:R-:W3:Y:S04]  /*5fd0*/  @P5 LDS.128 R32, [R90+0x14800] ;  /* 0x014800005a205984 */ /* 0x000ee80000000c00 */
[----:B-1----:R1:W-:Y:S04]  /*5fe0*/  @!P1 STG.E.128 desc[UR40][R36.64+0x40], R8 ;  /* 0x0000400824009986 */ /* 0x0023e8000c101d28 */
[----:B--2---:R1:W-:Y:S04]  /*5ff0*/  @P4 STG.E.128 desc[UR40][R36.64], R12 ;  /* 0x0000000c24004986 */ /* 0x0043e8000c101d28 */
[----:B---3--:R1:W-:Y:S02]  /*6000*/  @P5 STG.E.128 desc[UR40][R36.64+0x20], R32 ;  /* 0x0000202024005986 */ /* 0x0083e4000c101d28 */
.L_x_302:
[----:B------:R-:W-:Y:S05]  /*6010*/  BSYNC B0 ;  /* 0x0000000000007941 */ /* 0x000fea0003800000 */
.L_x_294:
[----:B-123--:R-:W1:Y:S01]  /*6020*/  S2R R8, SR_TID.X ;  /* 0x0000000000087919 */ /* 0x00ee620000002100 */
[----:B------:R-:W-:Y:S01]  /*6030*/  @!PT LDS RZ, [RZ] ;  /* 0x00000000fffff984 */ /* 0x000fe20000000800 */
[----:B------:R-:W-:Y:S01]  /*6040*/  @!PT LDS RZ, [RZ] ;  /* 0x00000000fffff984 */ /* 0x000fe20000000800 */
[----:B------:R-:W-:Y:S01]  /*6050*/  @!PT LDS RZ, [RZ] ;  /* 0x00000000fffff984 */ /* 0x000fe20000000800 */
[----:B------:R-:W-:Y:S01]  /*6060*/  @!PT LDS RZ, [RZ] ;  /* 0x00000000fffff984 */ /* 0x000fe20000000800 */
[----:B------:R2:W-:Y:S06]  /*6070*/  MEMBAR.ALL.CTA ;  /* 0x0000000000007992 */ /* 0x0005ec0000008000 */
[----:B--2---:R-:W2:Y:S01]  /*6080*/  FENCE.VIEW.ASYNC.S ;  /* 0x00000000000073c6 */ /* 0x004ea20000000000 */
[----:B------:R-:W-:Y:S05]  /*6090*/  WARPSYNC.ALL ;  /* 0x0000000000007948 */ /* 0x000fea0003800000 */
[----:B------:R-:W-:Y:S01]  /*60a0*/  BSSY B0, `(.L_x_327) ;  /* 0x0000009000007945 */ /* 0x000fe20003800000 */
[----:B-1----:R-:W-:Y:S01]  /*60b0*/  LOP3.LUT R8, R8, 0x7f, RZ, 0xc0, !PT ;  /* 0x0000007f08087812 */ /* 0x002fe200078ec0ff */
[----:B--2---:R1:W-:Y:S03]  /*60c0*/  BAR.SYNC.DEFER_BLOCKING R64, 0x80 ;  /* 0x000200400000751d */ /* 0x0043e60000010000 */
[----:B------:R-:W-:-:S13]  /*60d0*/  ISETP.NE.AND P4, PT, R8, RZ, PT ;  /* 0x000000ff0800720c */ /* 0x000fda0003f85270 */
[----:B------:R-:W-:-:S05]  /*60e0*/  @!P4 VIADD R8, R89, 0x19ca0 ;  /* 0x00019ca05908c836 */ /* 0x000fca0000000000 */
[----:B------:R-:W-:-:S04]  /*60f0*/  @!P4 PRMT R8, RZ, 0x654, R8 ;  /* 0x00000654ff08c816 */ /* 0x000fc80000000008 */
[----:B------:R1:W-:Y:S01]  /*6100*/  @!P4 SYNCS.ARRIVE.TRANS64.RED.A1T0 RZ, [R8+URZ], RZ ;  /* 0x000000ff08ffc9a7 */ /* 0x0003e2000810043f */
[----:B------:R-:W-:Y:S05]  /*6110*/  @!P3 BRA `(.L_x_328) ;  /* 0x000000000004b947 */ /* 0x000fea0003800000 */
[----:B------:R-:W-:Y:S01]  /*6120*/  BPT.TRAP 0x1 ;  /* 0x000000040000795c */ /* 0x000fe20000300000 */
.L_x_328:
[----:B------:R-:W-:Y:S05]  /*6130*/  BSYNC B0 ;  /* 0x0000000000007941 */ /* 0x000fea0003800000 */
.L_x_327:
[----:B------:R-:W2:Y:S01]  /*6140*/  SYNCS.PHASECHK.TRANS64.TRYWAIT P5, [R89+URZ+0x19cb0], R92 ;  /* 0x019cb05c590075a7 */ /* 0x000ea200080a017f */
[----:B------:R-:W-:Y:S01]  /*6150*/  BSSY B0, `(.L_x_329) ;  /* 0x0000003000007945 */ /* 0x000fe20003800000 */
[----:B------:R-:W-:-:S03]  /*6160*/  ISETP.GE.AND P3, PT, R152, R91, PT ;  /* 0x0000005b9800720c */ /* 0x000fc60003f66270 */
[----:B--2---:R-:W-:Y:S10]  /*6170*/  @!P5 BRA `(.L_x_330) ;  /* 0x00000114006cd947 */ /* 0x004ff40003800000 */
.L_x_543:
[----:B------:R-:W-:Y:S05]  /*6180*/  BSYNC B0 ;  /* 0x0000000000007941 */ /* 0x000fea0003800000 */
.L_x_329:
[----:B------:R-:W-:Y:S04]  /*6190*/  BSSY B0, `(.L_x_331) ;  /* 0x0000016000007945 */ /* 0x000fe80003800000 */
[----:B------:R-:W-:Y:S05]  /*61a0*/  @P3 BRA `(.L_x_332) ;  /* 0x0000000000503947 */ /* 0x000fea0003800000 */
[----:B------:R-:W-:Y:S01]  /*61b0*/  ULDC UR8, c[0x0][0x2e4] ;  /* 0x0000b90000087ab9 */ /* 0x000fe20000000800 */
[----:B----4-:R-:W-:Y:S01]  /*61c0*/  IMAD.WIDE R12, R2, 0x80, R48 ;  /* 0x00000080020c7825 */ /* 0x010fe200078e0230 */
[----:B------:R-:W-:Y:S01]  /*61d0*/  ISETP.GE.AND P5, PT, R22, UR8, PT ;  /* 0x0000000816007c0c */ /* 0x000fe2000bfa6270 */
[----:B------:R-:W-:Y:S01]  /*61e0*/  ULDC.64 UR4, c[0x0][0x318] ;  /* 0x0000c60000047ab9 */ /* 0x000fe20000000a00 */
[----:B------:R-:W-:Y:S01]  /*61f0*/  ULDC.64 UR6, c[0x0][0x308] ;  /* 0x0000c20000067ab9 */ /* 0x000fe20000000a00 */
[----:B------:R-:W-:Y:S02]  /*6200*/  IMAD.MOV.U32 R14, RZ, RZ, R58 ;  /* 0x000000ffff0e7224 */ /* 0x000fe400078e003a */
[----:B------:R-:W-:Y:S02]  /*6210*/  IMAD.MOV.U32 R15, RZ, RZ, R0 ;  /* 0x000000ffff0f7224 */ /* 0x000fe400078e0000 */
[----:B------:R-:W-:Y:S02]  /*6220*/  IMAD R13, R13, UR4, RZ ;  /* 0x000000040d0d7c24 */ /* 0x000fe4000f8e02ff */
[----:B------:R-:W-:-:S04]  /*6230*/  IMAD.WIDE.U32 R14, R12, UR4, R14 ;  /* 0x000000040c0e7c25 */ /* 0x000fc8000f8e000e */
[----:B-1----:R-:W1:Y:S01]  /*6240*/  @!P5 LDS.128 R8, [R90+0x9000] ;  /* 0x009000005a08d984 */ /* 0x002e620000000c00 */
[----:B------:R-:W-:Y:S01]  /*6250*/  IMAD R13, R12, UR5, R13 ;  /* 0x000000050c0d7c24 */ /* 0x000fe2000f8e020d */
[----:B------:R-:W-:-:S04]  /*6260*/  IADD3 R32, P3, R14, UR6, RZ ;  /* 0x000000060e207c10 */ /* 0x000fc8000ff7e0ff */
[----:B------:R-:W-:Y:S02]  /*6270*/  IADD3.X R33, R15, UR7, R13, P3, !PT ;  /* 0x000000070f217c10 */ /* 0x000fe40009ffe40d */
[----:B------:R-:W-:-:S03]  /*6280*/  ISETP.GE.AND P3, PT, R156, UR8, PT ;  /* 0x000000089c007c0c */ /* 0x000fc6000bf66270 */
[----:B-1----:R-:W-:Y:S01]  /*6290*/  @!P5 STG.E.128 desc[UR40][R32.64], R8 ;  /* 0x000000082000d986 */ /* 0x002fe2000c101d28 */
[----:B------:R-:W-:-:S09]  /*62a0*/  ISETP.GE.AND P5, PT, R67, UR8, PT ;  /* 0x0000000843007c0c */ /* 0x000fd2000bfa6270 */
[----:B------:R-:W1:Y:S04]  /*62b0*/  @!P3 LDS.128 R8, [R90+0xa000] ;  /* 0x00a000005a08b984 */ /* 0x000e680000000c00 */
[----:B------:R-:W3:Y:S04]  /*62c0*/  @!P5 LDS.128 R12, [R90+0xb000] ;  /* 0x00b000005a0cd984 */ /* 0x000ee80000000c00 */
[----:B-1----:R1:W-:Y:S04]  /*62d0*/  @!P3 STG.E.128 desc[UR40][R32.64+0x20], R8 ;  /* 0x000020082000b986 */ /* 0x0023e8000c101d28 */
[----:B---3--:R1:W-:Y:S02]  /*62e0*/  @!P5 STG.E.128 desc[UR40][R32.64+0x40], R12 ;  /* 0x0000400c2000d986 */ /* 0x0083e4000c101d28 */
.L_x_332:
[----:B------:R-:W-:Y:S05]  /*62f0*/  BSYNC B0 ;  /* 0x0000000000007941 */ /* 0x000fea0003800000 */
.L_x_331:
[----:B------:R-:W-:Y:S01]  /*6300*/  @!PT LDS RZ, [RZ] ;  /* 0x00000000fffff984 */ /* 0x000fe20000000800 */
[----:B------:R-:W-:Y:S01]  /*6310*/  @!PT LDS RZ, [RZ] ;  /* 0x00000000fffff984 */ /* 0x000fe20000000800 */
[----:B------:R-:W-:Y:S01]  /*6320*/  @!PT LDS RZ, [RZ] ;  /* 0x00000000fffff984 */ /* 0x000fe20000000800 */
[----:B------:R-:W-:Y:S01]  /*6330*/  @!PT LDS RZ, [RZ] ;  /* 0x00000000fffff984 */ /* 0x000fe20000000800 */
[----:B------:R3:W-:Y:S06]  /*6340*/  MEMBAR.ALL.CTA ;  /* 0x0000000000007992 */ /* 0x0007ec0000008000 */
[----:B---3--:R-:W3:Y:S01]  /*6350*/  FENCE.VIEW.ASYNC.S ;  /* 0x00000000000073c6 */ /* 0x008ee20000000000 */
[----:B0-2---:R-:W-:Y:S01]  /*6360*/  @!P4 VIADD R89, R89, 0x19cc0 ;  /* 0x00019cc05959c836 */ /* 0x005fe20000000000 */
[----:B---3--:R0:W-:Y:S04]  /*6370*/  BAR.SYNC.DEFER_BLOCKING R64, 0x80 ;  /* 0x000200400000751d */ /* 0x0081e80000010000 */
[----:B------:R-:W-:Y:S01]  /*6380*/  @!P4 PRMT R89, RZ, 0x654, R89 ;  /* 0x00000654ff59c816 */ /* 0x000fe20000000059 */
[----:B------:R-:W-:Y:S01]  /*6390*/  VIADD R19, R19, 0x1 ;  /* 0x0000000113137836 */ /* 0x000fe20000000000 */
[----:B------:R-:W-:-:S02]  /*63a0*/  PLOP3.LUT P3, PT, PT, PT, PT, 0x8, 0x0 ;  /* 0x000000000000781c */ /* 0x000fc40003f6e170 */
[----:B------:R0:W-:Y:S02]  /*63b0*/  @!P4 SYNCS.ARRIVE.TRANS64.RED.A1T0 RZ, [R89+URZ], RZ ;  /* 0x000000ff59ffc9a7 */ /* 0x0001e4000810043f */
[----:B------:R-:W-:-:S04]  /*63c0*/  ISETP.NE.AND P4, PT, R19, 0x2, PT ;  /* 0x000000021300780c */ /* 0x000fc80003f85270 */
[----:B-1----:R-:W-:Y:S02]  /*63d0*/  SEL R8, RZ, 0x1, P4 ;  /* 0x00000001ff087807 */ /* 0x002fe40002000000 */
[----:B------:R-:W-:Y:S02]  /*63e0*/  SEL R19, R19, RZ, P4 ;  /* 0x000000ff13137207 */ /* 0x000fe40002000000 */
[----:B------:R-:W-:Y:S01]  /*63f0*/  LOP3.LUT R153, R153, R8, RZ, 0x3c, !PT ;  /* 0x0000000899997212 */ /* 0x000fe200078e3cff */
[----:B0-----:R-:W-:Y:S06]  /*6400*/  @P2 BRA `(.L_x_333) ;  /* 0xffffffbc00902947 */ /* 0x001fec000383ffff */
.L_x_289:
[----:B------:R-:W0:Y:S01]  /*6410*/  LDC R0, c[0x0][0x428] ;  /* 0x00010a00ff007b82 */ /* 0x000e220000000800 */
[----:B------:R-:W-:Y:S04]  /*6420*/  BSSY B0, `(.L_x_334) ;  /* 0x0000004000007945 */ /* 0x000fe80003800000 */
[----:B------:R-:W-:Y:S05]  /*6430*/  @P3 BRA `(.L_x_335) ;  /* 0x0000000000083947 */ /* 0x000fea0003800000 */
[----:B------:R-:W1:Y:S02]  /*6440*/  FENCE.VIEW.ASYNC.G ;  /* 0x00000000000073c6 */ /* 0x000e640000000100 */
[----:B-1----:R-:W-:Y:S06]  /*6450*/  BAR.ARV 0xc, 0x200 ;  /* 0x0308000000007b1d */ /* 0x002fec0000002000 */
.L_x_335:
[----:B------:R-:W-:Y:S05]  /*6460*/  BSYNC B0 ;  /* 0x0000000000007941 */ /* 0x000fea0003800000 */
.L_x_334:
[----:B------:R-:W2:Y:S01]  /*6470*/  LDL R4, [R1+0x3c] ;  /* 0x00003c0001047983 */ /* 0x000ea20000100800 */
[----:B------:R-:W-:-:S03]  /*6480*/  ULDC.64 UR4, c[0x0][0x990] ;  /* 0x0002640000047ab9 */ /* 0x000fc60000000a00 */
[----:B------:R-:W3:Y:S01]  /*6490*/  LDL R5, [R1+0x28] ;  /* 0x0000280001057983 */ /* 0x000ee20000100800 */
[----:B------:R-:W-:Y:S01]  /*64a0*/  ISETP.NE.U32.AND P0, PT, RZ, UR4, PT ;  /* 0x00000004ff007c0c */ /* 0x000fe2000bf05070 */
[----:B------:R-:W-:Y:S01]  /*64b0*/  ULDC.64 UR6, c[0x0][0x998] ;  /* 0x0002660000067ab9 */ /* 0x000fe20000000a00 */
[----:B0-----:R-:W-:Y:S01]  /*64c0*/  ISETP.NE.AND P4, PT, R0, 0x1, PT ;  /* 0x000000010000780c */ /* 0x001fe20003f85270 */
[----:B------:R-:W-:Y:S01]  /*64d0*/  IMAD.MOV.U32 R7, RZ, RZ, R30 ;  /* 0x000000ffff077224 */ /* 0x000fe200078e001e */
[----:B------:R-:W-:Y:S02]  /*64e0*/  ISETP.NE.AND.EX P0, PT, RZ, UR5, PT, P0 ;  /* 0x00000005ff007c0c */ /* 0x000fe4000bf05300 */
[----:B------:R-:W-:-:S04]  /*64f0*/  ISETP.NE.U32.AND P1, PT, RZ, UR6, PT ;  /* 0x00000006ff007c0c */ /* 0x000fc8000bf25070 */
[----:B------:R-:W-:-:S05]  /*6500*/  ISETP.NE.AND.EX P1, PT, RZ, UR7, PT, P1 ;  /* 0x00000007ff007c0c */ /* 0x000fca000bf25310 */
[----:B------:R-:W0:Y:S08]  /*6510*/  @P4 LDC R3, c[0x0][0x42c] ;  /* 0x00010b00ff034b82 */ /* 0x000e300000000800 */
[----:B------:R-:W2:Y:S08]  /*6520*/  @P0 LDC.64 R10, c[0x0][0x9a8] ;  /* 0x00026a00ff0a0b82 */ /* 0x000eb00000000a00 */
[----:B------:R-:W1:Y:S08]  /*6530*/  @P4 LDC R2, c[0x0][0x430] ;  /* 0x00010c00ff024b82 */ /* 0x000e700000000800 */
[----:B----4-:R-:W4:Y:S01]  /*6540*/  @P1 LDC.64 R12, c[0x0][0x9b8] ;  /* 0x00026e00ff0c1b82 */ /* 0x010f220000000a00 */
[----:B0-----:R-:W-:-:S07]  /*6550*/  @P4 IMAD.HI.U32 R3, R30, R3, RZ ;  /* 0x000000031e034227 */ /* 0x001fce00078e00ff */
[----:B------:R-:W0:Y:S08]  /*6560*/  @P0 LDC.64 R14, c[0x0][0x9b0] ;  /* 0x00026c00ff0e0b82 */ /* 0x000e300000000a00 */
[----:B------:R-:W0:Y:S01]  /*6570*/  @P1 LDC.64 R20, c[0x0][0x9c0] ;  /* 0x00027000ff141b82 */ /* 0x000e220000000a00 */
[----:B-1----:R-:W-:-:S04]  /*6580*/  @P4 SHF.R.U32.HI R7, RZ, R2, R3 ;  /* 0x00000002ff074219 */ /* 0x002fc80000011603 */
[----:B------:R-:W-:Y:S01]  /*6590*/  @P0 SHF.R.S32.HI R9, RZ, 0x1f, R7 ;  /* 0x0000001fff090819 */ /* 0x000fe20000011407 */
[C---:B--2---:R-:W-:Y:S02]  /*65a0*/  @P0 IMAD R0, R4.reuse, R10, RZ ;  /* 0x0000000a04000224 */ /* 0x044fe400078e02ff */
[----:B----4-:R-:W-:Y:S02]  /*65b0*/  @P1 IMAD R4, R4, R12, RZ ;  /* 0x0000000c04041224 */ /* 0x010fe400078e02ff */
[C---:B---3--:R-:W-:Y:S02]  /*65c0*/  @P0 IMAD R11, R5.reuse, R11, R0 ;  /* 0x0000000b050b0224 */ /* 0x048fe400078e0200 */
[----:B------:R-:W-:-:S04]  /*65d0*/  @P0 IMAD.WIDE.U32 R2, R5, R10, RZ ;  /* 0x0000000a05020225 */ /* 0x000fc800078e00ff */
[----:B------:R-:W-:Y:S01]  /*65e0*/  @P0 IMAD.IADD R3, R3, 0x1, R11 ;  /* 0x0000000103030824 */ /* 0x000fe200078e020b */
[----:B------:R-:W-:Y:S01]  /*65f0*/  @P1 SHF.R.S32.HI R11, RZ, 0x1f, R7 ;  /* 0x0000001fff0b1819 */ /* 0x000fe20000011407 */
[C---:B------:R-:W-:Y:S02]  /*6600*/  @P1 IMAD R13, R5.reuse, R13, R4 ;  /* 0x0000000d050d1224 */ /* 0x040fe400078e0204 */
[----:B------:R-:W-:-:S04]  /*6610*/  @P1 IMAD.WIDE.U32 R4, R5, R12, RZ ;  /* 0x0000000c05041225 */ /* 0x000fc800078e00ff */
[----:B0-----:R-:W-:Y:S02]  /*6620*/  @P0 IMAD R0, R9, R14, RZ ;  /* 0x0000000e09000224 */ /* 0x001fe400078e02ff */
[----:B------:R-:W-:Y:S02]  /*6630*/  @P1 IMAD R6, R11, R20, RZ ;  /* 0x000000140b061224 */ /* 0x000fe400078e02ff */
[----:B------:R-:W-:Y:S02]  /*6640*/  @P1 IMAD.IADD R5, R5, 0x1, R13 ;  /* 0x0000000105051824 */ /* 0x000fe400078e020d */
[C---:B------:R-:W-:Y:S02]  /*6650*/  @P0 IMAD R9, R7.reuse, R15, R0 ;  /* 0x0000000f07090224 */ /* 0x040fe400078e0200 */
[----:B------:R-:W-:-:S04]  /*6660*/  @P0 IMAD.WIDE.U32 R2, R7, R14, R2 ;  /* 0x0000000e07020225 */ /* 0x000fc800078e0002 */
[C---:B------:R-:W-:Y:S02]  /*6670*/  @P1 IMAD R11, R7.reuse, R21, R6 ;  /* 0x00000015070b1224 */ /* 0x040fe400078e0206 */
[----:B------:R-:W-:Y:S01]  /*6680*/  @P1 IMAD.WIDE.U32 R6, R7, R20, R4 ;  /* 0x0000001407061225 */ /* 0x000fe200078e0004 */
[----:B------:R-:W-:Y:S01]  /*6690*/  @P0 LEA R4, P2, R2, UR4, 0x2 ;  /* 0x0000000402040c11 */ /* 0x000fe2000f8410ff */
[----:B------:R-:W-:Y:S02]  /*66a0*/  ULDC UR4, c[0x0][0x988] ;  /* 0x0002620000047ab9 */ /* 0x000fe40000000800 */
[----:B------:R-:W-:Y:S01]  /*66b0*/  @P0 IMAD.IADD R5, R3, 0x1, R9 ;  /* 0x0000000103050824 */ /* 0x000fe200078e0209 */
[----:B------:R-:W-:Y:S01]  /*66c0*/  @P1 LEA R8, P3, R6, UR6, 0x2 ;  /* 0x0000000606081c11 */ /* 0x000fe2000f8610ff */
[----:B------:R-:W-:Y:S02]  /*66d0*/  @P1 IMAD.IADD R3, R7, 0x1, R11 ;  /* 0x0000000107031824 */ /* 0x000fe400078e020b */
[----:B------:R-:W-:Y:S01]  /*66e0*/  IMAD.MOV.U32 R0, RZ, RZ, 0x3f800000 ;  /* 0x3f800000ff007424 */ /* 0x000fe200078e00ff */
[----:B------:R-:W-:Y:S01]  /*66f0*/  @P0 LEA.HI.X R5, R2, UR5, R5, 0x2, P2 ;  /* 0x0000000502050c11 */ /* 0x000fe200090f1405 */
[----:B------:R-:W0:Y:S01]  /*6700*/  @P4 LDC R7, c[0x0][0x42c] ;  /* 0x00010b00ff074b82 */ /* 0x000e220000000800 */
[----:B------:R-:W-:Y:S01]  /*6710*/  @P1 LEA.HI.X R9, R6, UR7, R3, 0x2, P3 ;  /* 0x0000000706091c11 */ /* 0x000fe200098f1403 */
[----:B------:R-:W-:-:S04]  /*6720*/  IMAD.MOV.U32 R3, RZ, RZ, 0x3f800000 ;  /* 0x3f800000ff037424 */ /* 0x000fc800078e00ff */
[----:B------:R1:W2:Y:S02]  /*6730*/  @P1 LDG.E R0, desc[UR40][R8.64] ;  /* 0x0000002808001981 */ /* 0x0002a4000c1e1900 */
[----:B------:R-:W3:Y:S02]  /*6740*/  @P4 LDC R2, c[0x0][0x430] ;  /* 0x00010c00ff024b82 */ /* 0x000ee40000000800 */
[----:B------:R-:W2:Y:S01]  /*6750*/  @P0 LDG.E R3, desc[UR40][R4.64] ;  /* 0x0000002804030981 */ /* 0x000ea2000c1e1900 */
[----:B------:R-:W-:Y:S01]  /*6760*/  ISETP.GE.AND P1, PT, R88, 0x1, PT ;  /* 0x000000015800780c */ /* 0x000fe20003f26270 */
[----:B------:R-:W-:Y:S02]  /*6770*/  IMAD.MOV.U32 R10, RZ, RZ, R30 ;  /* 0x000000ffff0a7224 */ /* 0x000fe400078e001e */
[----:B0-----:R-:W-:-:S05]  /*6780*/  @P4 IMAD.HI.U32 R7, R30, R7, RZ ;  /* 0x000000071e074227 */ /* 0x001fca00078e00ff */
[----:B---3--:R-:W-:Y:S02]  /*6790*/  @P4 SHF.R.U32.HI R10, RZ, R2, R7 ;  /* 0x00000002ff0a4219 */ /* 0x008fe40000011607 */
[----:B------:R-:W-:Y:S02]  /*67a0*/  CS2R R20, SRZ ;  /* 0x0000000000147805 */ /* 0x000fe4000001ff00 */
[----:B------:R-:W-:Y:S01]  /*67b0*/  PLOP3.LUT P0, PT, PT, PT, PT, 0x80, 0x0 ;  /* 0x000000000000781c */ /* 0x000fe20003f0f070 */
[----:B------:R-:W-:Y:S01]  /*67c0*/  IMAD.MOV.U32 R135, RZ, RZ, RZ ;  /* 0x000000ffff877224 */ /* 0x000fe200078e00ff */
[----:B------:R-:W-:Y:S01]  /*67d0*/  CS2R R36, SRZ ;  /* 0x0000000000247805 */ /* 0x000fe2000001ff00 */
[----:B------:R0:W-:Y:S01]  /*67e0*/  STL [R1+0x44], R10 ;  /* 0x0000440a01007387 */ /* 0x0001e20000100800 */
        /* <DEDUP_REMOVED lines=14> */
[----:B0-----:R-:W-:Y:S02]  /*68d0*/  CS2R R10, SRZ ;  /* 0x00000000000a7805 */ /* 0x001fe4000001ff00 */
[----:B------:R-:W-:Y:S02]  /*68e0*/  CS2R R54, SRZ ;  /* 0x0000000000367805 */ /* 0x000fe4000001ff00 */
[----:B------:R-:W-:Y:S02]  /*68f0*/  CS2R R56, SRZ ;  /* 0x0000000000387805 */ /* 0x000fe4000001ff00 */
[----:B------:R-:W-:Y:S02]  /*6900*/  CS2R R58, SRZ ;  /* 0x00000000003a7805 */ /* 0x000fe4000001ff00 */
[----:B------:R-:W-:Y:S02]  /*6910*/  CS2R R60, SRZ ;  /* 0x00000000003c7805 */ /* 0x000fe4000001ff00 */
[----:B-1----:R-:W-:-:S02]  /*6920*/  CS2R R8, SRZ ;  /* 0x0000000000087805 */ /* 0x002fc4000001ff00 */
[----:B------:R-:W-:Y:S01]  /*6930*/  CS2R R62, SRZ ;  /* 0x00000000003e7805 */ /* 0x000fe2000001ff00 */
[----:B------:R-:W-:Y:S02]  /*6940*/  IMAD.MOV.U32 R64, RZ, RZ, RZ ;  /* 0x000000ffff407224 */ /* 0x000fe400078e00ff */
[----:B--2---:R-:W-:Y:S01]  /*6950*/  FMUL.FTZ R2, R3, R0 ;  /* 0x0000000003027220 */ /* 0x004fe20000410000 */
[----:B------:R-:W-:-:S03]  /*6960*/  IMAD.MOV.U32 R3, RZ, RZ, RZ ;  /* 0x000000ffff037224 */ /* 0x000fc600078e00ff */
[----:B------:R-:W-:Y:S01]  /*6970*/  FMUL.FTZ R2, R2, UR4 ;  /* 0x0000000402027c20 */ /* 0x000fe20008410000 */
[----:B------:R-:W-:Y:S01]  /*6980*/  IMAD.MOV.U32 R0, RZ, RZ, RZ ;  /* 0x000000ffff007224 */ /* 0x000fe200078e00ff */
[----:B------:R-:W-:Y:S06]  /*6990*/  @!P1 BRA `(.L_x_336) ;  /* 0x0000008c00789947 */ /* 0x000fec0003800000 */
[----:B------:R-:W0:Y:S01]  /*69a0*/  S2R R4, SR_TID.X ;  /* 0x0000000000047919 */ /* 0x000e220000002100 */
[----:B------:R-:W-:Y:S01]  /*69b0*/  VIADD R26, R18, 0xf000 ;  /* 0x0000f000121a7836 */ /* 0x000fe20000000000 */
[----:B------:R-:W-:Y:S04]  /*69c0*/  BSSY B6, `(.L_x_337) ;  /* 0x000001e000067945 */ /* 0x000fe80003800000 */
[----:B------:R-:W-:Y:S01]  /*69d0*/  LOP3.LUT P0, RZ, R26, 0x3ff, RZ, 0xc0, !PT ;  /* 0x000003ff1aff7812 */ /* 0x000fe2000780c0ff */
[----:B0-----:R-:W-:-:S05]  /*69e0*/  VIADD R28, R4, 0xffffff80 ;  /* 0xffffff80041c7836 */ /* 0x001fca0000000000 */
[----:B------:R-:W-:-:S04]  /*69f0*/  SHF.R.S32.HI R4, RZ, 0x1f, R28 ;  /* 0x0000001fff047819 */ /* 0x000fc8000001141c */
[----:B------:R-:W-:-:S04]  /*6a00*/  LEA.HI R4, R4, R28, RZ, 0x7 ;  /* 0x0000001c04047211 */ /* 0x000fc800078f38ff */
[----:B------:R-:W-:-:S05]  /*6a10*/  SHF.R.S32.HI R4, RZ, 0x7, R4 ;  /* 0x00000007ff047819 */ /* 0x000fca0000011404 */
[----:B------:R-:W0:Y:S02]  /*6a20*/  SHFL.IDX PT, R0, R4, RZ, 0x1f ;  /* 0x00001fff04007589 */ /* 0x000e2400000e0000 */
[----:B0-----:R-:W-:-:S05]  /*6a30*/  IMAD.HI R3, R0, 0x55555556, RZ ;  /* 0x5555555600037827 */ /* 0x001fca00078e02ff */
[----:B------:R-:W-:-:S05]  /*6a40*/  LEA.HI R3, R3, R3, RZ, 0x1 ;  /* 0x0000000303037211 */ /* 0x000fca00078f08ff */
[----:B------:R-:W-:-:S04]  /*6a50*/  IMAD R3, R3, -0x3, R0 ;  /* 0xfffffffd03037824 */ /* 0x000fc800078e0200 */
[----:B------:R-:W-:-:S05]  /*6a60*/  IMAD R3, R3, 0x800, R26 ;  /* 0x0000080003037824 */ /* 0x000fca00078e021a */
[----:B------:R-:W-:-:S04]  /*6a70*/  SHF.R.U32.HI R3, RZ, 0x4, R3 ;  /* 0x00000004ff037819 */ /* 0x000fc80000011603 */
[----:B------:R-:W-:Y:S01]  /*6a80*/  LOP3.LUT R46, R3, 0x3fff, RZ, 0xc0, !PT ;  /* 0x00003fff032e7812 */ /* 0x000fe200078ec0ff */
[----:B------:R-:W-:Y:S06]  /*6a90*/  @!P0 BRA `(.L_x_338) ;  /* 0x0000000000408947 */ /* 0x000fec0003800000 */
        /* <DEDUP_REMOVED lines=16> */
.L_x_338:
[----:B------:R-:W-:Y:S05]  /*6ba0*/  BSYNC B6 ;  /* 0x0000000000067941 */ /* 0x000fea0003800000 */
.L_x_337:
[----:B------:R-:W-:Y:S02]  /*6bb0*/  ULDC UR4, c[0x0][0x3d4] ;  /* 0x0000f50000047ab9 */ /* 0x000fe40000000800 */
[----:B------:R-:W-:-:S13]  /*6bc0*/  ISETP.LT.AND P0, PT, RZ, UR4, PT ;  /* 0x00000004ff007c0c */ /* 0x000fda000bf01270 */
[----:B------:R-:W-:Y:S05]  /*6bd0*/  @P0 BRA `(.L_x_339) ;  /* 0x0000000000400947 */ /* 0x000fea0003800000 */
[----:B------:R-:W2:Y:S02]  /*6be0*/  LDL R20, [R1+0x38] ;  /* 0x0000380001147983 */ /* 0x000ea40000100800 */
[----:B--2---:R-:W-:-:S04]  /*6bf0*/  LEA.HI R0, R20, R20, RZ, 0x1 ;  /* 0x0000001414007211 */ /* 0x004fc800078f08ff */
[----:B------:R-:W-:-:S05]  /*6c00*/  LOP3.LUT R0, R0, 0xfffffffe, RZ, 0xc0, !PT ;  /* 0xfffffffe00007812 */ /* 0x000fca00078ec0ff */
[----:B------:R-:W-:-:S05]  /*6c10*/  IMAD.IADD R0, R20, 0x1, -R0 ;  /* 0x0000000114007824 */ /* 0x000fca00078e0a00 */
[----:B------:R-:W-:-:S04]  /*6c20*/  SHF.L.U32 R3, R0, 0x1f, RZ ;  /* 0x0000001f00037819 */ /* 0x000fc800000006ff */
[----:B------:R0:W1:Y:S03]  /*6c30*/  SYNCS.PHASECHK.TRANS64.TRYWAIT P0, [R18+URZ+0x19c00], R3 ;  /* 0x019c0003120075a7 */ /* 0x000066000800017f */
[----:B-1----:R-:W-:Y:S05]  /*6c40*/  @!P0 NANOSLEEP.SYNCS 0x989680 ;  /* 0x009896800000895d */ /* 0x002fea0003900000 */
[----:B------:R-:W1:Y:S01]  /*6c50*/  @!P0 SYNCS.PHASECHK.TRANS64 P0, [R18+URZ+0x19c00], R3 ;  /* 0x019c0003120085a7 */ /* 0x000e62000800007f */
[----:B------:R-:W-:Y:S04]  /*6c60*/  BSSY B0, `(.L_x_340) ;  /* 0x0000006000007945 */ /* 0x000fe80003800000 */
[----:B-1----:R-:W-:Y:S05]  /*6c70*/  @P0 BRA `(.L_x_341) ;  /* 0x0000000000100947 */ /* 0x002fea0003800000 */
.L_x_342:
[----:B-1----:R1:W2:Y:S02]  /*6c80*/  SYNCS.PHASECHK.TRANS64.TRYWAIT P0, [R18+URZ+0x19c00], R3 ;  /* 0x019c0003120075a7 */ /* 0x0022a4000800017f */
[----:B--2---:R-:W-:Y:S05]  /*6c90*/  @!P0 NANOSLEEP.SYNCS 0x989680 ;  /* 0x009896800000895d */ /* 0x004fea0003900000 */
[----:B------:R-:W2:Y:S02]  /*6ca0*/  @!P0 SYNCS.PHASECHK.TRANS64 P0, [R18+URZ+0x19c00], R3 ;  /* 0x019c0003120085a7 */ /* 0x000ea4000800007f */
[----:B--2---:R-:W-:Y:S05]  /*6cb0*/  @!P0 BRA `(.L_x_342) ;  /* 0xfffffffc00f08947 */ /* 0x004fea000383ffff */
.L_x_341:
[----:B------:R-:W-:Y:S05]  /*6cc0*/  BSYNC B0 ;  /* 0x0000000000007941 */ /* 0x000fea0003800000 */
.L_x_340:
[----:B------:R-:W-:Y:S05]  /*6cd0*/  BRA `(.L_x_343) ;  /* 0x0000004000507947 */ /* 0x000fea0003800000 */
.L_x_339:
[----:B------:R-:W0:Y:S01]  /*6ce0*/  LDC.64 R36, c[0x0][0x3c8] ;  /* 0x0000f200ff247b82 */ /* 0x000e220000000a00 */
[----:B-----5:R-:W-:Y:S01]  /*6cf0*/  SHF.R.S32.HI R0, RZ, 0x1f, R24 ;  /* 0x0000001fff007819 */ /* 0x020fe20000011418 */
[--C-:B------:R-:W-:Y:S01]  /*6d00*/  IMAD.MOV.U32 R8, RZ, RZ, R16.reuse ;  /* 0x000000ffff087224 */ /* 0x100fe200078e0010 */
[----:B------:R-:W-:Y:S01]  /*6d10*/  SHF.R.S32.HI R9, RZ, 0x1f, R16 ;  /* 0x0000001fff097819 */ /* 0x000fe20000011410 */
[----:B------:R-:W-:Y:S01]  /*6d20*/  ULDC.64 UR4, c[0x0][0x3d8] ;  /* 0x0000f60000047ab9 */ /* 0x000fe20000000a00 */
[----:B------:R-:W-:Y:S01]  /*6d30*/  ULDC.64 UR8, c[0x0][0x3c8] ;  /* 0x0000f20000087ab9 */ /* 0x000fe20000000a00 */
[----:B------:R-:W-:Y:S01]  /*6d40*/  IMAD R3, R0, UR4, RZ ;  /* 0x0000000400037c24 */ /* 0x000fe2000f8e02ff */
[----:B------:R-:W-:Y:S01]  /*6d50*/  SHF.R.S32.HI R11, RZ, 0x1f, R22 ;  /* 0x0000001fff0b7819 */ /* 0x000fe20000011416 */
[----:B------:R-:W1:Y:S01]  /*6d60*/  LDC.64 R38, c[0x0][0x3e0] ;  /* 0x0000f800ff267b82 */ /* 0x000e620000000a00 */
[----:B------:R-:W-:Y:S01]  /*6d70*/  IMAD.WIDE.U32 R4, R24, UR4, R8 ;  /* 0x0000000418047c25 */ /* 0x000fe2000f8e0008 */
[----:B------:R-:W-:Y:S01]  /*6d80*/  LOP3.LUT P0, RZ, R26, 0x9f, RZ, 0xc0, !PT ;  /* 0x0000009f1aff7812 */ /* 0x000fe2000780c0ff */
[----:B------:R-:W-:Y:S01]  /*6d90*/  ULDC.64 UR6, c[0x0][0x3e8] ;  /* 0x0000fa0000067ab9 */ /* 0x000fe20000000a00 */
[----:B------:R-:W-:Y:S01]  /*6da0*/  BSSY B6, `(.L_x_344) ;  /* 0x0000026000067945 */ /* 0x000fe20003800000 */
[----:B------:R-:W-:Y:S01]  /*6db0*/  IMAD R3, R24, UR5, R3 ;  /* 0x0000000518037c24 */ /* 0x000fe2000f8e0203 */
[----:B------:R-:W-:Y:S01]  /*6dc0*/  IADD3 R30, P1, R4, UR8, RZ ;  /* 0x00000008041e7c10 */ /* 0x000fe2000ff3e0ff */
[----:B------:R-:W-:-:S02]  /*6dd0*/  IMAD.MOV.U32 R10, RZ, RZ, R22 ;  /* 0x000000ffff0a7224 */ /* 0x000fc400078e0016 */
[----:B------:R-:W-:Y:S01]  /*6de0*/  IMAD R13, R0, UR6, RZ ;  /* 0x00000006000d7c24 */ /* 0x000fe2000f8e02ff */
[----:B------:R-:W-:Y:S01]  /*6df0*/  IADD3.X R31, R3, UR9, R5, P1, !PT ;  /* 0x00000009031f7c10 */ /* 0x000fe20008ffe405 */
[----:B------:R-:W-:-:S04]  /*6e00*/  IMAD.WIDE.U32 R4, R24, UR6, R8 ;  /* 0x0000000618047c25 */ /* 0x000fc8000f8e0008 */
[----:B------:R-:W-:-:S04]  /*6e10*/  IMAD.WIDE.U32 R6, R24, UR4, R10 ;  /* 0x0000000418067c25 */ /* 0x000fc8000f8e000a */
[----:B------:R-:W-:Y:S01]  /*6e20*/  IMAD.WIDE.U32 R8, R24, UR6, R10 ;  /* 0x0000000618087c25 */ /* 0x000fe2000f8e000a */
[----:B------:R-:W-:-:S03]  /*6e30*/  IADD3 R42, P2, R6, UR8, RZ ;  /* 0x00000008062a7c10 */ /* 0x000fc6000ff5e0ff */
[C---:B0-----:R-:W-:Y:S01]  /*6e40*/  IMAD.WIDE.U32 R36, R24.reuse, UR4, R36 ;  /* 0x0000000418247c25 */ /* 0x041fe2000f8e0024 */
[----:B------:R-:W-:Y:S01]  /*6e50*/  ULDC.64 UR4, c[0x0][0x3e0] ;  /* 0x0000f80000047ab9 */ /* 0x000fe20000000a00 */
[----:B------:R-:W-:Y:S02]  /*6e60*/  IADD3.X R43, R3, UR9, R7, P2, !PT ;  /* 0x00000009032b7c10 */ /* 0x000fe400097fe407 */
[----:B------:R-:W-:Y:S01]  /*6e70*/  IMAD R13, R24, UR7, R13 ;  /* 0x00000007180d7c24 */ /* 0x000fe2000f8e020d */
[----:B------:R-:W-:Y:S01]  /*6e80*/  IADD3 R26, P1, R4, UR4, RZ ;  /* 0x00000004041a7c10 */ /* 0x000fe2000ff3e0ff */
[----:B-1----:R-:W-:Y:S01]  /*6e90*/  IMAD.WIDE.U32 R38, R24, UR6, R38 ;  /* 0x0000000618267c25 */ /* 0x002fe2000f8e0026 */
[----:B------:R-:W-:Y:S02]  /*6ea0*/  IADD3 R44, P3, R8, UR4, RZ ;  /* 0x00000004082c7c10 */ /* 0x000fe4000ff7e0ff */
[----:B------:R-:W-:Y:S01]  /*6eb0*/  IADD3.X R27, R13, UR5, R5, P1, !PT ;  /* 0x000000050d1b7c10 */ /* 0x000fe20008ffe405 */
[----:B------:R-:W-:Y:S01]  /*6ec0*/  IMAD.IADD R40, R3, 0x1, R37 ;  /* 0x0000000103287824 */ /* 0x000fe200078e0225 */
[C---:B------:R-:W-:Y:S01]  /*6ed0*/  IADD3.X R45, R13.reuse, UR5, R9, P3, !PT ;  /* 0x000000050d2d7c10 */ /* 0x040fe20009ffe409 */
[----:B------:R-:W-:Y:S01]  /*6ee0*/  IMAD.IADD R41, R13, 0x1, R39 ;  /* 0x000000010d297824 */ /* 0x000fe200078e0227 */
[----:B------:R-:W-:Y:S07]  /*6ef0*/  @!P0 BRA `(.L_x_345) ;  /* 0x0000000000408947 */ /* 0x000fee0003800000 */
        /* <DEDUP_REMOVED lines=16> */
.L_x_345:
[----:B------:R-:W-:Y:S05]  /*7000*/  BSYNC B6 ;  /* 0x0000000000067941 */ /* 0x000fea0003800000 */
.L_x_344:
[----:B------:R-:W2:Y:S01]  /*7010*/  LDL R20, [R1+0x1c] ;  /* 0x00001c0001147983 */ /* 0x000ea20000100800 */
[----:B------:R-:W-:Y:S01]  /*7020*/  ULDC.U8 UR4, c[0x0][0x3f0] ;  /* 0x0000fc0000047ab9 */ /* 0x000fe20000000000 */
[----:B------:R-:W-:Y:S01]  /*7030*/  IMAD R25, R29, -0xc0, R25 ;  /* 0xffffff401d197824 */ /* 0x000fe200078e0219 */
[----:B------:R-:W-:Y:S01]  /*7040*/  ISETP.NE.AND P0, PT, RZ, UR4, PT ;  /* 0x00000004ff007c0c */ /* 0x000fe2000bf05270 */
[----:B------:R-:W-:Y:S03]  /*7050*/  BSSY B0, `(.L_x_346) ;  /* 0x00003d4000007945 */ /* 0x000fe60003800000 */
[----:B------:R-:W-:Y:S01]  /*7060*/  VIMNMX R25, R25, 0xc0, PT ;  /* 0x000000c019197848 */ /* 0x000fe20003fe0100 */
[----:B--2---:R-:W-:-:S08]  /*7070*/  IMAD.IADD R0, R18, 0x1, R20 ;  /* 0x0000000112007824 */ /* 0x004fd000078e0214 */
[----:B------:R-:W-:Y:S05]  /*7080*/  @!P0 BRA `(.L_x_347) ;  /* 0x0000001800888947 */ /* 0x000fea0003800000 */
[----:B------:R-:W2:Y:S01]  /*7090*/  LDL R20, [R1+0x38] ;  /* 0x0000380001147983 */ /* 0x000ea20000100800 */
[----:B------:R-:W-:Y:S01]  /*70a0*/  ISETP.GE.AND P1, PT, R152, R25, PT ;  /* 0x000000199800720c */ /* 0x000fe20003f26270 */
[----:B------:R-:W-:Y:S01]  /*70b0*/  BSSY B1, `(.L_x_348) ;  /* 0x000001d000017945 */ /* 0x000fe20003800000 */
[----:B------:R-:W-:Y:S02]  /*70c0*/  CS2R R32, SRZ ;  /* 0x0000000000207805 */ /* 0x000fe4000001ff00 */
[----:B------:R-:W-:Y:S02]  /*70d0*/  CS2R R24, SRZ ;  /* 0x0000000000187805 */ /* 0x000fe4000001ff00 */
[----:B------:R-:W-:Y:S02]  /*70e0*/  CS2R R8, SRZ ;  /* 0x0000000000087805 */ /* 0x000fe4000001ff00 */
[----:B------:R-:W-:Y:S02]  /*70f0*/  CS2R R34, SRZ ;  /* 0x0000000000227805 */ /* 0x000fe4000001ff00 */
[----:B------:R-:W-:-:S02]  /*7100*/  CS2R R28, SRZ ;  /* 0x00000000001c7805 */ /* 0x000fc4000001ff00 */
[----:B--2---:R-:W-:-:S04]  /*7110*/  LEA.HI R3, R20, R20, RZ, 0x1 ;  /* 0x0000001414037211 */ /* 0x004fc800078f08ff */
[----:B------:R-:W-:-:S05]  /*7120*/  LOP3.LUT R3, R3, 0xfffffffe, RZ, 0xc0, !PT ;  /* 0xfffffffe03037812 */ /* 0x000fca00078ec0ff */
[----:B------:R-:W-:Y:S01]  /*7130*/  IMAD.IADD R3, R20, 0x1, -R3 ;  /* 0x0000000114037824 */ /* 0x000fe200078e0a03 */
[----:B------:R-:W-:Y:S01]  /*7140*/  CS2R R20, SRZ ;  /* 0x0000000000147805 */ /* 0x000fe2000001ff00 */
[----:B------:R-:W-:Y:S06]  /*7150*/  @P1 BRA `(.L_x_349) ;  /* 0x0000000000481947 */ /* 0x000fec0003800000 */
[C---:B------:R-:W-:Y:S01]  /*7160*/  VIADD R4, R16.reuse, 0x10 ;  /* 0x0000001010047836 */ /* 0x040fe20000000000 */
[----:B------:R-:W-:Y:S01]  /*7170*/  ULDC UR4, c[0x0][0x3d4] ;  /* 0x0000f50000047ab9 */ /* 0x000fe20000000800 */
[C---:B------:R-:W-:Y:S01]  /*7180*/  VIADD R5, R16.reuse, 0x20 ;  /* 0x0000002010057836 */ /* 0x040fe20000000000 */
[----:B------:R-:W-:Y:S02]  /*7190*/  ISETP.GE.AND P0, PT, R16, UR4, PT ;  /* 0x0000000410007c0c */ /* 0x000fe4000bf06270 */
[----:B------:R-:W-:Y:S02]  /*71a0*/  CS2R R34, SRZ ;  /* 0x0000000000227805 */ /* 0x000fe4000001ff00 */
[----:B------:R-:W-:Y:S02]  /*71b0*/  ISETP.GE.AND P2, PT, R4, UR4, PT ;  /* 0x0000000404007c0c */ /* 0x000fe4000bf46270 */
[----:B------:R-:W-:Y:S02]  /*71c0*/  CS2R R28, SRZ ;  /* 0x00000000001c7805 */ /* 0x000fe4000001ff00 */
[----:B------:R-:W-:-:S02]  /*71d0*/  ISETP.GE.AND P3, PT, R5, UR4, PT ;  /* 0x0000000405007c0c */ /* 0x000fc4000bf66270 */
[----:B------:R-:W-:Y:S02]  /*71e0*/  CS2R R20, SRZ ;  /* 0x0000000000147805 */ /* 0x000fe4000001ff00 */
[----:B------:R-:W-:Y:S02]  /*71f0*/  CS2R R32, SRZ ;  /* 0x0000000000207805 */ /* 0x000fe4000001ff00 */
[----:B------:R-:W-:Y:S02]  /*7200*/  CS2R R24, SRZ ;  /* 0x0000000000187805 */ /* 0x000fe4000001ff00 */
[----:B------:R-:W-:Y:S01]  /*7210*/  CS2R R8, SRZ ;  /* 0x0000000000087805 */ /* 0x000fe2000001ff00 */
[----:B------:R0:W5:Y:S04]  /*7220*/  @!P0 LDG.E.64 R34, desc[UR40][R30.64] ;  /* 0x000000281e228981 */ /* 0x000168000c1e1b00 */
[----:B------:R0:W5:Y:S04]  /*7230*/  @!P2 LDG.E.64 R28, desc[UR40][R30.64+0x10] ;  /* 0x000010281e1ca981 */ /* 0x000168000c1e1b00 */
[----:B------:R0:W5:Y:S04]  /*7240*/  @!P3 LDG.E.64 R20, desc[UR40][R30.64+0x20] ;  /* 0x000020281e14b981 */ /* 0x000168000c1e1b00 */
[----:B------:R0:W5:Y:S04]  /*7250*/  @!P0 LDG.E.64 R32, desc[UR40][R26.64] ;  /* 0x000000281a208981 */ /* 0x000168000c1e1b00 */
[----:B------:R0:W5:Y:S04]  /*7260*/  @!P2 LDG.E.64 R24, desc[UR40][R26.64+0x10] ;  /* 0x000010281a18a981 */ /* 0x000168000c1e1b00 */
[----:B------:R0:W5:Y:S02]  /*7270*/  @!P3 LDG.E.64 R8, desc[UR40][R26.64+0x20] ;  /* 0x000020281a08b981 */ /* 0x000164000c1e1b00 */
.L_x_349:
[----:B------:R-:W-:Y:S05]  /*7280*/  BSYNC B1 ;  /* 0x0000000000017941 */ /* 0x000fea0003800000 */
.L_x_348:
[----:B------:R-:W-:Y:S01]  /*7290*/  UMOV UR4, 0xffffffff ;  /* 0xffffffff00047882 */ /* 0x000fe20000000000 */
[----:B------:R-:W-:Y:S02]  /*72a0*/  SHF.L.U32 R3, R3, 0x1f, RZ ;  /* 0x0000001f03037819 */ /* 0x000fe400000006ff */
[----:B------:R-:W-:Y:S05]  /*72b0*/  BRA.DIV UR4, `(.L_x_350) ;  /* 0x0000010604307947 */ /* 0x000fea000b800000 */
.L_x_546:
[----:B------:R-:W-:-:S03]  /*72c0*/  UMOV UR4, 0xffffffff ;  /* 0xffffffff00047882 */ /* 0x000fc60000000000 */
[----:B------:R-:W-:Y:S05]  /*72d0*/  BRA.DIV UR4, `(.L_x_351) ;  /* 0x0000010604507947 */ /* 0x000fea000b800000 */
.L_x_549:
[----:B------:R-:W-:-:S03]  /*72e0*/  UMOV UR4, 0xffffffff ;  /* 0xffffffff00047882 */ /* 0x000fc60000000000 */
[----:B------:R-:W-:Y:S05]  /*72f0*/  BRA.DIV UR4, `(.L_x_352) ;  /* 0x0000010604707947 */ /* 0x000fea000b800000 */
.L_x_552:
[----:B------:R-:W-:-:S03]  /*7300*/  UMOV UR4, 0xffffffff ;  /* 0xffffffff00047882 */ /* 0x000fc60000000000 */
[----:B------:R-:W-:Y:S05]  /*7310*/  BRA.DIV UR4, `(.L_x_353) ;  /* 0x0000010604907947 */ /* 0x000fea000b800000 */
.L_x_555:
[----:B------:R-:W1:Y:S01]  /*7320*/  SYNCS.PHASECHK.TRANS64.TRYWAIT P0, [R18+URZ+0x19c00], R3 ;  /* 0x019c0003120075a7 */ /* 0x000e62000800017f */
[----:B------:R-:W-:Y:S04]  /*7330*/  BSSY B1, `(.L_x_354) ;  /* 0x0000002000017945 */ /* 0x000fe80003800000 */
[----:B-1----:R-:W-:Y:S05]  /*7340*/  @!P0 BRA `(.L_x_355) ;  /* 0x0000010400ac8947 */ /* 0x002fea0003800000 */
.L_x_556:
[----:B------:R-:W-:Y:S05]  /*7350*/  BSYNC B1 ;  /* 0x0000000000017941 */ /* 0x000fea0003800000 */
.L_x_354:
[----:B------:R-:W-:Y:S05]  /*7360*/  @P1 BRA `(.L_x_356) ;  /* 0x0000003800881947 */ /* 0x000fea0003800000 */
[----:B-1----:R-:W1:Y:S01]  /*7370*/  LDC R3, c[0x0][0x3d4] ;  /* 0x0000f500ff037b82 */ /* 0x002e620000000800 */
[C---:B------:R-:W-:Y:S01]  /*7380*/  VIADD R4, R16.reuse, 0x10 ;  /* 0x0000001010047836 */ /* 0x040fe20000000000 */
[----:B------:R-:W-:Y:S01]  /*7390*/  BSSY B1, `(.L_x_357) ;  /* 0x000007c000017945 */ /* 0x000fe20003800000 */
[C---:B------:R-:W-:Y:S01]  /*73a0*/  VIADD R6, R16.reuse, 0x20 ;  /* 0x0000002010067836 */ /* 0x040fe20000000000 */
[-C--:B-1----:R-:W-:Y:S02]  /*73b0*/  ISETP.GE.AND P0, PT, R16, R3.reuse, PT ;  /* 0x000000031000720c */ /* 0x082fe40003f06270 */
[-C--:B------:R-:W-:Y:S02]  /*73c0*/  ISETP.GE.AND P1, PT, R4, R3.reuse, PT ;  /* 0x000000030400720c */ /* 0x080fe40003f26270 */
[----:B------:R-:W-:-:S09]  /*73d0*/  ISETP.GE.AND P2, PT, R6, R3, PT ;  /* 0x000000030600720c */ /* 0x000fd20003f46270 */
[----:B------:R-:W-:Y:S05]  /*73e0*/  @P0 BRA `(.L_x_358) ;  /* 0x0000000400d80947 */ /* 0x000fea0003800000 */
[----:B------:R-:W1:Y:S01]  /*73f0*/  LDS.128 R4, [R0+0xf000] ;  /* 0x00f0000000047984 */ /* 0x000e620000000c00 */
[----:B-----5:R-:W-:Y:S02]  /*7400*/  SHF.R.U32.HI R10, RZ, 0x8, R34 ;  /* 0x00000008ff0a7819 */ /* 0x020fe40000011622 */
[----:B------:R-:W-:Y:S02]  /*7410*/  LOP3.LUT R3, R34, 0xff, RZ, 0xc0, !PT ;  /* 0x000000ff22037812 */ /* 0x000fe400078ec0ff */
[----:B------:R-:W-:Y:S02]  /*7420*/  LOP3.LUT R10, R10, 0xff, RZ, 0xc0, !PT ;  /* 0x000000ff0a0a7812 */ /* 0x000fe400078ec0ff */
[----:B------:R-:W-:Y:S02]  /*7430*/  SHF.R.U32.HI R12, RZ, 0x8, R35 ;  /* 0x00000008ff0c7819 */ /* 0x000fe40000011623 */
[----:B------:R-:W-:Y:S02]  /*7440*/  PRMT R3, R10, 0x7604, R3 ;  /* 0x000076040a037816 */ /* 0x000fe40000000003 */
[----:B------:R-:W-:-:S02]  /*7450*/  LOP3.LUT R11, R35, 0xff, RZ, 0xc0, !PT ;  /* 0x000000ff230b7812 */ /* 0x000fc400078ec0ff */
[----:B------:R-:W-:Y:S02]  /*7460*/  LOP3.LUT R12, R12, 0xff, RZ, 0xc0, !PT ;  /* 0x000000ff0c0c7812 */ /* 0x000fe400078ec0ff */
[----:B0-----:R-:W-:Y:S02]  /*7470*/  SHF.R.U32.HI R26, RZ, 0x10, R35 ;  /* 0x00000010ff1a7819 */ /* 0x001fe40000011623 */
[--C-:B------:R-:W-:Y:S02]  /*7480*/  SHF.R.U32.HI R15, RZ, 0x8, R33.reuse ;  /* 0x00000008ff0f7819 */ /* 0x100fe40000011621 */
[----:B------:R-:W-:Y:S02]  /*7490*/  SHF.R.U32.HI R10, RZ, 0x8, R32 ;  /* 0x00000008ff0a7819 */ /* 0x000fe40000011620 */
[----:B------:R-:W-:Y:S02]  /*74a0*/  SHF.R.U32.HI R27, RZ, 0x10, R33 ;  /* 0x00000010ff1b7819 */ /* 0x000fe40000011621 */
[----:B------:R-:W-:-:S02]  /*74b0*/  PRMT R11, R12, 0x7604, R11 ;  /* 0x000076040c0b7816 */ /* 0x000fc4000000000b */
[----:B------:R-:W-:Y:S01]  /*74c0*/  LOP3.LUT R14, R33, 0xff, RZ, 0xc0, !PT ;  /* 0x000000ff210e7812 */ /* 0x000fe200078ec0ff */
[----:B------:R-:W-:Y:S01]  /*74d0*/  IMAD.U32 R27, R27, 0x10000, RZ ;  /* 0x000100001b1b7824 */ /* 0x000fe200078e00ff */
[----:B------:R-:W-:Y:S02]  /*74e0*/  LOP3.LUT R15, R15, 0xff, RZ, 0xc0, !PT ;  /* 0x000000ff0f0f7812 */ /* 0x000fe400078ec0ff */
[----:B------:R-:W-:Y:S01]  /*74f0*/  LOP3.LUT R13, R10, 0xff, RZ, 0xc0, !PT ;  /* 0x000000ff0a0d7812 */ /* 0x000fe200078ec0ff */
[----:B------:R-:W-:Y:S01]  /*7500*/  IMAD.U32 R10, R26, 0x10000, RZ ;  /* 0x000100001a0a7824 */ /* 0x000fe200078e00ff */
[----:B------:R-:W-:Y:S02]  /*7510*/  LOP3.LUT R12, R32, 0xff, RZ, 0xc0, !PT ;  /* 0x000000ff200c7812 */ /* 0x000fe400078ec0ff */
[----:B------:R-:W-:Y:S02]  /*7520*/  PRMT R14, R15, 0x7604, R14 ;  /* 0x000076040f0e7816 */ /* 0x000fe4000000000e */
[----:B------:R-:W-:-:S02]  /*7530*/  PRMT R15, R13, 0x7604, R12 ;  /* 0x000076040d0f7816 */ /* 0x000fc4000000000c */
[----:B------:R-:W-:Y:S02]  /*7540*/  LOP3.LUT R13, R11, 0xff0000, R10, 0xf8, !PT ;  /* 0x00ff00000b0d7812 */ /* 0x000fe400078ef80a */
[----:B------:R-:W-:Y:S02]  /*7550*/  LOP3.LUT R11, R3, 0xff0000, R34, 0xf8, !PT ;  /* 0x00ff0000030b7812 */ /* 0x000fe400078ef822 */
[----:B------:R-:W-:Y:S02]  /*7560*/  LOP3.LUT R27, R14, 0xff0000, R27, 0xf8, !PT ;  /* 0x00ff00000e1b7812 */ /* 0x000fe400078ef81b */
[----:B------:R-:W-:Y:S02]  /*7570*/  LOP3.LUT R15, R15, 0xff0000, R32, 0xf8, !PT ;  /* 0x00ff00000f0f7812 */ /* 0x000fe400078ef820 */
[----:B------:R-:W-:Y:S02]  /*7580*/  LOP3.LUT R14, R11, 0xff000000, R34, 0xf8, !PT ;  /* 0xff0000000b0e7812 */ /* 0x000fe400078ef822 */
[----:B------:R-:W-:-:S02]  /*7590*/  LOP3.LUT R27, R27, 0xff000000, R33, 0xf8, !PT ;  /* 0xff0000001b1b7812 */ /* 0x000fc400078ef821 */
[----:B------:R-:W-:Y:S02]  /*75a0*/  LOP3.LUT R34, R13, 0xff000000, R35, 0xf8, !PT ;  /* 0xff0000000d227812 */ /* 0x000fe400078ef823 */
[----:B------:R-:W-:Y:S02]  /*75b0*/  LOP3.LUT R32, R15, 0xff000000, R32, 0xf8, !PT ;  /* 0xff0000000f207812 */ /* 0x000fe400078ef820 */
[----:B-1----:R-:W-:Y:S02]  /*75c0*/  F2FP.F16.E4M3.UNPACK_B R3, R6.H1 ;  /* 0x00000006ff03723e */ /* 0x002fe400030006ff */
[----:B------:R-:W-:Y:S02]  /*75d0*/  F2FP.F16.E4M3.UNPACK_B R30, R27 ;  /* 0x0000001bff1e723e */ /* 0x000fe400020006ff */
[----:B------:R-:W-:Y:S01]  /*75e0*/  F2FP.F16.E4M3.UNPACK_B R15, R34 ;  /* 0x00000022ff0f723e */ /* 0x000fe200020006ff */
[----:B------:R-:W-:Y:S01]  /*75f0*/  HADD2.F32 R10, -RZ, R3.H1_H1 ;  /* 0x30000003ff0a7230 */ /* 0x000fe20000004100 */
[----:B------:R-:W-:Y:S01]  /*7600*/  F2FP.F16.E4M3.UNPACK_B R6, R6 ;  /* 0x00000006ff06723e */ /* 0x000fe200020006ff */
[----:B------:R-:W-:Y:S01]  /*7610*/  HADD2.F32 R31, -RZ, R30.H1_H1 ;  /* 0x3000001eff1f7230 */ /* 0x000fe20000004100 */
[-C--:B------:R-:W-:Y:S01]  /*7620*/  F2FP.F16.E4M3.UNPACK_B R12, R7.reuse ;  /* 0x00000007ff0c723e */ /* 0x080fe200020006ff */
[----:B------:R-:W-:Y:S01]  /*7630*/  HADD2.F32 R26, -RZ, R15.H1_H1 ;  /* 0x3000000fff1a7230 */ /* 0x000fe20000004100 */
[----:B------:R-:W-:Y:S01]  /*7640*/  F2FP.F16.E4M3.UNPACK_B R13, R7.H1 ;  /* 0x00000007ff0d723e */ /* 0x000fe200030006ff */
[----:B------:R-:W-:-:S02]  /*7650*/  HADD2.F32 R11, -RZ, R3.H0_H0 ;  /* 0x20000003ff0b7230 */ /* 0x000fc40000004100 */
[C---:B------:R-:W-:Y:S01]  /*7660*/  FMUL.FTZ R36, R10.reuse, R31 ;  /* 0x0000001f0a247220 */ /* 0x040fe20000410000 */
[-C--:B------:R-:W-:Y:S01]  /*7670*/  F2FP.F16.E4M3.UNPACK_B R7, R5.reuse ;  /* 0x00000005ff07723e */ /* 0x080fe200020006ff */
[-C--:B------:R-:W-:Y:S01]  /*7680*/  FMUL.FTZ R38, R10, R26.reuse ;  /* 0x0000001a0a267220 */ /* 0x080fe20000410000 */
[----:B------:R-:W-:Y:S01]  /*7690*/  F2FP.F16.E4M3.UNPACK_B R10, R5.H1 ;  /* 0x00000005ff0a723e */ /* 0x000fe200030006ff */
[----:B------:R-:W-:Y:S02]  /*76a0*/  HADD2.F32 R30, -RZ, R30.H0_H0 ;  /* 0x2000001eff1e7230 */ /* 0x000fe40000004100 */
[C---:B------:R-:W-:Y:S01]  /*76b0*/  FFMA.FTZ R35, R11.reuse, R26, -R36 ;  /* 0x0000001a0b237223 */ /* 0x040fe20000010824 */
[--C-:B------:R-:W-:Y:S02]  /*76c0*/  HADD2.F32 R5, -RZ, R6.reuse.H1_H1 ;  /* 0x30000006ff057230 */ /* 0x100fe40000004100 */
[----:B------:R-:W-:Y:S01]  /*76d0*/  FFMA.FTZ R38, R11, R31, R38 ;  /* 0x0000001f0b267223 */ /* 0x000fe20000010026 */
[----:B------:R-:W-:Y:S01]  /*76e0*/  HADD2.F32 R15, -RZ, R15.H0_H0 ;  /* 0x2000000fff0f7230 */ /* 0x000fe20000004100 */
[----:B------:R-:W-:Y:S01]  /*76f0*/  F2FP.F16.E4M3.UNPACK_B R27, R27.H1 ;  /* 0x0000001bff1b723e */ /* 0x000fe200030006ff */
[----:B------:R-:W-:Y:S01]  /*7700*/  HADD2.F32 R6, -RZ, R6.H0_H0 ;  /* 0x20000006ff067230 */ /* 0x000fe20000004100 */
[----:B------:R-:W-:Y:S01]  /*7710*/  F2FP.F16.E4M3.UNPACK_B R34, R34.H1 ;  /* 0x00000022ff22723e */ /* 0x000fe200030006ff */
[C---:B------:R-:W-:Y:S01]  /*7720*/  FMUL.FTZ R11, R5.reuse, R30 ;  /* 0x0000001e050b7220 */ /* 0x040fe20000410000 */
[----:B------:R-:W-:Y:S01]  /*7730*/  FMUL.FTZ R33, R5, R15 ;  /* 0x0000000f05217220 */ /* 0x000fe20000410000 */
[----:B------:R-:W-:Y:S01]  /*7740*/  HADD2.F32 R5, -RZ, R12.H1_H1 ;  /* 0x3000000cff057230 */ /* 0x000fe20000004100 */
[----:B------:R-:W-:Y:S01]  /*7750*/  F2FP.F16.E4M3.UNPACK_B R3, R4 ;  /* 0x00000004ff03723e */ /* 0x000fe200020006ff */
[----:B------:R-:W-:-:S02]  /*7760*/  HADD2.F32 R26, -RZ, R27.H0_H0 ;  /* 0x2000001bff1a7230 */ /* 0x000fc40000004100 */
[C---:B------:R-:W-:Y:S01]  /*7770*/  FFMA.FTZ R31, R6.reuse, R15, -R11 ;  /* 0x0000000f061f7223 */ /* 0x040fe2000001080b */
[----:B------:R-:W-:Y:S02]  /*7780*/  HADD2.F32 R11, -RZ, R34.H0_H0 ;  /* 0x20000022ff0b7230 */ /* 0x000fe40000004100 */
[----:B------:R-:W-:Y:S01]  /*7790*/  FFMA.FTZ R36, R6, R30, R33 ;  /* 0x0000001e06247223 */ /* 0x000fe20000010021 */
[----:B------:R-:W-:Y:S02]  /*77a0*/  HADD2.F32 R12, -RZ, R12.H0_H0 ;  /* 0x2000000cff0c7230 */ /* 0x000fe40000004100 */
[C---:B------:R-:W-:Y:S01]  /*77b0*/  FMUL.FTZ R15, R5.reuse, R26 ;  /* 0x0000001a050f7220 */ /* 0x040fe20000410000 */
[----:B------:R-:W-:Y:S02]  /*77c0*/  HADD2.F32 R27, -RZ, R27.H1_H1 ;  /* 0x3000001bff1b7230 */ /* 0x000fe40000004100 */
[----:B------:R-:W-:Y:S01]  /*77d0*/  FMUL.FTZ R5, R5, R11 ;  /* 0x0000000b05057220 */ /* 0x000fe20000410000 */
[----:B------:R-:W-:-:S02]  /*77e0*/  HADD2.F32 R6, -RZ, R13.H1_H1 ;  /* 0x3000000dff067230 */ /* 0x000fc40000004100 */
[C---:B------:R-:W-:Y:S01]  /*77f0*/  FFMA.FTZ R33, R12.reuse, R11, -R15 ;  /* 0x0000000b0c217223 */ /* 0x040fe2000001080f */
[----:B------:R-:W-:Y:S02]  /*7800*/  HADD2.F32 R34, -RZ, R34.H1_H1 ;  /* 0x30000022ff227230 */ /* 0x000fe40000004100 */
[----:B------:R-:W-:Y:S01]  /*7810*/  FFMA.FTZ R40, R12, R26, R5 ;  /* 0x0000001a0c287223 */ /* 0x000fe20000010005 */
[----:B------:R-:W-:Y:S02]  /*7820*/  HADD2.F32 R13, -RZ, R13.H0_H0 ;  /* 0x2000000dff0d7230 */ /* 0x000fe40000004100 */
[CC--:B------:R-:W-:Y:S01]  /*7830*/  FMUL.FTZ R30, R6.reuse, R27.reuse ;  /* 0x0000001b061e7220 */ /* 0x0c0fe20000410000 */
[----:B------:R-:W-:Y:S01]  /*7840*/  F2FP.F16.E4M3.UNPACK_B R5, R32 ;  /* 0x00000020ff05723e */ /* 0x000fe200020006ff */
[----:B------:R-:W-:Y:S01]  /*7850*/  FMUL.FTZ R12, R6, R34 ;  /* 0x00000022060c7220 */ /* 0x000fe20000410000 */
[----:B------:R-:W-:Y:S01]  /*7860*/  F2FP.F16.E4M3.UNPACK_B R4, R4.H1 ;  /* 0x00000004ff04723e */ /* 0x000fe200030006ff */
[C---:B------:R-:W-:Y:S01]  /*7870*/  FFMA.FTZ R34, R13.reuse, R34, -R30 ;  /* 0x000000220d227223 */ /* 0x040fe2000001081e */
[-C--:B------:R-:W-:Y:S01]  /*7880*/  F2FP.F16.E4M3.UNPACK_B R11, R14.reuse ;  /* 0x0000000eff0b723e */ /* 0x080fe200020006ff */
[----:B------:R-:W-:Y:S01]  /*7890*/  FFMA.FTZ R37, R13, R27, R12 ;  /* 0x0000001b0d257223 */ /* 0x000fe2000001000c */
[--C-:B------:R-:W-:Y:S01]  /*78a0*/  HADD2.F32 R15, -RZ, R5.reuse.H1_H1 ;  /* 0x30000005ff0f7230 */ /* 0x100fe20000004100 */
[----:B------:R-:W-:Y:S01]  /*78b0*/  F2FP.F16.E4M3.UNPACK_B R14, R14.H1 ;  /* 0x0000000eff0e723e */ /* 0x000fe200030006ff */
[----:B------:R-:W-:Y:S01]  /*78c0*/  HADD2.F32 R13, -RZ, R5.H0_H0 ;  /* 0x20000005ff0d7230 */ /* 0x000fe20000004100 */
[----:B------:R-:W-:Y:S01]  /*78d0*/  F2FP.F16.E4M3.UNPACK_B R32, R32.H1 ;  /* 0x00000020ff20723e */ /* 0x000fe200030006ff */
[----:B------:R-:W-:Y:S01]  /*78e0*/  HADD2.F32 R6, -RZ, R4.H1_H1 ;  /* 0x30000004ff067230 */ /* 0x000fe20000004100 */
[----:B------:R-:W-:Y:S01]  /*78f0*/  F2FP.SATFINITE.E4M3.F32.PACK_AB_MERGE_C R35, R38, R35, RZ ;  /* 0x000000232623723e */ /* 0x000fe200048070ff */
[----:B------:R-:W-:-:S02]  /*7900*/  HADD2.F32 R12, -RZ, R11.H1_H1 ;  /* 0x3000000bff0c7230 */ /* 0x000fc40000004100 */
[----:B------:R-:W-:Y:S02]  /*7910*/  HADD2.F32 R5, -RZ, R4.H0_H0 ;  /* 0x20000004ff057230 */ /* 0x000fe40000004100 */
[C---:B------:R-:W-:Y:S01]  /*7920*/  FMUL.FTZ R26, R6.reuse, R15 ;  /* 0x0000000f061a7220 */ /* 0x040fe20000410000 */
[----:B------:R-:W-:Y:S02]  /*7930*/  HADD2.F32 R4, -RZ, R3.H1_H1 ;  /* 0x30000003ff047230 */ /* 0x000fe40000004100 */
[-C--:B------:R-:W-:Y:S01]  /*7940*/  FMUL.FTZ R30, R6, R12.reuse ;  /* 0x0000000c061e7220 */ /* 0x080fe20000410000 */
[----:B------:R-:W-:Y:S02]  /*7950*/  HADD2.F32 R11, -RZ, R11.H0_H0 ;  /* 0x2000000bff0b7230 */ /* 0x000fe40000004100 */
[C---:B------:R-:W-:Y:S01]  /*7960*/  FFMA.FTZ R26, R5.reuse, R12, -R26 ;  /* 0x0000000c051a7223 */ /* 0x040fe2000001081a */
[----:B------:R-:W-:Y:S02]  /*7970*/  HADD2.F32 R3, -RZ, R3.H0_H0 ;  /* 0x20000003ff037230 */ /* 0x000fe40000004100 */
[C---:B------:R-:W-:Y:S01]  /*7980*/  FMUL.FTZ R6, R4.reuse, R13 ;  /* 0x0000000d04067220 */ /* 0x040fe20000410000 */
[----:B------:R-:W-:Y:S01]  /*7990*/  FFMA.FTZ R15, R5, R15, R30 ;  /* 0x0000000f050f7223 */ /* 0x000fe2000001001e */
[----:B------:R-:W-:Y:S01]  /*79a0*/  FMUL.FTZ R4, R4, R11 ;  /* 0x0000000b04047220 */ /* 0x000fe20000410000 */
[----:B------:R-:W-:-:S02]  /*79b0*/  HADD2.F32 R5, -RZ, R14.H1_H1 ;  /* 0x3000000eff057230 */ /* 0x000fc40000004100 */
[C---:B------:R-:W-:Y:S01]  /*79c0*/  FFMA.FTZ R12, R3.reuse, R11, -R6 ;  /* 0x0000000b030c7223 */ /* 0x040fe20000010806 */
[----:B------:R-:W-:Y:S02]  /*79d0*/  HADD2.F32 R11, -RZ, R32.H1_H1 ;  /* 0x30000020ff0b7230 */ /* 0x000fe40000004100 */
[----:B------:R-:W-:Y:S01]  /*79e0*/  FFMA.FTZ R13, R3, R13, R4 ;  /* 0x0000000d030d7223 */ /* 0x000fe20000010004 */
[----:B------:R-:W-:Y:S02]  /*79f0*/  HADD2.F32 R4, -RZ, R10.H1_H1 ;  /* 0x3000000aff047230 */ /* 0x000fe40000004100 */
[----:B------:R-:W-:Y:S02]  /*7a00*/  HADD2.F32 R32, -RZ, R32.H0_H0 ;  /* 0x20000020ff207230 */ /* 0x000fe40000004100 */
[----:B------:R-:W-:Y:S02]  /*7a10*/  HADD2.F32 R3, -RZ, R7.H1_H1 ;  /* 0x30000007ff037230 */ /* 0x000fe40000004100 */
[----:B------:R-:W-:Y:S01]  /*7a20*/  FMUL.FTZ R27, R4, R11 ;  /* 0x0000000b041b7220 */ /* 0x000fe20000410000 */
[----:B------:R-:W-:-:S02]  /*7a30*/  HADD2.F32 R14, -RZ, R14.H0_H0 ;  /* 0x2000000eff0e7230 */ /* 0x000fc40000004100 */
[-C--:B------:R-:W-:Y:S01]  /*7a40*/  FMUL.FTZ R6, R4, R5.reuse ;  /* 0x0000000504067220 */ /* 0x080fe20000410000 */
[----:B------:R-:W-:Y:S02]  /*7a50*/  HADD2.F32 R10, -RZ, R10.H0_H0 ;  /* 0x2000000aff0a7230 */ /* 0x000fe40000004100 */
[C---:B------:R-:W-:Y:S01]  /*7a60*/  FMUL.FTZ R4, R3.reuse, R32 ;  /* 0x0000002003047220 */ /* 0x040fe20000410000 */
[----:B------:R-:W-:Y:S02]  /*7a70*/  HADD2.F32 R7, -RZ, R7.H0_H0 ;  /* 0x20000007ff077230 */ /* 0x000fe40000004100 */
[-C--:B------:R-:W-:Y:S01]  /*7a80*/  FMUL.FTZ R3, R3, R14.reuse ;  /* 0x0000000e03037220 */ /* 0x080fe20000410000 */
[C---:B------:R-:W-:Y:S01]  /*7a90*/  FFMA.FTZ R27, R10.reuse, R5, -R27 ;  /* 0x000000050a1b7223 */ /* 0x040fe2000001081b */
[----:B------:R-:W-:Y:S01]  /*7aa0*/  FFMA.FTZ R6, R10, R11, R6 ;  /* 0x0000000b0a067223 */ /* 0x000fe20000010006 */
[C---:B------:R-:W-:Y:S01]  /*7ab0*/  FFMA.FTZ R5, R7.reuse, R14, -R4 ;  /* 0x0000000e07057223 */ /* 0x040fe20000010804 */
[----:B------:R-:W-:Y:S01]  /*7ac0*/  FFMA.FTZ R32, R7, R32, R3 ;  /* 0x0000002007207223 */ /* 0x000fe20000010003 */
[----:B------:R-:W-:-:S02]  /*7ad0*/  F2FP.SATFINITE.E4M3.F32.PACK_AB_MERGE_C R7, R37, R34, RZ ;  /* 0x000000222507723e */ /* 0x000fc400048070ff */
[----:B------:R-:W-:Y:S02]  /*7ae0*/  F2FP.SATFINITE.E4M3.F32.PACK_AB_MERGE_C R4, R15, R26, RZ ;  /* 0x0000001a0f04723e */ /* 0x000fe400048070ff */
[----:B------:R-:W-:Y:S02]  /*7af0*/  F2FP.SATFINITE.E4M3.F32.PACK_AB_MERGE_C R27, R6, R27, RZ ;  /* 0x0000001b061b723e */ /* 0x000fe400048070ff */
[----:B------:R-:W-:Y:S02]  /*7b00*/  F2FP.SATFINITE.E4M3.F32.PACK_AB_MERGE_C R6, R36, R31, R35 ;  /* 0x0000001f2406723e */ /* 0x000fe40004807023 */
[----:B------:R-:W-:Y:S02]  /*7b10*/  F2FP.SATFINITE.E4M3.F32.PACK_AB_MERGE_C R7, R40, R33, R7 ;  /* 0x000000212807723e */ /* 0x000fe40004807007 */
[----:B------:R-:W-:Y:S02]  /*7b20*/  F2FP.SATFINITE.E4M3.F32.PACK_AB_MERGE_C R4, R13, R12, R4 ;  /* 0x0000000c0d04723e */ /* 0x000fe40004807004 */
[----:B------:R-:W-:-:S05]  /*7b30*/  F2FP.SATFINITE.E4M3.F32.PACK_AB_MERGE_C R5, R32, R5, R27 ;  /* 0x000000052005723e */ /* 0x000fca000480701b */
[----:B------:R1:W-:Y:S02]  /*7b40*/  STS.128 [R0+0xf000], R4 ;  /* 0x00f0000400007388 */ /* 0x0003e40000000c00 */
.L_x_358:
[----:B------:R-:W-:Y:S05]  /*7b50*/  BSYNC B1 ;  /* 0x0000000000017941 */ /* 0x000fea0003800000 */
.L_x_357:
[----:B------:R-:W-:Y:S04]  /*7b60*/  BSSY B1, `(.L_x_359) ;  /* 0x000007c000017945 */ /* 0x000fe80003800000 */
[----:B------:R-:W-:Y:S05]  /*7b70*/  @P1 BRA `(.L_x_360) ;  /* 0x0000000400e81947 */ /* 0x000fea0003800000 */
[----:B-1----:R-:W1:Y:S01]  /*7b80*/  LDS.128 R4, [R0+0x10800] ;  /* 0x0108000000047984 */ /* 0x002e620000000c00 */
[----:B-----5:R-:W-:Y:S02]  /*7b90*/  SHF.R.U32.HI R3, RZ, 0x8, R28 ;  /* 0x00000008ff037819 */ /* 0x020fe4000001161c */
[----:B------:R-:W-:Y:S02]  /*7ba0*/  SHF.R.U32.HI R11, RZ, 0x8, R29 ;  /* 0x00000008ff0b7819 */ /* 0x000fe4000001161d */
[----:B0-----:R-:W-:Y:S02]  /*7bb0*/  SHF.R.U32.HI R26, RZ, 0x8, R25 ;  /* 0x00000008ff1a7819 */ /* 0x001fe40000011619 */
[----:B------:R-:W-:Y:S02]  /*7bc0*/  LOP3.LUT R10, R28, 0xff, RZ, 0xc0, !PT ;  /* 0x000000ff1c0a7812 */ /* 0x000fe400078ec0ff */
[----:B------:R-:W-:Y:S02]  /*7bd0*/  SHF.R.U32.HI R13, RZ, 0x8, R24 ;  /* 0x00000008ff0d7819 */ /* 0x000fe40000011618 */
[----:B------:R-:W-:-:S02]  /*7be0*/  LOP3.LUT R3, R3, 0xff, RZ, 0xc0, !PT ;  /* 0x000000ff03037812 */ /* 0x000fc400078ec0ff */
[----:B------:R-:W-:Y:S02]  /*7bf0*/  LOP3.LUT R12, R29, 0xff, RZ, 0xc0, !PT ;  /* 0x000000ff1d0c7812 */ /* 0x000fe400078ec0ff */
[----:B------:R-:W-:Y:S02]  /*7c00*/  LOP3.LUT R27, R25, 0xff, RZ, 0xc0, !PT ;  /* 0x000000ff191b7812 */ /* 0x000fe400078ec0ff */
[----:B------:R-:W-:Y:S02]  /*7c10*/  LOP3.LUT R11, R11, 0xff, RZ, 0xc0, !PT ;  /* 0x000000ff0b0b7812 */ /* 0x000fe400078ec0ff */
[----:B------:R-:W-:Y:S02]  /*7c20*/  LOP3.LUT R26, R26, 0xff, RZ, 0xc0, !PT ;  /* 0x000000ff1a1a7812 */ /* 0x000fe400078ec0ff */
[----:B------:R-:W-:Y:S02]  /*7c30*/  LOP3.LUT R14, R13, 0xff, RZ, 0xc0, !PT ;  /* 0x000000ff0d0e7812 */ /* 0x000fe400078ec0ff */
[----:B------:R-:W-:-:S02]  /*7c40*/  PRMT R10, R3, 0x7604, R10 ;  /* 0x00007604030a7816 */ /* 0x000fc4000000000a */
[----:B------:R-:W-:Y:S02]  /*7c50*/  PRMT R13, R11, 0x7604, R12 ;  /* 0x000076040b0d7816 */ /* 0x000fe4000000000c */
[----:B------:R-:W-:Y:S02]  /*7c60*/  PRMT R27, R26, 0x7604, R27 ;  /* 0x000076041a1b7816 */ /* 0x000fe4000000001b */
[----:B------:R-:W-:Y:S02]  /*7c70*/  SHF.R.U32.HI R3, RZ, 0x10, R28 ;  /* 0x00000010ff037819 */ /* 0x000fe4000001161c */
[----:B------:R-:W-:Y:S02]  /*7c80*/  SHF.R.U32.HI R12, RZ, 0x10, R29 ;  /* 0x00000010ff0c7819 */ /* 0x000fe4000001161d */
[----:B------:R-:W-:Y:S02]  /*7c90*/  SHF.R.U32.HI R26, RZ, 0x10, R25 ;  /* 0x00000010ff1a7819 */ /* 0x000fe40000011619 */
[----:B------:R-:W-:-:S02]  /*7ca0*/  LOP3.LUT R15, R24, 0xff, RZ, 0xc0, !PT ;  /* 0x000000ff180f7812 */ /* 0x000fc400078ec0ff */
[----:B------:R-:W-:Y:S02]  /*7cb0*/  SHF.R.U32.HI R11, RZ, 0x10, R24 ;  /* 0x00000010ff0b7819 */ /* 0x000fe40000011618 */
[----:B------:R-:W-:Y:S02]  /*7cc0*/  LOP3.LUT R3, R3, 0xff, RZ, 0xc0, !PT ;  /* 0x000000ff03037812 */ /* 0x000fe400078ec0ff */
[----:B------:R-:W-:Y:S02]  /*7cd0*/  LOP3.LUT R12, R12, 0xff, RZ, 0xc0, !PT ;  /* 0x000000ff0c0c7812 */ /* 0x000fe400078ec0ff */
[----:B------:R-:W-:Y:S02]  /*7ce0*/  LOP3.LUT R26, R26, 0xff, RZ, 0xc0, !PT ;  /* 0x000000ff1a1a7812 */ /* 0x000fe400078ec0ff */
[----:B------:R-:W-:Y:S02]  /*7cf0*/  PRMT R15, R14, 0x7604, R15 ;  /* 0x000076040e0f7816 */ /* 0x000fe4000000000f */
[----:B------:R-:W-:-:S02]  /*7d00*/  LOP3.LUT R14, R11, 0xff, RZ, 0xc0, !PT ;  /* 0x000000ff0b0e7812 */ /* 0x000fc400078ec0ff */
[----:B------:R-:W-:Y:S02]  /*7d10*/  PRMT R11, R3, 0x7054, R10 ;  /* 0x00007054030b7816 */ /* 0x000fe4000000000a */
[----:B------:R-:W-:Y:S02]  /*7d20*/  PRMT R13, R12, 0x7054, R13 ;  /* 0x000070540c0d7816 */ /* 0x000fe4000000000d */
[----:B------:R-:W-:Y:S02]  /*7d30*/  PRMT R27, R26, 0x7054, R27 ;  /* 0x000070541a1b7816 */ /* 0x000fe4000000001b */
[----:B------:R-:W-:Y:S02]  /*7d40*/  PRMT R15, R14, 0x7054, R15 ;  /* 0x000070540e0f7816 */ /* 0x000fe4000000000f */
        /* <DEDUP_REMOVED lines=43> */
[C---:B------:R-:W-:Y:S01]  /*8000*/  FMUL.FTZ R26, R6.reuse, R27 ;  /* 0x0000001b061a7220 */ /* 0x040fe20000410000 */
        /* <DEDUP_REMOVED lines=10> */
[----:B------:R-:W-:-:S02]  /*80b0*/  HADD2.F32 R6, -RZ, R4.H1_H1 ;  /* 0x30000004ff067230 */ /* 0x000fc40000004100 */
[----:B------:R-:W-:Y:S02]  /*80c0*/  HADD2.F32 R12, -RZ, R11.H1_H1 ;  /* 0x3000000bff0c7230 */ /* 0x000fe40000004100 */
[----:B------:R-:W-:Y:S02]  /*80d0*/  HADD2.F32 R5, -RZ, R4.H0_H0 ;  /* 0x20000004ff057230 */ /* 0x000fe40000004100 */
[C---:B------:R-:W-:Y:S01]  /*80e0*/  FMUL.FTZ R24, R6.reuse, R15 ;  /* 0x0000000f06187220 */ /* 0x040fe20000410000 */
[----:B------:R-:W-:Y:S02]  /*80f0*/  HADD2.F32 R4, -RZ, R3.H1_H1 ;  /* 0x30000003ff047230 */ /* 0x000fe40000004100 */
[-C--:B------:R-:W-:Y:S01]  /*8100*/  FMUL.FTZ R26, R6, R12.reuse ;  /* 0x0000000c061a7220 */ /* 0x080fe20000410000 */
[----:B------:R-:W-:Y:S02]  /*8110*/  HADD2.F32 R11, -RZ, R11.H0_H0 ;  /* 0x2000000bff0b7230 */ /* 0x000fe40000004100 */
[----:B------:R-:W-:Y:S01]  /*8120*/  FFMA.FTZ R24, R5, R12, -R24 ;  /* 0x0000000c05187223 */ /* 0x000fe20000010818 */
[----:B------:R-:W-:-:S02]  /*8130*/  HADD2.F32 R3, -RZ, R3.H0_H0 ;  /* 0x20000003ff037230 */ /* 0x000fc40000004100 */
[C---:B------:R-:W-:Y:S01]  /*8140*/  FMUL.FTZ R6, R4.reuse, R13 ;  /* 0x0000000d04067220 */ /* 0x040fe20000410000 */
[----:B------:R-:W-:Y:S01]  /*8150*/  FFMA.FTZ R15, R5, R15, R26 ;  /* 0x0000000f050f7223 */ /* 0x000fe2000001001a */
[-C--:B------:R-:W-:Y:S01]  /*8160*/  FMUL.FTZ R4, R4, R11.reuse ;  /* 0x0000000b04047220 */ /* 0x080fe20000410000 */
[----:B------:R-:W-:Y:S02]  /*8170*/  HADD2.F32 R5, -RZ, R14.H1_H1 ;  /* 0x3000000eff057230 */ /* 0x000fe40000004100 */
[C---:B------:R-:W-:Y:S01]  /*8180*/  FFMA.FTZ R12, R3.reuse, R11, -R6 ;  /* 0x0000000b030c7223 */ /* 0x040fe20000010806 */
[--C-:B------:R-:W-:Y:S02]  /*8190*/  HADD2.F32 R11, -RZ, R25.reuse.H1_H1 ;  /* 0x30000019ff0b7230 */ /* 0x100fe40000004100 */
[----:B------:R-:W-:Y:S01]  /*81a0*/  FFMA.FTZ R13, R3, R13, R4 ;  /* 0x0000000d030d7223 */ /* 0x000fe20000010004 */
[----:B------:R-:W-:Y:S02]  /*81b0*/  HADD2.F32 R4, -RZ, R10.H1_H1 ;  /* 0x3000000aff047230 */ /* 0x000fe40000004100 */
[----:B------:R-:W-:-:S02]  /*81c0*/  HADD2.F32 R6, -RZ, R25.H0_H0 ;  /* 0x20000019ff067230 */ /* 0x000fc40000004100 */
[--C-:B------:R-:W-:Y:S02]  /*81d0*/  HADD2.F32 R3, -RZ, R7.reuse.H1_H1 ;  /* 0x30000007ff037230 */ /* 0x100fe40000004100 */
[C---:B------:R-:W-:Y:S01]  /*81e0*/  FMUL.FTZ R25, R4.reuse, R11 ;  /* 0x0000000b04197220 */ /* 0x040fe20000410000 */
[----:B------:R-:W-:Y:S02]  /*81f0*/  HADD2.F32 R14, -RZ, R14.H0_H0 ;  /* 0x2000000eff0e7230 */ /* 0x000fe40000004100 */
        /* <DEDUP_REMOVED lines=12> */
[----:B------:R-:W-:Y:S02]  /*82c0*/  F2FP.SATFINITE.E4M3.F32.PACK_AB_MERGE_C R25, R26, R25, RZ ;  /* 0x000000191a19723e */ /* 0x000fe400048070ff */
[----:B------:R-:W-:Y:S02]  /*82d0*/  F2FP.SATFINITE.E4M3.F32.PACK_AB_MERGE_C R6, R30, R29, R6 ;  /* 0x0000001d1e06723e */ /* 0x000fe40004807006 */
[----:B------:R-:W-:Y:S02]  /*82e0*/  F2FP.SATFINITE.E4M3.F32.PACK_AB_MERGE_C R7, R34, R31, R7 ;  /* 0x0000001f2207723e */ /* 0x000fe40004807007 */
[----:B------:R-:W-:-:S02]  /*82f0*/  F2FP.SATFINITE.E4M3.F32.PACK_AB_MERGE_C R4, R13, R12, R4 ;  /* 0x0000000c0d04723e */ /* 0x000fc40004807004 */
[----:B------:R-:W-:-:S05]  /*8300*/  F2FP.SATFINITE.E4M3.F32.PACK_AB_MERGE_C R5, R10, R5, R25 ;  /* 0x000000050a05723e */ /* 0x000fca0004807019 */
[----:B------:R2:W-:Y:S02]  /*8310*/  STS.128 [R0+0x10800], R4 ;  /* 0x0108000400007388 */ /* 0x0005e40000000c00 */
.L_x_360:
[----:B------:R-:W-:Y:S05]  /*8320*/  BSYNC B1 ;  /* 0x0000000000017941 */ /* 0x000fea0003800000 */
.L_x_359:
[----:B------:R-:W-:Y:S05]  /*8330*/  @P2 BRA `(.L_x_356) ;  /* 0x0000002800942947 */ /* 0x000fea0003800000 */
[----:B-12---:R-:W1:Y:S01]  /*8340*/  LDS.128 R4, [R0+0x12000] ;  /* 0x0120000000047984 */ /* 0x006e620000000c00 */
[----:B-----5:R-:W-:Y:S02]  /*8350*/  SHF.R.U32.HI R10, RZ, 0x8, R20 ;  /* 0x00000008ff0a7819 */ /* 0x020fe40000011614 */
[----:B------:R-:W-:Y:S02]  /*8360*/  LOP3.LUT R3, R20, 0xff, RZ, 0xc0, !PT ;  /* 0x000000ff14037812 */ /* 0x000fe400078ec0ff */
[----:B------:R-:W-:Y:S02]  /*8370*/  LOP3.LUT R10, R10, 0xff, RZ, 0xc0, !PT ;  /* 0x000000ff0a0a7812 */ /* 0x000fe400078ec0ff */
[----:B------:R-:W-:Y:S02]  /*8380*/  SHF.R.U32.HI R12, RZ, 0x8, R21 ;  /* 0x00000008ff0c7819 */ /* 0x000fe40000011615 */
[----:B------:R-:W-:Y:S02]  /*8390*/  SHF.R.U32.HI R15, RZ, 0x8, R9 ;  /* 0x00000008ff0f7819 */ /* 0x000fe40000011609 */
[----:B------:R-:W-:-:S02]  /*83a0*/  PRMT R3, R10, 0x7604, R3 ;  /* 0x000076040a037816 */ /* 0x000fc40000000003 */
[----:B------:R-:W-:Y:S02]  /*83b0*/  LOP3.LUT R11, R21, 0xff, RZ, 0xc0, !PT ;  /* 0x000000ff150b7812 */ /* 0x000fe400078ec0ff */
[----:B------:R-:W-:Y:S02]  /*83c0*/  LOP3.LUT R12, R12, 0xff, RZ, 0xc0, !PT ;  /* 0x000000ff0c0c7812 */ /* 0x000fe400078ec0ff */
[----:B------:R-:W-:Y:S02]  /*83d0*/  SHF.R.U32.HI R24, RZ, 0x10, R21 ;  /* 0x00000010ff187819 */ /* 0x000fe40000011615 */
[----:B------:R-:W-:Y:S02]  /*83e0*/  SHF.R.U32.HI R10, RZ, 0x8, R8 ;  /* 0x00000008ff0a7819 */ /* 0x000fe40000011608 */
[----:B------:R-:W-:Y:S02]  /*83f0*/  SHF.R.U32.HI R25, RZ, 0x10, R9 ;  /* 0x00000010ff197819 */ /* 0x000fe40000011609 */
[----:B------:R-:W-:-:S02]  /*8400*/  LOP3.LUT R14, R9, 0xff, RZ, 0xc0, !PT ;  /* 0x000000ff090e7812 */ /* 0x000fc400078ec0ff */
[----:B------:R-:W-:Y:S01]  /*8410*/  LOP3.LUT R15, R15, 0xff, RZ, 0xc0, !PT ;  /* 0x000000ff0f0f7812 */ /* 0x000fe200078ec0ff */
[----:B------:R-:W-:Y:S01]  /*8420*/  IMAD.U32 R25, R25, 0x10000, RZ ;  /* 0x0001000019197824 */ /* 0x000fe200078e00ff */
[----:B------:R-:W-:Y:S02]  /*8430*/  PRMT R11, R12, 0x7604, R11 ;  /* 0x000076040c0b7816 */ /* 0x000fe4000000000b */
        /* <DEDUP_REMOVED lines=10> */
[----:B-1----:R-:W-:-:S02]  /*84e0*/  F2FP.F16.E4M3.UNPACK_B R3, R6.H1 ;  /* 0x00000006ff03723e */ /* 0x002fc400030006ff */
[----:B------:R-:W-:Y:S02]  /*84f0*/  LOP3.LUT R15, R15, 0xff0000, R8, 0xf8, !PT ;  /* 0x00ff00000f0f7812 */ /* 0x000fe400078ef808 */
[----:B------:R-:W-:Y:S01]  /*8500*/  F2FP.F16.E4M3.UNPACK_B R21, R25 ;  /* 0x00000019ff15723e */ /* 0x000fe200020006ff */
[----:B------:R-:W-:Y:S01]  /*8510*/  HADD2.F32 R9, -RZ, R3.H0_H0 ;  /* 0x20000003ff097230 */ /* 0x000fe20000004100 */
[----:B------:R-:W-:Y:S02]  /*8520*/  F2FP.F16.E4M3.UNPACK_B R14, R13 ;  /* 0x0000000dff0e723e */ /* 0x000fe400020006ff */
[----:B------:R-:W-:Y:S01]  /*8530*/  LOP3.LUT R12, R11, 0xff000000, R20, 0xf8, !PT ;  /* 0xff0000000b0c7812 */ /* 0x000fe200078ef814 */
[----:B------:R-:W-:Y:S01]  /*8540*/  HADD2.F32 R24, -RZ, R21.H1_H1 ;  /* 0x30000015ff187230 */ /* 0x000fe20000004100 */
[----:B------:R-:W-:Y:S01]  /*8550*/  LOP3.LUT R20, R15, 0xff000000, R8, 0xf8, !PT ;  /* 0xff0000000f147812 */ /* 0x000fe200078ef808 */
[----:B------:R-:W-:Y:S01]  /*8560*/  HADD2.F32 R8, -RZ, R3.H1_H1 ;  /* 0x30000003ff087230 */ /* 0x000fe20000004100 */
[----:B------:R-:W-:Y:S01]  /*8570*/  F2FP.F16.E4M3.UNPACK_B R6, R6 ;  /* 0x00000006ff06723e */ /* 0x000fe200020006ff */
[--C-:B------:R-:W-:Y:S01]  /*8580*/  HADD2.F32 R15, -RZ, R14.reuse.H1_H1 ;  /* 0x3000000eff0f7230 */ /* 0x100fe20000004100 */
[-C--:B------:R-:W-:Y:S01]  /*8590*/  F2FP.F16.E4M3.UNPACK_B R10, R7.reuse ;  /* 0x00000007ff0a723e */ /* 0x080fe200020006ff */
[----:B------:R-:W-:Y:S01]  /*85a0*/  HADD2.F32 R21, -RZ, R21.H0_H0 ;  /* 0x20000015ff157230 */ /* 0x000fe20000004100 */
[----:B------:R-:W-:Y:S01]  /*85b0*/  F2FP.F16.E4M3.UNPACK_B R11, R7.H1 ;  /* 0x00000007ff0b723e */ /* 0x000fe200030006ff */
[C---:B0-----:R-:W-:Y:S01]  /*85c0*/  FMUL.FTZ R26, R8.reuse, R24 ;  /* 0x00000018081a7220 */ /* 0x041fe20000410000 */
[----:B------:R-:W-:Y:S01]  /*85d0*/  FMUL.FTZ R29, R8, R15 ;  /* 0x0000000f081d7220 */ /* 0x000fe20000410000 */
[-C--:B------:R-:W-:Y:S01]  /*85e0*/  F2FP.F16.E4M3.UNPACK_B R7, R5.reuse ;  /* 0x00000005ff07723e */ /* 0x080fe200020006ff */
[----:B------:R-:W-:Y:S01]  /*85f0*/  HADD2.F32 R14, -RZ, R14.H0_H0 ;  /* 0x2000000eff0e7230 */ /* 0x000fe20000004100 */
[----:B------:R-:W-:Y:S01]  /*8600*/  F2FP.F16.E4M3.UNPACK_B R8, R5.H1 ;  /* 0x00000005ff08723e */ /* 0x000fe200030006ff */
[----:B------:R-:W-:-:S02]  /*8610*/  HADD2.F32 R5, -RZ, R6.H1_H1 ;  /* 0x30000006ff057230 */ /* 0x000fc40000004100 */
[C---:B------:R-:W-:Y:S01]  /*8620*/  FFMA.FTZ R27, R9.reuse, R15, -R26 ;  /* 0x0000000f091b7223 */ /* 0x040fe2000001081a */
[----:B------:R-:W-:Y:S01]  /*8630*/  FFMA.FTZ R28, R9, R24, R29 ;  /* 0x00000018091c7223 */ /* 0x000fe2000001001d */
[----:B------:R-:W-:Y:S01]  /*8640*/  HADD2.F32 R6, -RZ, R6.H0_H0 ;  /* 0x20000006ff067230 */ /* 0x000fe20000004100 */
[----:B------:R-:W-:Y:S01]  /*8650*/  F2FP.F16.E4M3.UNPACK_B R25, R25.H1 ;  /* 0x00000019ff19723e */ /* 0x000fe200030006ff */
[C---:B------:R-:W-:Y:S01]  /*8660*/  FMUL.FTZ R9, R5.reuse, R21 ;  /* 0x0000001505097220 */ /* 0x040fe20000410000 */
[----:B------:R-:W-:Y:S01]  /*8670*/  F2FP.F16.E4M3.UNPACK_B R13, R13.H1 ;  /* 0x0000000dff0d723e */ /* 0x000fe200030006ff */
[-C--:B------:R-:W-:Y:S01]  /*8680*/  FMUL.FTZ R24, R5, R14.reuse ;  /* 0x0000000e05187220 */ /* 0x080fe20000410000 */
[----:B------:R-:W-:Y:S02]  /*8690*/  HADD2.F32 R5, -RZ, R10.H1_H1 ;  /* 0x3000000aff057230 */ /* 0x000fe40000004100 */
[----:B------:R-:W-:Y:S01]  /*86a0*/  FFMA.FTZ R26, R6, R14, -R9 ;  /* 0x0000000e061a7223 */ /* 0x000fe20000010809 */
[----:B------:R-:W-:-:S02]  /*86b0*/  HADD2.F32 R15, -RZ, R25.H0_H0 ;  /* 0x20000019ff0f7230 */ /* 0x000fc40000004100 */
[----:B------:R-:W-:Y:S01]  /*86c0*/  FFMA.FTZ R21, R6, R21, R24 ;  /* 0x0000001506157223 */ /* 0x000fe20000010018 */
[----:B------:R-:W-:Y:S01]  /*86d0*/  HADD2.F32 R9, -RZ, R13.H0_H0 ;  /* 0x2000000dff097230 */ /* 0x000fe20000004100 */
[----:B------:R-:W-:Y:S01]  /*86e0*/  F2FP.F16.E4M3.UNPACK_B R3, R4 ;  /* 0x00000004ff03723e */ /* 0x000fe200020006ff */
[----:B------:R-:W-:Y:S02]  /*86f0*/  HADD2.F32 R10, -RZ, R10.H0_H0 ;  /* 0x2000000aff0a7230 */ /* 0x000fe40000004100 */
[C---:B------:R-:W-:Y:S01]  /*8700*/  FMUL.FTZ R29, R5.reuse, R15 ;  /* 0x0000000f051d7220 */ /* 0x040fe20000410000 */
[----:B------:R-:W-:Y:S02]  /*8710*/  HADD2.F32 R25, -RZ, R25.H1_H1 ;  /* 0x30000019ff197230 */ /* 0x000fe40000004100 */
[-C--:B------:R-:W-:Y:S01]  /*8720*/  FMUL.FTZ R5, R5, R9.reuse ;  /* 0x0000000905057220 */ /* 0x080fe20000410000 */
[----:B------:R-:W-:Y:S02]  /*8730*/  HADD2.F32 R6, -RZ, R11.H1_H1 ;  /* 0x3000000bff067230 */ /* 0x000fe40000004100 */
[----:B------:R-:W-:Y:S01]  /*8740*/  FFMA.FTZ R29, R10, R9, -R29 ;  /* 0x000000090a1d7223 */ /* 0x000fe2000001081d */
[----:B------:R-:W-:-:S02]  /*8750*/  HADD2.F32 R13, -RZ, R13.H1_H1 ;  /* 0x3000000dff0d7230 */ /* 0x000fc40000004100 */
[----:B------:R-:W-:Y:S01]  /*8760*/  FFMA.FTZ R30, R10, R15, R5 ;  /* 0x0000000f0a1e7223 */ /* 0x000fe20000010005 */
[----:B------:R-:W-:Y:S02]  /*8770*/  HADD2.F32 R11, -RZ, R11.H0_H0 ;  /* 0x2000000bff0b7230 */ /* 0x000fe40000004100 */
[C---:B------:R-:W-:Y:S01]  /*8780*/  FMUL.FTZ R14, R6.reuse, R25 ;  /* 0x00000019060e7220 */ /* 0x040fe20000410000 */
[----:B------:R-:W-:Y:S01]  /*8790*/  F2FP.F16.E4M3.UNPACK_B R5, R20 ;  /* 0x00000014ff05723e */ /* 0x000fe200020006ff */
[-C--:B------:R-:W-:Y:S01]  /*87a0*/  FMUL.FTZ R10, R6, R13.reuse ;  /* 0x0000000d060a7220 */ /* 0x080fe20000410000 */
        /* <DEDUP_REMOVED lines=46> */
[----:B------:R3:W-:Y:S01]  /*8a90*/  STS.128 [R0+0x12000], R4 ;  /* 0x0120000400007388 */ /* 0x0007e20000000c00 */
[----:B------:R-:W-:Y:S05]  /*8aa0*/  BRA `(.L_x_356) ;  /* 0x0000002000b87947 */ /* 0x000fea0003800000 */
.L_x_347:
        /* <DEDUP_REMOVED lines=11> */
[----:B--2---:R-:W-:-:S04]  /*8b60*/  LEA.HI R3, R8, R8, RZ, 0x1 ;  /* 0x0000000808037211 */ /* 0x004fc800078f08ff */
[----:B------:R-:W-:-:S05]  /*8b70*/  LOP3.LUT R3, R3, 0xfffffffe, RZ, 0xc0, !PT ;  /* 0xfffffffe03037812 */ /* 0x000fca00078ec0ff */
[----:B------:R-:W-:Y:S01]  /*8b80*/  IMAD.IADD R3, R8, 0x1, -R3 ;  /* 0x0000000108037824 */ /* 0x000fe200078e0a03 */
[----:B------:R-:W-:Y:S06]  /*8b90*/  @P1 BRA `(.L_x_362) ;  /* 0x00000000003c1947 */ /* 0x000fec0003800000 */
[----:B------:R-:W-:Y:S01]  /*8ba0*/  ULDC UR4, c[0x0][0x3d4] ;  /* 0x0000f50000047ab9 */ /* 0x000fe20000000800 */
[----:B------:R-:W-:Y:S02]  /*8bb0*/  CS2R R28, SRZ ;  /* 0x00000000001c7805 */ /* 0x000fe4000001ff00 */
[----:B------:R-:W-:Y:S02]  /*8bc0*/  ISETP.GE.AND P0, PT, R22, UR4, PT ;  /* 0x0000000416007c0c */ /* 0x000fe4000bf06270 */
[----:B------:R-:W-:Y:S02]  /*8bd0*/  CS2R R30, SRZ ;  /* 0x00000000001e7805 */ /* 0x000fe4000001ff00 */
[----:B------:R-:W-:Y:S02]  /*8be0*/  ISETP.GE.AND P2, PT, R156, UR4, PT ;  /* 0x000000049c007c0c */ /* 0x000fe4000bf46270 */
[----:B------:R-:W-:Y:S02]  /*8bf0*/  CS2R R32, SRZ ;  /* 0x0000000000207805 */ /* 0x000fe4000001ff00 */
[----:B------:R-:W-:-:S02]  /*8c00*/  CS2R R34, SRZ ;  /* 0x0000000000227805 */ /* 0x000fc4000001ff00 */
[----:B------:R-:W-:Y:S02]  /*8c10*/  CS2R R4, SRZ ;  /* 0x0000000000047805 */ /* 0x000fe4000001ff00 */
[----:B------:R-:W-:Y:S02]  /*8c20*/  CS2R R6, SRZ ;  /* 0x0000000000067805 */ /* 0x000fe4000001ff00 */
[----:B------:R-:W-:Y:S02]  /*8c30*/  CS2R R24, SRZ ;  /* 0x0000000000187805 */ /* 0x000fe4000001ff00 */
[----:B------:R-:W-:Y:S01]  /*8c40*/  CS2R R26, SRZ ;  /* 0x00000000001a7805 */ /* 0x000fe2000001ff00 */
[----:B------:R0:W5:Y:S04]  /*8c50*/  @!P0 LDG.E.128 R28, desc[UR40][R42.64] ;  /* 0x000000282a1c8981 */ /* 0x000168000c1e1d00 */
[----:B------:R0:W5:Y:S04]  /*8c60*/  @!P2 LDG.E.128 R32, desc[UR40][R42.64+0x20] ;  /* 0x000020282a20a981 */ /* 0x000168000c1e1d00 */
[----:B------:R0:W5:Y:S04]  /*8c70*/  @!P0 LDG.E.128 R4, desc[UR40][R44.64] ;  /* 0x000000282c048981 */ /* 0x000168000c1e1d00 */
[----:B------:R0:W5:Y:S02]  /*8c80*/  @!P2 LDG.E.128 R24, desc[UR40][R44.64+0x20] ;  /* 0x000020282c18a981 */ /* 0x000164000c1e1d00 */
.L_x_362:
[----:B------:R-:W-:Y:S05]  /*8c90*/  BSYNC B1 ;  /* 0x0000000000017941 */ /* 0x000fea0003800000 */
.L_x_361:
[----:B------:R-:W-:Y:S01]  /*8ca0*/  UMOV UR4, 0xffffffff ;  /* 0xffffffff00047882 */ /* 0x000fe20000000000 */
[----:B------:R-:W-:Y:S02]  /*8cb0*/  SHF.L.U32 R3, R3, 0x1f, RZ ;  /* 0x0000001f03037819 */ /* 0x000fe400000006ff */
[----:B------:R-:W-:Y:S05]  /*8cc0*/  BRA.DIV UR4, `(.L_x_363) ;  /* 0x000000ee04607947 */ /* 0x000fea000b800000 */
.L_x_559:
[----:B------:R-:W-:-:S03]  /*8cd0*/  UMOV UR4, 0xffffffff ;  /* 0xffffffff00047882 */ /* 0x000fc60000000000 */
[----:B------:R-:W-:Y:S05]  /*8ce0*/  BRA.DIV UR4, `(.L_x_364) ;  /* 0x000000ee04807947 */ /* 0x000fea000b800000 */
.L_x_562:
[----:B------:R-:W-:-:S03]  /*8cf0*/  UMOV UR4, 0xffffffff ;  /* 0xffffffff00047882 */ /* 0x000fc60000000000 */
[----:B------:R-:W-:Y:S05]  /*8d00*/  BRA.DIV UR4, `(.L_x_365) ;  /* 0x000000ee04a07947 */ /* 0x000fea000b800000 */
.L_x_565:
[----:B------:R-:W-:-:S03]  /*8d10*/  UMOV UR4, 0xffffffff ;  /* 0xffffffff00047882 */ /* 0x000fc60000000000 */
[----:B------:R-:W-:Y:S05]  /*8d20*/  BRA.DIV UR4, `(.L_x_366) ;  /* 0x000000ee04c07947 */ /* 0x000fea000b800000 */
.L_x_568:
[----:B------:R-:W1:Y:S01]  /*8d30*/  SYNCS.PHASECHK.TRANS64.TRYWAIT P0, [R18+URZ+0x19c00], R3 ;  /* 0x019c0003120075a7 */ /* 0x000e62000800017f */
[----:B------:R-:W-:Y:S04]  /*8d40*/  BSSY B1, `(.L_x_367) ;  /* 0x0000002000017945 */ /* 0x000fe80003800000 */
[----:B-1----:R-:W-:Y:S05]  /*8d50*/  @!P0 BRA `(.L_x_368) ;  /* 0x000000ec00dc8947 */ /* 0x002fea0003800000 */
.L_x_569:
[----:B------:R-:W-:Y:S05]  /*8d60*/  BSYNC B1 ;  /* 0x0000000000017941 */ /* 0x000fea0003800000 */
.L_x_367:
[----:B------:R-:W-:Y:S05]  /*8d70*/  @P1 BRA `(.L_x_356) ;  /* 0x0000002000041947 */ /* 0x000fea0003800000 */
[----:B------:R2:W5:Y:S01]  /*8d80*/  LDL R62, [R1] ;  /* 0x00000000013e7983 */ /* 0x0005620000100800 */
[----:B-1----:R-:W1:Y:S03]  /*8d90*/  LDC R3, c[0x0][0x3d4] ;  /* 0x0000f500ff037b82 */ /* 0x002e660000000800 */
[----:B------:R2:W5:Y:S04]  /*8da0*/  LDL R61, [R1+0x4] ;  /* 0x00000400013d7983 */ /* 0x0005680000100800 */
[----:B------:R2:W5:Y:S01]  /*8db0*/  LDL R60, [R1+0x50] ;  /* 0x00005000013c7983 */ /* 0x0005620000100800 */
[----:B------:R-:W-:Y:S01]  /*8dc0*/  BSSY B1, `(.L_x_369) ;  /* 0x00000fd000017945 */ /* 0x000fe20003800000 */
[----:B-1----:R-:W-:-:S02]  /*8dd0*/  ISETP.GE.AND P0, PT, R22, R3, PT ;  /* 0x000000031600720c */ /* 0x002fc40003f06270 */
[----:B------:R-:W-:-:S11]  /*8de0*/  ISETP.GE.AND P1, PT, R156, R3, PT ;  /* 0x000000039c00720c */ /* 0x000fd60003f26270 */
[----:B--2---:R-:W-:Y:S05]  /*8df0*/  @P0 BRA `(.L_x_370) ;  /* 0x0000000c00e40947 */ /* 0x004fea0003800000 */
[----:B------:R-:W1:Y:S01]  /*8e00*/  S2R R12, SR_TID.X ;  /* 0x00000000000c7919 */ /* 0x000e620000002100 */
[----:B-----5:R-:W-:Y:S02]  /*8e10*/  SHF.R.U32.HI R9, RZ, 0x8, R28 ;  /* 0x00000008ff097819 */ /* 0x020fe4000001161c */
[----:B------:R-:W-:Y:S02]  /*8e20*/  LOP3.LUT R8, R28, 0xff, RZ, 0xc0, !PT ;  /* 0x000000ff1c087812 */ /* 0x000fe400078ec0ff */
[----:B------:R-:W-:Y:S02]  /*8e30*/  LOP3.LUT R9, R9, 0xff, RZ, 0xc0, !PT ;  /* 0x000000ff09097812 */ /* 0x000fe400078ec0ff */
[----:B------:R-:W-:Y:S02]  /*8e40*/  SHF.R.U32.HI R13, RZ, 0x8, R30 ;  /* 0x00000008ff0d7819 */ /* 0x000fe4000001161e */
[----:B------:R-:W-:Y:S02]  /*8e50*/  PRMT R21, R9, 0x7604, R8 ;  /* 0x0000760409157816 */ /* 0x000fe40000000008 */
[----:B------:R-:W-:-:S02]  /*8e60*/  SHF.R.U32.HI R11, RZ, 0x8, R29 ;  /* 0x00000008ff0b7819 */ /* 0x000fc4000001161d */
[----:B------:R-:W-:Y:S02]  /*8e70*/  LOP3.LUT R13, R13, 0xff, RZ, 0xc0, !PT ;  /* 0x000000ff0d0d7812 */ /* 0x000fe400078ec0ff */
[----:B------:R-:W-:Y:S02]  /*8e80*/  LOP3.LUT R10, R29, 0xff, RZ, 0xc0, !PT ;  /* 0x000000ff1d0a7812 */ /* 0x000fe400078ec0ff */
[----:B------:R-:W-:Y:S02]  /*8e90*/  LOP3.LUT R11, R11, 0xff, RZ, 0xc0, !PT ;  /* 0x000000ff0b0b7812 */ /* 0x000fe400078ec0ff */
[----:B0-----:R-:W-:Y:S02]  /*8ea0*/  SHF.R.U32.HI R45, RZ, 0x8, R7 ;  /* 0x00000008ff2d7819 */ /* 0x001fe40000011607 */
[----:B------:R-:W-:Y:S02]  /*8eb0*/  PRMT R36, R11, 0x7604, R10 ;  /* 0x000076040b247816 */ /* 0x000fe4000000000a */
[----:B------:R-:W-:-:S02]  /*8ec0*/  SHF.R.U32.HI R11, RZ, 0x8, R31 ;  /* 0x00000008ff0b7819 */ /* 0x000fc4000001161f */
[----:B------:R-:W-:Y:S02]  /*8ed0*/  LOP3.LUT R10, R31, 0xff, RZ, 0xc0, !PT ;  /* 0x000000ff1f0a7812 */ /* 0x000fe400078ec0ff */
[----:B------:R-:W-:Y:S02]  /*8ee0*/  LOP3.LUT R11, R11, 0xff, RZ, 0xc0, !PT ;  /* 0x000000ff0b0b7812 */ /* 0x000fe400078ec0ff */
[----:B------:R-:W-:Y:S02]  /*8ef0*/  SHF.R.U32.HI R40, RZ, 0x8, R5 ;  /* 0x00000008ff287819 */ /* 0x000fe40000011605 */
[----:B------:R-:W-:Y:S01]  /*8f00*/  PRMT R38, R11, 0x7604, R10 ;  /* 0x000076040b267816 */ /* 0x000fe2000000000a */
[----:B-1----:R-:W-:Y:S01]  /*8f10*/  VIADD R15, R12, 0xffffff80 ;  /* 0xffffff800c0f7836 */ /* 0x002fe20000000000 */
[----:B------:R-:W-:Y:S02]  /*8f20*/  LOP3.LUT R12, R30, 0xff, RZ, 0xc0, !PT ;  /* 0x000000ff1e0c7812 */ /* 0x000fe400078ec0ff */
[----:B------:R-:W-:-:S02]  /*8f30*/  LOP3.LUT R44, R7, 0xff, RZ, 0xc0, !PT ;  /* 0x000000ff072c7812 */ /* 0x000fc400078ec0ff */
[----:B------:R-:W-:Y:S02]  /*8f40*/  LEA.HI R14, R15, R15, RZ, 0x1 ;  /* 0x0000000f0f0e7211 */ /* 0x000fe400078f08ff */
[----:B------:R-:W-:Y:S02]  /*8f50*/  PRMT R39, R13, 0x7604, R12 ;  /* 0x000076040d277816 */ /* 0x000fe4000000000c */
[----:B------:R-:W-:Y:S02]  /*8f60*/  LOP3.LUT R14, R14, 0xfffffffe, RZ, 0xc0, !PT ;  /* 0xfffffffe0e0e7812 */ /* 0x000fe400078ec0ff */
[----:B------:R-:W-:Y:S02]  /*8f70*/  SHF.R.U32.HI R13, RZ, 0x8, R4 ;  /* 0x00000008ff0d7819 */ /* 0x000fe40000011604 */
[----:B------:R-:W-:Y:S01]  /*8f80*/  LOP3.LUT R12, R4, 0xff, RZ, 0xc0, !PT ;  /* 0x000000ff040c7812 */ /* 0x000fe200078ec0ff */
[----:B------:R-:W-:Y:S01]  /*8f90*/  IMAD.IADD R14, R15, 0x1, -R14 ;  /* 0x000000010f0e7824 */ /* 0x000fe200078e0a0e */
[----:B------:R-:W-:-:S02]  /*8fa0*/  LOP3.LUT R15, R13, 0xff, RZ, 0xc0, !PT ;  /* 0x000000ff0d0f7812 */ /* 0x000fc400078ec0ff */
[----:B------:R-:W-:Y:S02]  /*8fb0*/  LOP3.LUT R45, R45, 0xff, RZ, 0xc0, !PT ;  /* 0x000000ff2d2d7812 */ /* 0x000fe400078ec0ff */
[----:B------:R-:W-:Y:S02]  /*8fc0*/  LEA.HI R8, R3, R14, RZ, 0x1c ;  /* 0x0000000e03087211 */ /* 0x000fe400078fe0ff */
[----:B------:R-:W-:Y:S02]  /*8fd0*/  PRMT R43, R15, 0x7604, R12 ;  /* 0x000076040f2b7816 */ /* 0x000fe4000000000c */
[C---:B------:R-:W-:Y:S01]  /*8fe0*/  LEA.HI R9, R8.reuse, R8, RZ, 0x1 ;  /* 0x0000000808097211 */ /* 0x040fe200078f08ff */
[----:B------:R-:W-:Y:S01]  /*8ff0*/  IMAD.SHL.U32 R8, R8, 0x10, RZ ;  /* 0x0000001008087824 */ /* 0x000fe200078e00ff */
[----:B------:R-:W-:Y:S02]  /*9000*/  LOP3.LUT R37, R5, 0xff, RZ, 0xc0, !PT ;  /* 0x000000ff05257812 */ /* 0x000fe400078ec0ff */
[----:B------:R-:W-:-:S02]  /*9010*/  SHF.R.S32.HI R9, RZ, 0x1, R9 ;  /* 0x00000001ff097819 */ /* 0x000fc40000011409 */
[----:B------:R-:W-:Y:S02]  /*9020*/  LOP3.LUT R8, R62, 0x10, R8, 0xf8, !PT ;  /* 0x000000103e087812 */ /* 0x000fe400078ef808 */
[----:B------:R-:W-:Y:S01]  /*9030*/  LOP3.LUT R40, R40, 0xff, RZ, 0xc0, !PT ;  /* 0x000000ff28287812 */ /* 0x000fe200078ec0ff */
[----:B------:R-:W-:Y:S01]  /*9040*/  IMAD R13, R9, 0x1800, R61 ;  /* 0x00001800090d7824 */ /* 0x000fe200078e023d */
[----:B------:R-:W-:Y:S02]  /*9050*/  LOP3.LUT R20, R8, R60, RZ, 0x3c, !PT ;  /* 0x0000003c08147212 */ /* 0x000fe400078e3cff */
[----:B------:R-:W0:Y:S01]  /*9060*/  LDS.128 R8, [R0+0xf000] ;  /* 0x00f0000000087984 */ /* 0x000e220000000c00 */
[----:B------:R-:W-:Y:S02]  /*9070*/  SHF.R.U32.HI R42, RZ, 0x8, R6 ;  /* 0x00000008ff2a7819 */ /* 0x000fe40000011606 */
[----:B------:R-:W-:Y:S02]  /*9080*/  IADD3 R20, R18, R13, R20 ;  /* 0x0000000d12147210 */ /* 0x000fe40007ffe014 */
[----:B------:R-:W-:-:S02]  /*9090*/  PRMT R44, R45, 0x7604, R44 ;  /* 0x000076042d2c7816 */ /* 0x000fc4000000002c */
[----:B------:R-:W-:Y:S01]  /*90a0*/  SHF.R.U32.HI R45, RZ, 0x10, R5 ;  /* 0x00000010ff2d7819 */ /* 0x000fe20000011605 */
[----:B------:R-:W1:Y:S01]  /*90b0*/  LDS.128 R12, [R20+0xf000] ;  /* 0x00f00000140c7984 */ /* 0x000e620000000c00 */
[----:B------:R-:W-:Y:S02]  /*90c0*/  PRMT R40, R40, 0x7604, R37 ;  /* 0x0000760428287816 */ /* 0x000fe40000000025 */
[----:B------:R-:W-:Y:S01]  /*90d0*/  LOP3.LUT R41, R6, 0xff, RZ, 0xc0, !PT ;  /* 0x000000ff06297812 */ /* 0x000fe200078ec0ff */
[----:B------:R-:W-:Y:S01]  /*90e0*/  IMAD.U32 R45, R45, 0x10000, RZ ;  /* 0x000100002d2d7824 */ /* 0x000fe200078e00ff */
[----:B------:R-:W-:Y:S02]  /*90f0*/  LOP3.LUT R42, R42, 0xff, RZ, 0xc0, !PT ;  /* 0x000000ff2a2a7812 */ /* 0x000fe400078ec0ff */
[----:B------:R-:W-:Y:S02]  /*9100*/  SHF.R.U32.HI R37, RZ, 0x10, R29 ;  /* 0x00000010ff257819 */ /* 0x000fe4000001161d */
[----:B------:R-:W-:-:S02]  /*9110*/  PRMT R47, R42, 0x7604, R41 ;  /* 0x000076042a2f7816 */ /* 0x000fc40000000029 */
[----:B------:R-:W-:Y:S01]  /*9120*/  SHF.R.U32.HI R41, RZ, 0x10, R31 ;  /* 0x00000010ff297819 */ /* 0x000fe2000001161f */
[----:B------:R-:W-:Y:S01]  /*9130*/  IMAD.U32 R37, R37, 0x10000, RZ ;  /* 0x0001000025257824 */ /* 0x000fe200078e00ff */
[----:B------:R-:W-:Y:S02]  /*9140*/  SHF.R.U32.HI R49, RZ, 0x10, R7 ;  /* 0x00000010ff317819 */ /* 0x000fe40000011607 */
[----:B------:R-:W-:Y:S01]  /*9150*/  LOP3.LUT R45, R40, 0xff0000, R45, 0xf8, !PT ;  /* 0x00ff0000282d7812 */ /* 0x000fe200078ef82d */
[----:B------:R-:W-:Y:S01]  /*9160*/  IMAD.U32 R41, R41, 0x10000, RZ ;  /* 0x0001000029297824 */ /* 0x000fe200078e00ff */
[----:B------:R-:W-:Y:S01]  /*9170*/  LOP3.LUT R21, R21, 0xff0000, R28, 0xf8, !PT ;  /* 0x00ff000015157812 */ /* 0x000fe200078ef81c */
[----:B------:R-:W-:Y:S01]  /*9180*/  IMAD.U32 R49, R49, 0x10000, RZ ;  /* 0x0001000031317824 */ /* 0x000fe200078e00ff */
[----:B------:R-:W-:Y:S02]  /*9190*/  LOP3.LUT R37, R36, 0xff0000, R37, 0xf8, !PT ;  /* 0x00ff000024257812 */ /* 0x000fe400078ef825 */
[----:B------:R-:W-:-:S02]  /*91a0*/  LOP3.LUT R39, R39, 0xff0000, R30, 0xf8, !PT ;  /* 0x00ff000027277812 */ /* 0x000fc400078ef81e */
[----:B------:R-:W-:Y:S02]  /*91b0*/  LOP3.LUT R48, R45, 0xff000000, R5, 0xf8, !PT ;  /* 0xff0000002d307812 */ /* 0x000fe400078ef805 */
[----:B------:R-:W-:Y:S02]  /*91c0*/  LOP3.LUT R28, R21, 0xff000000, R28, 0xf8, !PT ;  /* 0xff000000151c7812 */ /* 0x000fe400078ef81c */
[----:B------:R-:W-:Y:S02]  /*91d0*/  LOP3.LUT R42, R37, 0xff000000, R29, 0xf8, !PT ;  /* 0xff000000252a7812 */ /* 0x000fe400078ef81d */
[----:B------:R-:W-:Y:S02]  /*91e0*/  LOP3.LUT R21, R39, 0xff000000, R30, 0xf8, !PT ;  /* 0xff00000027157812 */ /* 0x000fe400078ef81e */
[----:B------:R-:W-:Y:S02]  /*91f0*/  LOP3.LUT R41, R38, 0xff0000, R41, 0xf8, !PT ;  /* 0x00ff000026297812 */ /* 0x000fe400078ef829 */
[----:B------:R-:W-:-:S02]  /*9200*/  LOP3.LUT R43, R43, 0xff0000, R4, 0xf8, !PT ;  /* 0x00ff00002b2b7812 */ /* 0x000fc400078ef804 */
[-C--:B0-----:R-:W-:Y:S02]  /*9210*/  F2FP.F16.E4M3.UNPACK_B R29, R8.reuse ;  /* 0x00000008ff1d723e */ /* 0x081fe400020006ff */
[----:B------:R-:W-:Y:S02]  /*9220*/  F2FP.F16.E4M3.UNPACK_B R39, R8.H1 ;  /* 0x00000008ff27723e */ /* 0x000fe400030006ff */
[----:B------:R-:W-:Y:S02]  /*9230*/  LOP3.LUT R51, R44, 0xff0000, R49, 0xf8, !PT ;  /* 0x00ff00002c337812 */ /* 0x000fe400078ef831 */
[----:B------:R-:W-:Y:S02]  /*9240*/  LOP3.LUT R47, R47, 0xff0000, R6, 0xf8, !PT ;  /* 0x00ff00002f2f7812 */ /* 0x000fe400078ef806 */
[----:B------:R-:W-:Y:S02]  /*9250*/  F2FP.F16.E4M3.UNPACK_B R50, R48 ;  /* 0x00000030ff32723e */ /* 0x000fe400020006ff */
[----:B-1----:R-:W-:-:S02]  /*9260*/  F2FP.F16.E4M3.UNPACK_B R8, R13 ;  /* 0x0000000dff08723e */ /* 0x002fc400020006ff */
[-C--:B------:R-:W-:Y:S02]  /*9270*/  F2FP.F16.E4M3.UNPACK_B R40, R11.reuse ;  /* 0x0000000bff28723e */ /* 0x080fe400020006ff */
[----:B------:R-:W-:Y:S02]  /*9280*/  F2FP.F16.E4M3.UNPACK_B R45, R11.H1 ;  /* 0x0000000bff2d723e */ /* 0x000fe400030006ff */
[----:B------:R-:W-:Y:S02]  /*9290*/  F2FP.F16.E4M3.UNPACK_B R11, R42 ;  /* 0x0000002aff0b723e */ /* 0x000fe400020006ff */
[----:B------:R-:W-:Y:S02]  /*92a0*/  LOP3.LUT R49, R41, 0xff000000, R31, 0xf8, !PT ;  /* 0xff00000029317812 */ /* 0x000fe400078ef81f */
[----:B------:R-:W-:Y:S01]  /*92b0*/  LOP3.LUT R30, R43, 0xff000000, R4, 0xf8, !PT ;  /* 0xff0000002b1e7812 */ /* 0x000fe200078ef804 */
[----:B------:R-:W-:Y:S01]  /*92c0*/  HADD2.F32 R43, -RZ, R11.H0_H0 ;  /* 0x2000000bff2b7230 */ /* 0x000fe20000004100 */
[----:B------:R-:W-:Y:S01]  /*92d0*/  LOP3.LUT R4, R47, 0xff000000, R6, 0xf8, !PT ;  /* 0xff0000002f047812 */ /* 0x000fe200078ef806 */
[----:B------:R-:W-:Y:S01]  /*92e0*/  HADD2.F32 R6, -RZ, R8.H0_H0 ;  /* 0x20000008ff067230 */ /* 0x000fe20000004100 */
[----:B------:R-:W-:Y:S01]  /*92f0*/  LOP3.LUT R53, R51, 0xff000000, R7, 0xf8, !PT ;  /* 0xff00000033357812 */ /* 0x000fe200078ef807 */
[----:B------:R-:W-:Y:S01]  /*9300*/  HADD2.F32 R51, -RZ, R50.H0_H0 ;  /* 0x20000032ff337230 */ /* 0x000fe20000004100 */
[-C--:B------:R-:W-:Y:S01]  /*9310*/  F2FP.F16.E4M3.UNPACK_B R31, R9.reuse ;  /* 0x00000009ff1f723e */ /* 0x080fe200020006ff */
[----:B------:R-:W-:Y:S01]  /*9320*/  HADD2.F32 R8, -RZ, R8.H1_H1 ;  /* 0x30000008ff087230 */ /* 0x000fe20000004100 */
[----:B------:R-:W-:Y:S01]  /*9330*/  F2FP.F16.E4M3.UNPACK_B R36, R9.H1 ;  /* 0x00000009ff24723e */ /* 0x000fe200030006ff */
[C---:B------:R-:W-:Y:S01]  /*9340*/  FMUL.FTZ R52, R6.reuse, R43 ;  /* 0x0000002b06347220 */ /* 0x040fe20000410000 */
[-C--:B------:R-:W-:Y:S01]  /*9350*/  F2FP.F16.E4M3.UNPACK_B R37, R12.reuse ;  /* 0x0000000cff25723e */ /* 0x080fe200020006ff */
[----:B------:R-:W-:Y:S01]  /*9360*/  HADD2.F32 R9, -RZ, R31.H0_H0 ;  /* 0x2000001fff097230 */ /* 0x000fe20000004100 */
[----:B------:R-:W-:Y:S01]  /*9370*/  F2FP.F16.E4M3.UNPACK_B R44, R12.H1 ;  /* 0x0000000cff2c723e */ /* 0x000fe200030006ff */
[----:B------:R-:W-:Y:S01]  /*9380*/  FMUL.FTZ R12, R6, R51 ;  /* 0x00000033060c7220 */ /* 0x000fe20000410000 */
[-C--:B------:R-:W-:Y:S01]  /*9390*/  F2FP.F16.E4M3.UNPACK_B R41, R15.reuse ;  /* 0x0000000fff29723e */ /* 0x080fe200020006ff */
[----:B------:R-:W-:Y:S01]  /*93a0*/  HADD2.F32 R50, -RZ, R50.H1_H1 ;  /* 0x30000032ff327230 */ /* 0x000fe20000004100 */
[----:B------:R-:W-:Y:S01]  /*93b0*/  F2FP.F16.E4M3.UNPACK_B R47, R15.H1 ;  /* 0x0000000fff2f723e */ /* 0x000fe200030006ff */
[C---:B------:R-:W-:Y:S01]  /*93c0*/  FFMA.FTZ R6, R9.reuse, R43, -R12 ;  /* 0x0000002b09067223 */ /* 0x040fe2000001080c */
[----:B------:R-:W-:Y:S01]  /*93d0*/  F2FP.F16.E4M3.UNPACK_B R38, R13.H1 ;  /* 0x0000000dff26723e */ /* 0x000fe200030006ff */
[----:B------:R-:W-:Y:S01]  /*93e0*/  HADD2.F32 R12, -RZ, R11.H1_H1 ;  /* 0x3000000bff0c7230 */ /* 0x000fe20000004100 */
[----:B------:R-:W-:Y:S01]  /*93f0*/  F2FP.F16.E4M3.UNPACK_B R15, R48.H1 ;  /* 0x00000030ff0f723e */ /* 0x000fe200030006ff */
[----:B------:R-:W-:Y:S01]  /*9400*/  FFMA.FTZ R9, R9, R51, R52 ;  /* 0x0000003309097223 */ /* 0x000fe20000010034 */
[----:B------:R-:W-:Y:S01]  /*9410*/  F2FP.F16.E4M3.UNPACK_B R42, R42.H1 ;  /* 0x0000002aff2a723e */ /* 0x000fe200030006ff */
[----:B------:R-:W-:-:S02]  /*9420*/  HADD2.F32 R11, -RZ, R38.H0_H0 ;  /* 0x20000026ff0b7230 */ /* 0x000fc40000004100 */
[C---:B------:R-:W-:Y:S01]  /*9430*/  FMUL.FTZ R43, R8.reuse, R12 ;  /* 0x0000000c082b7220 */ /* 0x040fe20000410000 */
[----:B------:R-:W-:Y:S02]  /*9440*/  HADD2.F32 R52, -RZ, R15.H0_H0 ;  /* 0x2000000fff347230 */ /* 0x000fe40000004100 */
[----:B------:R-:W-:Y:S01]  /*9450*/  FMUL.FTZ R54, R8, R50 ;  /* 0x0000003208367220 */ /* 0x000fe20000410000 */
[----:B------:R-:W-:Y:S01]  /*9460*/  HADD2.F32 R48, -RZ, R42.H0_H0 ;  /* 0x2000002aff307230 */ /* 0x000fe20000004100 */
[----:B------:R-:W-:Y:S01]  /*9470*/  F2FP.F16.E4M3.UNPACK_B R7, R14 ;  /* 0x0000000eff07723e */ /* 0x000fe200020006ff */
[----:B------:R-:W-:Y:S02]  /*9480*/  HADD2.F32 R31, -RZ, R31.H1_H1 ;  /* 0x3000001fff1f7230 */ /* 0x000fe40000004100 */
[C---:B------:R-:W-:Y:S01]  /*9490*/  FMUL.FTZ R56, R11.reuse, R52 ;  /* 0x000000340b387220 */ /* 0x040fe20000410000 */
[----:B------:R-:W-:Y:S02]  /*94a0*/  HADD2.F32 R13, -RZ, R36.H0_H0 ;  /* 0x20000024ff0d7230 */ /* 0x000fe40000004100 */
[----:B------:R-:W-:Y:S01]  /*94b0*/  FMUL.FTZ R51, R11, R48 ;  /* 0x000000300b337220 */ /* 0x000fe20000410000 */
[----:B------:R-:W-:-:S02]  /*94c0*/  HADD2.F32 R38, -RZ, R38.H1_H1 ;  /* 0x30000026ff267230 */ /* 0x000fc40000004100 */
[C---:B------:R-:W-:Y:S01]  /*94d0*/  FFMA.FTZ R8, R31.reuse, R50, R43 ;  /* 0x000000321f087223 */ /* 0x040fe2000001002b */
[----:B------:R-:W-:Y:S01]  /*94e0*/  FFMA.FTZ R11, R31, R12, -R54 ;  /* 0x0000000c1f0b7223 */ /* 0x000fe20000010836 */
[----:B------:R-:W-:Y:S01]  /*94f0*/  HADD2.F32 R43, -RZ, R42.H1_H1 ;  /* 0x3000002aff2b7230 */ /* 0x000fe20000004100 */
[----:B------:R-:W-:Y:S01]  /*9500*/  F2FP.F16.E4M3.UNPACK_B R50, R53 ;  /* 0x00000035ff32723e */ /* 0x000fe200020006ff */
[C---:B------:R-:W-:Y:S01]  /*9510*/  FFMA.FTZ R12, R13.reuse, R48, -R56 ;  /* 0x000000300d0c7223 */ /* 0x040fe20000010838 */
[-C--:B------:R-:W-:Y:S01]  /*9520*/  F2FP.F16.E4M3.UNPACK_B R42, R49.reuse ;  /* 0x00000031ff2a723e */ /* 0x080fe200020006ff */
[----:B------:R-:W-:Y:S01]  /*9530*/  FFMA.FTZ R13, R13, R52, R51 ;  /* 0x000000340d0d7223 */ /* 0x000fe20000010033 */
[----:B------:R-:W-:Y:S01]  /*9540*/  HADD2.F32 R51, -RZ, R15.H1_H1 ;  /* 0x3000000fff337230 */ /* 0x000fe20000004100 */
[----:B------:R-:W-:Y:S01]  /*9550*/  F2FP.F16.E4M3.UNPACK_B R49, R49.H1 ;  /* 0x00000031ff31723e */ /* 0x000fe200030006ff */
[----:B------:R-:W-:Y:S01]  /*9560*/  HADD2.F32 R52, -RZ, R50.H0_H0 ;  /* 0x20000032ff347230 */ /* 0x000fe20000004100 */
[----:B------:R-:W-:Y:S01]  /*9570*/  F2FP.F16.E4M3.UNPACK_B R14, R14.H1 ;  /* 0x0000000eff0e723e */ /* 0x000fe200030006ff */
[----:B------:R-:W-:-:S02]  /*9580*/  HADD2.F32 R15, -RZ, R41.H0_H0 ;  /* 0x20000029ff0f7230 */ /* 0x000fc40000004100 */
[C---:B------:R-:W-:Y:S01]  /*9590*/  FMUL.FTZ R55, R38.reuse, R51 ;  /* 0x0000003326377220 */ /* 0x040fe20000410000 */
[----:B------:R-:W-:Y:S02]  /*95a0*/  HADD2.F32 R48, -RZ, R42.H0_H0 ;  /* 0x2000002aff307230 */ /* 0x000fe40000004100 */
[----:B------:R-:W-:Y:S01]  /*95b0*/  FMUL.FTZ R38, R38, R43 ;  /* 0x0000002b26267220 */ /* 0x000fe20000410000 */
[----:B------:R-:W-:Y:S02]  /*95c0*/  HADD2.F32 R36, -RZ, R36.H1_H1 ;  /* 0x30000024ff247230 */ /* 0x000fe40000004100 */
[C---:B------:R-:W-:Y:S01]  /*95d0*/  FMUL.FTZ R54, R15.reuse, R52 ;  /* 0x000000340f367220 */ /* 0x040fe20000410000 */
[----:B------:R-:W-:Y:S02]  /*95e0*/  HADD2.F32 R31, -RZ, R40.H0_H0 ;  /* 0x20000028ff1f7230 */ /* 0x000fe40000004100 */
[----:B------:R-:W-:Y:S01]  /*95f0*/  FMUL.FTZ R57, R15, R48 ;  /* 0x000000300f397220 */ /* 0x000fe20000410000 */
[----:B------:R-:W-:-:S02]  /*9600*/  HADD2.F32 R41, -RZ, R41.H1_H1 ;  /* 0x30000029ff297230 */ /* 0x000fc40000004100 */
[C---:B------:R-:W-:Y:S01]  /*9610*/  FFMA.FTZ R15, R36.reuse, R43, -R55 ;  /* 0x0000002b240f7223 */ /* 0x040fe20000010837 */
[----:B------:R-:W-:Y:S01]  /*9620*/  FFMA.FTZ R38, R36, R51, R38 ;  /* 0x0000003324267223 */ /* 0x000fe20000010026 */
[C---:B------:R-:W-:Y:S01]  /*9630*/  FFMA.FTZ R36, R31.reuse, R48, -R54 ;  /* 0x000000301f247223 */ /* 0x040fe20000010836 */
[----:B------:R-:W-:Y:S01]  /*9640*/  FFMA.FTZ R31, R31, R52, R57 ;  /* 0x000000341f1f7223 */ /* 0x000fe20000010039 */
[----:B------:R-:W-:Y:S01]  /*9650*/  F2FP.F16.E4M3.UNPACK_B R52, R53.H1 ;  /* 0x00000035ff34723e */ /* 0x000fe200030006ff */
[----:B------:R-:W-:Y:S01]  /*9660*/  HADD2.F32 R48, -RZ, R42.H1_H1 ;  /* 0x3000002aff307230 */ /* 0x000fe20000004100 */
[-C--:B------:R-:W-:Y:S01]  /*9670*/  F2FP.F16.E4M3.UNPACK_B R5, R10.reuse ;  /* 0x0000000aff05723e */ /* 0x080fe200020006ff */
[----:B------:R-:W-:Y:S01]  /*9680*/  HADD2.F32 R51, -RZ, R50.H1_H1 ;  /* 0x30000032ff337230 */ /* 0x000fe20000004100 */
[----:B------:R-:W-:Y:S01]  /*9690*/  F2FP.F16.E4M3.UNPACK_B R10, R10.H1 ;  /* 0x0000000aff0a723e */ /* 0x000fe200030006ff */
[----:B------:R-:W-:Y:S02]  /*96a0*/  HADD2.F32 R53, -RZ, R52.H0_H0 ;  /* 0x20000034ff357230 */ /* 0x000fe40000004100 */
[----:B------:R-:W-:Y:S01]  /*96b0*/  FMUL.FTZ R54, R41, R48 ;  /* 0x0000003029367220 */ /* 0x000fe20000410000 */
[----:B------:R-:W-:-:S02]  /*96c0*/  HADD2.F32 R42, -RZ, R47.H0_H0 ;  /* 0x2000002fff2a7230 */ /* 0x000fc40000004100 */
[----:B------:R-:W-:Y:S01]  /*96d0*/  FMUL.FTZ R55, R41, R51 ;  /* 0x0000003329377220 */ /* 0x000fe20000410000 */
[----:B------:R-:W-:Y:S01]  /*96e0*/  HADD2.F32 R50, -RZ, R49.H0_H0 ;  /* 0x20000031ff327230 */ /* 0x000fe20000004100 */
[----:B------:R-:W-:Y:S01]  /*96f0*/  F2FP.SATFINITE.E4M3.F32.PACK_AB_MERGE_C R13, R38, R13, RZ ;  /* 0x0000000d260d723e */ /* 0x000fe200048070ff */
[----:B------:R-:W-:Y:S02]  /*9700*/  HADD2.F32 R43, -RZ, R45.H0_H0 ;  /* 0x2000002dff2b7230 */ /* 0x000fe40000004100 */
[C---:B------:R-:W-:Y:S01]  /*9710*/  FMUL.FTZ R56, R42.reuse, R53 ;  /* 0x000000352a387220 */ /* 0x040fe20000410000 */
[----:B------:R-:W-:Y:S02]  /*9720*/  HADD2.F32 R40, -RZ, R40.H1_H1 ;  /* 0x30000028ff287230 */ /* 0x000fe40000004100 */
[-C--:B------:R-:W-:Y:S01]  /*9730*/  FMUL.FTZ R58, R42, R50.reuse ;  /* 0x000000322a3a7220 */ /* 0x080fe20000410000 */
[----:B------:R-:W-:Y:S01]  /*9740*/  F2FP.SATFINITE.E4M3.F32.PACK_AB_MERGE_C R9, R8, R9, R13 ;  /* 0x000000090809723e */ /* 0x000fe2000480700d */
[C---:B------:R-:W-:Y:S01]  /*9750*/  FFMA.FTZ R42, R43.reuse, R50, -R56 ;  /* 0x000000322b2a7223 */ /* 0x040fe20000010838 */
[----:B------:R-:W-:Y:S01]  /*9760*/  F2FP.F16.E4M3.UNPACK_B R50, R28.H1 ;  /* 0x0000001cff32723e */ /* 0x000fe200030006ff */
[----:B------:R-:W-:Y:S01]  /*9770*/  FFMA.FTZ R43, R43, R53, R58 ;  /* 0x000000352b2b7223 */ /* 0x000fe2000001003a */
[----:B------:R-:W-:Y:S01]  /*9780*/  F2FP.F16.E4M3.UNPACK_B R53, R30.H1 ;  /* 0x0000001eff35723e */ /* 0x000fe200030006ff */
[C---:B------:R-:W-:Y:S01]  /*9790*/  FFMA.FTZ R41, R40.reuse, R48, -R55 ;  /* 0x0000003028297223 */ /* 0x040fe20000010837 */
[----:B------:R-:W-:Y:S01]  /*97a0*/  FFMA.FTZ R40, R40, R51, R54 ;  /* 0x0000003328287223 */ /* 0x000fe20000010036 */
[----:B------:R-:W-:-:S02]  /*97b0*/  HADD2.F32 R51, -RZ, R49.H1_H1 ;  /* 0x30000031ff337230 */ /* 0x000fc40000004100 */
[----:B------:R-:W-:Y:S02]  /*97c0*/  HADD2.F32 R55, -RZ, R52.H1_H1 ;  /* 0x30000034ff377230 */ /* 0x000fe40000004100 */
[----:B------:R-:W-:Y:S02]  /*97d0*/  HADD2.F32 R48, -RZ, R45.H1_H1 ;  /* 0x3000002dff307230 */ /* 0x000fe40000004100 */
[----:B------:R-:W-:Y:S02]  /*97e0*/  HADD2.F32 R49, -RZ, R47.H1_H1 ;  /* 0x3000002fff317230 */ /* 0x000fe40000004100 */
[----:B------:R-:W-:Y:S02]  /*97f0*/  HADD2.F32 R54, -RZ, R53.H0_H0 ;  /* 0x20000035ff367230 */ /* 0x000fe40000004100 */
[----:B------:R-:W-:Y:S02]  /*9800*/  HADD2.F32 R45, -RZ, R44.H0_H0 ;  /* 0x2000002cff2d7230 */ /* 0x000fe40000004100 */
[----:B------:R-:W-:Y:S01]  /*9810*/  FMUL.FTZ R57, R49, R55 ;  /* 0x0000003731397220 */ /* 0x000fe20000410000 */
[----:B------:R-:W-:-:S02]  /*9820*/  HADD2.F32 R52, -RZ, R50.H0_H0 ;  /* 0x20000032ff347230 */ /* 0x000fc40000004100 */
[----:B------:R-:W-:Y:S01]  /*9830*/  FMUL.FTZ R58, R49, R51 ;  /* 0x00000033313a7220 */ /* 0x000fe20000410000 */
        /* <DEDUP_REMOVED lines=8> */
[----:B------:R-:W-:Y:S01]  /*98c0*/  F2FP.F16.E4M3.UNPACK_B R49, R30 ;  /* 0x0000001eff31723e */ /* 0x000fe200020006ff */
[----:B------:R-:W-:Y:S01]  /*98d0*/  HADD2.F32 R39, -RZ, R39.H1_H1 ;  /* 0x30000027ff277230 */ /* 0x000fe20000004100 */
[----:B------:R-:W-:Y:S01]  /*98e0*/  F2FP.F16.E4M3.UNPACK_B R47, R28 ;  /* 0x0000001cff2f723e */ /* 0x000fe200020006ff */
[C---:B------:R-:W-:Y:S01]  /*98f0*/  FMUL.FTZ R28, R44.reuse, R53 ;  /* 0x000000352c1c7220 */ /* 0x040fe20000410000 */
[-C--:B------:R-:W-:Y:S01]  /*9900*/  FMUL.FTZ R44, R44, R50.reuse ;  /* 0x000000322c2c7220 */ /* 0x080fe20000410000 */
[C---:B------:R-:W-:Y:S01]  /*9910*/  FFMA.FTZ R45, R48.reuse, R51, -R57 ;  /* 0x00000033302d7223 */ /* 0x040fe20000010839 */
[----:B------:R-:W-:Y:S01]  /*9920*/  FFMA.FTZ R48, R48, R55, R58 ;  /* 0x0000003730307223 */ /* 0x000fe2000001003a */
[----:B------:R-:W-:Y:S02]  /*9930*/  HADD2.F32 R51, -RZ, R49.H0_H0 ;  /* 0x20000031ff337230 */ /* 0x000fe40000004100 */
[----:B------:R-:W-:Y:S01]  /*9940*/  FFMA.FTZ R55, R39, R50, -R28 ;  /* 0x0000003227377223 */ /* 0x000fe2000001081c */
[----:B------:R-:W-:-:S02]  /*9950*/  HADD2.F32 R30, -RZ, R37.H0_H0 ;  /* 0x20000025ff1e7230 */ /* 0x000fc40000004100 */
[----:B------:R-:W-:Y:S01]  /*9960*/  FFMA.FTZ R57, R39, R53, R44 ;  /* 0x0000003527397223 */ /* 0x000fe2000001002c */
[----:B------:R-:W-:Y:S01]  /*9970*/  HADD2.F32 R39, -RZ, R47.H0_H0 ;  /* 0x2000002fff277230 */ /* 0x000fe20000004100 */
[----:B------:R-:W-:Y:S01]  /*9980*/  F2FP.SATFINITE.E4M3.F32.PACK_AB_MERGE_C R43, R48, R43, RZ ;  /* 0x0000002b302b723e */ /* 0x000fe200048070ff */
[----:B------:R-:W-:Y:S02]  /*9990*/  HADD2.F32 R28, -RZ, R29.H0_H0 ;  /* 0x2000001dff1c7230 */ /* 0x000fe40000004100 */
[C---:B------:R-:W-:Y:S01]  /*99a0*/  FMUL.FTZ R53, R30.reuse, R51 ;  /* 0x000000331e357220 */ /* 0x040fe20000410000 */
[----:B------:R-:W-:Y:S02]  /*99b0*/  HADD2.F32 R44, -RZ, R49.H1_H1 ;  /* 0x30000031ff2c7230 */ /* 0x000fe40000004100 */
[-C--:B------:R-:W-:Y:S01]  /*99c0*/  FMUL.FTZ R49, R30, R39.reuse ;  /* 0x000000271e317220 */ /* 0x080fe20000410000 */
[----:B------:R-:W-:Y:S02]  /*99d0*/  HADD2.F32 R37, -RZ, R37.H1_H1 ;  /* 0x30000025ff257230 */ /* 0x000fe40000004100 */
[----:B------:R-:W-:Y:S01]  /*99e0*/  FFMA.FTZ R53, R28, R39, -R53 ;  /* 0x000000271c357223 */ /* 0x000fe20000010835 */
[----:B------:R-:W-:Y:S01]  /*99f0*/  HADD2.F32 R30, -RZ, R47.H1_H1 ;  /* 0x3000002fff1e7230 */ /* 0x000fe20000004100 */
[----:B------:R-:W-:Y:S01]  /*9a00*/  F2FP.F16.E4M3.UNPACK_B R39, R4.H1 ;  /* 0x00000004ff27723e */ /* 0x000fe200030006ff */
[----:B------:R-:W-:-:S02]  /*9a10*/  HADD2.F32 R29, -RZ, R29.H1_H1 ;  /* 0x3000001dff1d7230 */ /* 0x000fc40000004100 */
[C---:B------:R-:W-:Y:S01]  /*9a20*/  FMUL.FTZ R50, R37.reuse, R44 ;  /* 0x0000002c25327220 */ /* 0x040fe20000410000 */
[----:B------:R-:W-:Y:S01]  /*9a30*/  FFMA.FTZ R49, R28, R51, R49 ;  /* 0x000000331c317223 */ /* 0x000fe20000010031 */
[-C--:B------:R-:W-:Y:S01]  /*9a40*/  F2FP.F16.E4M3.UNPACK_B R28, R21.reuse.H1 ;  /* 0x00000015ff1c723e */ /* 0x080fe200030006ff */
[-C--:B------:R-:W-:Y:S01]  /*9a50*/  FMUL.FTZ R37, R37, R30.reuse ;  /* 0x0000001e25257220 */ /* 0x080fe20000410000 */
[C---:B------:R-:W-:Y:S01]  /*9a60*/  FFMA.FTZ R50, R29.reuse, R30, -R50 ;  /* 0x0000001e1d327223 */ /* 0x040fe20000010832 */
[----:B------:R-:W-:Y:S01]  /*9a70*/  HADD2.F32 R47, -RZ, R39.H0_H0 ;  /* 0x20000027ff2f7230 */ /* 0x000fe20000004100 */
[----:B------:R-:W-:Y:S01]  /*9a80*/  F2FP.F16.E4M3.UNPACK_B R21, R21 ;  /* 0x00000015ff15723e */ /* 0x000fe200020006ff */
[----:B------:R-:W-:Y:S02]  /*9a90*/  HADD2.F32 R30, -RZ, R14.H0_H0 ;  /* 0x2000000eff1e7230 */ /* 0x000fe40000004100 */
[----:B------:R-:W-:Y:S01]  /*9aa0*/  FFMA.FTZ R44, R29, R44, R37 ;  /* 0x0000002c1d2c7223 */ /* 0x000fe20000010025 */
[--C-:B------:R-:W-:Y:S01]  /*9ab0*/  HADD2.F32 R29, -RZ, R28.reuse.H0_H0 ;  /* 0x2000001cff1d7230 */ /* 0x100fe20000004100 */
[----:B------:R-:W-:Y:S01]  /*9ac0*/  F2FP.F16.E4M3.UNPACK_B R4, R4 ;  /* 0x00000004ff04723e */ /* 0x000fe200020006ff */
[----:B------:R-:W-:-:S02]  /*9ad0*/  HADD2.F32 R37, -RZ, R28.H1_H1 ;  /* 0x3000001cff257230 */ /* 0x000fc40000004100 */
[C---:B------:R-:W-:Y:S01]  /*9ae0*/  FMUL.FTZ R51, R30.reuse, R47 ;  /* 0x0000002f1e337220 */ /* 0x040fe20000410000 */
[----:B------:R-:W-:Y:S02]  /*9af0*/  HADD2.F32 R28, -RZ, R10.H0_H0 ;  /* 0x2000000aff1c7230 */ /* 0x000fe40000004100 */
[-C--:B------:R-:W-:Y:S01]  /*9b00*/  FMUL.FTZ R59, R30, R29.reuse ;  /* 0x0000001d1e3b7220 */ /* 0x080fe20000410000 */
[----:B------:R-:W-:Y:S01]  /*9b10*/  HADD2.F32 R39, -RZ, R39.H1_H1 ;  /* 0x30000027ff277230 */ /* 0x000fe20000004100 */
[----:B------:R-:W-:Y:S01]  /*9b20*/  F2FP.SATFINITE.E4M3.F32.PACK_AB_MERGE_C R54, R57, R54, RZ ;  /* 0x000000363936723e */ /* 0x000fe200048070ff */
[----:B------:R-:W-:Y:S02]  /*9b30*/  HADD2.F32 R14, -RZ, R14.H1_H1 ;  /* 0x3000000eff0e7230 */ /* 0x000fe40000004100 */
[C---:B------:R-:W-:Y:S01]  /*9b40*/  FFMA.FTZ R51, R28.reuse, R29, -R51 ;  /* 0x0000001d1c337223 */ /* 0x040fe20000010833 */
[----:B------:R-:W-:Y:S02]  /*9b50*/  HADD2.F32 R10, -RZ, R10.H1_H1 ;  /* 0x3000000aff0a7230 */ /* 0x000fe40000004100 */
[----:B------:R-:W-:Y:S01]  /*9b60*/  FFMA.FTZ R59, R28, R47, R59 ;  /* 0x0000002f1c3b7223 */ /* 0x000fe2000001003b */
[----:B------:R-:W-:-:S02]  /*9b70*/  HADD2.F32 R28, -RZ, R4.H1_H1 ;  /* 0x30000004ff1c7230 */ /* 0x000fc40000004100 */
[C---:B------:R-:W-:Y:S01]  /*9b80*/  FMUL.FTZ R29, R14.reuse, R39 ;  /* 0x000000270e1d7220 */ /* 0x040fe20000410000 */
[----:B------:R-:W-:Y:S01]  /*9b90*/  FMUL.FTZ R14, R14, R37 ;  /* 0x000000250e0e7220 */ /* 0x000fe20000410000 */
[----:B------:R-:W-:Y:S02]  /*9ba0*/  F2FP.SATFINITE.E4M3.F32.PACK_AB_MERGE_C R8, R44, R49, R54 ;  /* 0x000000312c08723e */ /* 0x000fe40004807036 */
[C---:B------:R-:W-:Y:S01]  /*9bb0*/  FFMA.FTZ R52, R10.reuse, R37, -R29 ;  /* 0x000000250a347223 */ /* 0x040fe2000001081d */
[----:B------:R-:W-:Y:S01]  /*9bc0*/  FFMA.FTZ R58, R10, R39, R14 ;  /* 0x000000270a3a7223 */ /* 0x000fe2000001000e */
[--C-:B------:R-:W-:Y:S02]  /*9bd0*/  HADD2.F32 R29, -RZ, R21.reuse.H0_H0 ;  /* 0x20000015ff1d7230 */ /* 0x100fe40000004100 */
[----:B------:R-:W-:Y:S01]  /*9be0*/  HADD2.F32 R14, -RZ, R21.H1_H1 ;  /* 0x30000015ff0e7230 */ /* 0x000fe20000004100 */
[----:B------:R-:W-:Y:S01]  /*9bf0*/  F2FP.SATFINITE.E4M3.F32.PACK_AB_MERGE_C R51, R52, R51, RZ ;  /* 0x000000333433723e */ /* 0x000fe200048070ff */
[----:B------:R-:W-:Y:S01]  /*9c00*/  HADD2.F32 R21, -RZ, R4.H0_H0 ;  /* 0x20000004ff157230 */ /* 0x000fe20000004100 */
[----:B------:R-:W-:Y:S01]  /*9c10*/  F2FP.SATFINITE.E4M3.F32.PACK_AB_MERGE_C R58, R58, R59, RZ ;  /* 0x0000003b3a3a723e */ /* 0x000fe200048070ff */
[----:B------:R-:W-:-:S02]  /*9c20*/  HADD2.F32 R10, -RZ, R7.H0_H0 ;  /* 0x20000007ff0a7230 */ /* 0x000fc40000004100 */
[----:B------:R-:W-:Y:S02]  /*9c30*/  HADD2.F32 R7, -RZ, R7.H1_H1 ;  /* 0x30000007ff077230 */ /* 0x000fe40000004100 */
[--C-:B------:R-:W-:Y:S02]  /*9c40*/  HADD2.F32 R4, -RZ, R5.reuse.H0_H0 ;  /* 0x20000005ff047230 */ /* 0x100fe40000004100 */
[C---:B------:R-:W-:Y:S01]  /*9c50*/  FMUL.FTZ R37, R10.reuse, R21 ;  /* 0x000000150a257220 */ /* 0x040fe20000410000 */
[----:B------:R-:W-:Y:S02]  /*9c60*/  HADD2.F32 R5, -RZ, R5.H1_H1 ;  /* 0x30000005ff057230 */ /* 0x000fe40000004100 */
[-C--:B------:R-:W-:Y:S01]  /*9c70*/  FMUL.FTZ R10, R10, R29.reuse ;  /* 0x0000001d0a0a7220 */ /* 0x080fe20000410000 */
[C---:B------:R-:W-:Y:S01]  /*9c80*/  FMUL.FTZ R30, R7.reuse, R28 ;  /* 0x0000001c071e7220 */ /* 0x040fe20000410000 */
        /* <DEDUP_REMOVED lines=11> */
[----:B------:R-:W-:-:S02]  /*9d40*/  F2FP.SATFINITE.E4M3.F32.PACK_AB_MERGE_C R6, R30, R37, R51 ;  /* 0x000000251e06723e */ /* 0x000fc40004807033 */
[----:B------:R-:W-:Y:S02]  /*9d50*/  F2FP.SATFINITE.E4M3.F32.PACK_AB_MERGE_C R11, R40, R31, R43 ;  /* 0x0000001f280b723e */ /* 0x000fe4000480702b */
[----:B------:R-:W-:Y:S01]  /*9d60*/  F2FP.SATFINITE.E4M3.F32.PACK_AB_MERGE_C R10, R21, R10, R58 ;  /* 0x0000000a150a723e */ /* 0x000fe2000480703a */
[----:B------:R1:W-:Y:S04]  /*9d70*/  STS.128 [R0+0xf000], R4 ;  /* 0x00f0000400007388 */ /* 0x0003e80000000c00 */
[----:B------:R1:W-:Y:S02]  /*9d80*/  STS.128 [R20+0xf000], R8 ;  /* 0x00f0000814007388 */ /* 0x0003e40000000c00 */
.L_x_370:
[----:B------:R-:W-:Y:S05]  /*9d90*/  BSYNC B1 ;  /* 0x0000000000017941 */ /* 0x000fea0003800000 */
.L_x_369:
[----:B------:R-:W-:Y:S05]  /*9da0*/  @P1 BRA `(.L_x_356) ;  /* 0x0000000c00f81947 */ /* 0x000fea0003800000 */
[----:B------:R-:W2:Y:S04]  /*9db0*/  LDL R13, [R1+0x54] ;  /* 0x00005400010d7983 */ /* 0x000ea80000100800 */
[----:B------:R-:W3:Y:S01]  /*9dc0*/  LDL R49, [R1+0x4c] ;  /* 0x00004c0001317983 */ /* 0x000ee20000100800 */
[----:B-1---5:R-:W-:Y:S02]  /*9dd0*/  SHF.R.U32.HI R0, RZ, 0x8, R32 ;  /* 0x00000008ff007819 */ /* 0x022fe40000011620 */
[----:B------:R-:W-:Y:S02]  /*9de0*/  LOP3.LUT R5, R32, 0xff, RZ, 0xc0, !PT ;  /* 0x000000ff20057812 */ /* 0x000fe400078ec0ff */
[----:B------:R-:W-:Y:S02]  /*9df0*/  LOP3.LUT R0, R0, 0xff, RZ, 0xc0, !PT ;  /* 0x000000ff00007812 */ /* 0x000fe400078ec0ff */
[----:B------:R-:W-:-:S02]  /*9e00*/  SHF.R.U32.HI R10, RZ, 0x8, R33 ;  /* 0x00000008ff0a7819 */ /* 0x000fc40000011621 */
[----:B------:R-:W-:Y:S02]  /*9e10*/  PRMT R12, R0, 0x7604, R5 ;  /* 0x00007604000c7816 */ /* 0x000fe40000000005 */
[----:B------:R-:W-:Y:S02]  /*9e20*/  LOP3.LUT R7, R33, 0xff, RZ, 0xc0, !PT ;  /* 0x000000ff21077812 */ /* 0x000fe400078ec0ff */
[----:B------:R-:W-:Y:S02]  /*9e30*/  SHF.R.U32.HI R6, RZ, 0x8, R35 ;  /* 0x00000008ff067819 */ /* 0x000fe40000011623 */
[----:B------:R-:W-:Y:S02]  /*9e40*/  LOP3.LUT R0, R10, 0xff, RZ, 0xc0, !PT ;  /* 0x000000ff0a007812 */ /* 0x000fe400078ec0ff */
[----:B------:R-:W-:Y:S02]  /*9e50*/  LOP3.LUT R9, R35, 0xff, RZ, 0xc0, !PT ;  /* 0x000000ff23097812 */ /* 0x000fe400078ec0ff */
[----:B------:R-:W-:-:S02]  /*9e60*/  LOP3.LUT R6, R6, 0xff, RZ, 0xc0, !PT ;  /* 0x000000ff06067812 */ /* 0x000fc400078ec0ff */
[----:B------:R-:W-:Y:S02]  /*9e70*/  PRMT R14, R0, 0x7604, R7 ;  /* 0x00007604000e7816 */ /* 0x000fe40000000007 */
[----:B------:R-:W-:Y:S02]  /*9e80*/  SHF.R.U32.HI R8, RZ, 0x8, R24 ;  /* 0x00000008ff087819 */ /* 0x000fe40000011618 */
[----:B------:R-:W-:Y:S02]  /*9e90*/  PRMT R29, R6, 0x7604, R9 ;  /* 0x00007604061d7816 */ /* 0x000fe40000000009 */
[----:B------:R-:W-:Y:S02]  /*9ea0*/  LOP3.LUT R11, R24, 0xff, RZ, 0xc0, !PT ;  /* 0x000000ff180b7812 */ /* 0x000fe400078ec0ff */
[----:B------:R-:W-:Y:S02]  /*9eb0*/  LOP3.LUT R8, R8, 0xff, RZ, 0xc0, !PT ;  /* 0x000000ff08087812 */ /* 0x000fe400078ec0ff */
[----:B------:R-:W-:-:S02]  /*9ec0*/  SHF.R.U32.HI R9, RZ, 0x8, R26 ;  /* 0x00000008ff097819 */ /* 0x000fc4000001161a */
[----:B------:R-:W-:Y:S02]  /*9ed0*/  PRMT R31, R8, 0x7604, R11 ;  /* 0x00007604081f7816 */ /* 0x000fe4000000000b */
[----:B------:R-:W-:Y:S02]  /*9ee0*/  LOP3.LUT R10, R9, 0xff, RZ, 0xc0, !PT ;  /* 0x000000ff090a7812 */ /* 0x000fe400078ec0ff */
[----:B------:R-:W-:Y:S02]  /*9ef0*/  SHF.R.U32.HI R8, RZ, 0x8, R25 ;  /* 0x00000008ff087819 */ /* 0x000fe40000011619 */
[----:B------:R-:W-:Y:S02]  /*9f00*/  SHF.R.U32.HI R4, RZ, 0x8, R34 ;  /* 0x00000008ff047819 */ /* 0x000fe40000011622 */
[----:B------:R-:W-:Y:S02]  /*9f10*/  LOP3.LUT R11, R25, 0xff, RZ, 0xc0, !PT ;  /* 0x000000ff190b7812 */ /* 0x000fe400078ec0ff */
[----:B------:R-:W-:-:S02]  /*9f20*/  LOP3.LUT R8, R8, 0xff, RZ, 0xc0, !PT ;  /* 0x000000ff08087812 */ /* 0x000fc400078ec0ff */
[----:B------:R-:W-:Y:S02]  /*9f30*/  LOP3.LUT R5, R34, 0xff, RZ, 0xc0, !PT ;  /* 0x000000ff22057812 */ /* 0x000fe400078ec0ff */
[----:B------:R-:W-:Y:S02]  /*9f40*/  LOP3.LUT R4, R4, 0xff, RZ, 0xc0, !PT ;  /* 0x000000ff04047812 */ /* 0x000fe400078ec0ff */
[----:B------:R-:W-:Y:S02]  /*9f50*/  PRMT R30, R8, 0x7604, R11 ;  /* 0x00007604081e7816 */ /* 0x000fe4000000000b */
[----:B------:R-:W-:Y:S02]  /*9f60*/  PRMT R21, R4, 0x7604, R5 ;  /* 0x0000760404157816 */ /* 0x000fe40000000005 */
[----:B------:R-:W-:Y:S02]  /*9f70*/  SHF.R.U32.HI R15, RZ, 0x8, R27 ;  /* 0x00000008ff0f7819 */ /* 0x000fe4000001161b */
[----:B------:R-:W-:-:S02]  /*9f80*/  LOP3.LUT R20, R27, 0xff, RZ, 0xc0, !PT ;  /* 0x000000ff1b147812 */ /* 0x000fc400078ec0ff */
[----:B------:R-:W-:-:S04]  /*9f90*/  SHF.R.U32.HI R28, RZ, 0x10, R35 ;  /* 0x00000010ff1c7819 */ /* 0x000fc80000011623 */
[----:B------:R-:W-:-:S04]  /*9fa0*/  LOP3.LUT R28, R28, 0xff, RZ, 0xc0, !PT ;  /* 0x000000ff1c1c7812 */ /* 0x000fc800078ec0ff */
[----:B------:R-:W-:-:S04]  /*9fb0*/  PRMT R29, R28, 0x7054, R29 ;  /* 0x000070541c1d7816 */ /* 0x000fc8000000001d */
[----:B------:R-:W-:Y:S02]  /*9fc0*/  LOP3.LUT R35, R29, 0xff000000, R35, 0xf8, !PT ;  /* 0xff0000001d237812 */ /* 0x000fe400078ef823 */
[----:B--2---:R-:W-:Y:S02]  /*9fd0*/  LEA.HI R3, R3, R13, RZ, 0x1c ;  /* 0x0000000d03037211 */ /* 0x004fe400078fe0ff */
[----:B------:R-:W-:Y:S02]  /*9fe0*/  LOP3.LUT R13, R26, 0xff, RZ, 0xc0, !PT ;  /* 0x000000ff1a0d7812 */ /* 0x000fe400078ec0ff */
[C---:B------:R-:W-:Y:S01]  /*9ff0*/  LEA.HI R0, R3.reuse, R3, RZ, 0x1 ;  /* 0x0000000303007211 */ /* 0x040fe200078f08ff */
[----:B------:R-:W-:Y:S01]  /*a000*/  IMAD.SHL.U32 R3, R3, 0x10, RZ ;  /* 0x0000001003037824 */ /* 0x000fe200078e00ff */
[----:B------:R-:W-:Y:S01]  /*a010*/  PRMT R39, R10, 0x7604, R13 ;  /* 0x000076040a277816 */ /* 0x000fe2000000000d */
[----:B---3--:R-:W-:Y:S01]  /*a020*/  LDS.128 R4, [R49+0xf000] ;  /* 0x00f0000031047984 */ /* 0x008fe20000000c00 */
[----:B------:R-:W-:-:S02]  /*a030*/  SHF.R.S32.HI R0, RZ, 0x1, R0 ;  /* 0x00000001ff007819 */ /* 0x000fc40000011400 */
[----:B------:R-:W-:Y:S02]  /*a040*/  LOP3.LUT R3, R62, 0x10, R3, 0xf8, !PT ;  /* 0x000000103e037812 */ /* 0x000fe400078ef803 */
[----:B------:R-:W-:Y:S01]  /*a050*/  SHF.R.U32.HI R13, RZ, 0x10, R33 ;  /* 0x00000010ff0d7819 */ /* 0x000fe20000011621 */
[----:B------:R-:W-:Y:S01]  /*a060*/  IMAD R9, R0, 0x1800, R61 ;  /* 0x0000180000097824 */ /* 0x000fe200078e023d */
[----:B------:R-:W-:Y:S02]  /*a070*/  LOP3.LUT R0, R3, R60, RZ, 0x3c, !PT ;  /* 0x0000003c03007212 */ /* 0x000fe400078e3cff */
[----:B------:R-:W-:Y:S02]  /*a080*/  LOP3.LUT R3, R15, 0xff, RZ, 0xc0, !PT ;  /* 0x000000ff0f037812 */ /* 0x000fe400078ec0ff */
[----:B------:R-:W-:Y:S02]  /*a090*/  IADD3 R0, R18, R9, R0 ;  /* 0x0000000912007210 */ /* 0x000fe40007ffe000 */
[----:B------:R-:W-:-:S02]  /*a0a0*/  SHF.R.U32.HI R15, RZ, 0x10, R34 ;  /* 0x00000010ff0f7819 */ /* 0x000fc40000011622 */
[----:B------:R-:W-:Y:S01]  /*a0b0*/  LOP3.LUT R13, R13, 0xff, RZ, 0xc0, !PT ;  /* 0x000000ff0d0d7812 */ /* 0x000fe200078ec0ff */
[----:B------:R-:W1:Y:S01]  /*a0c0*/  LDS.128 R8, [R0+0xf000] ;  /* 0x00f0000000087984 */ /* 0x000e620000000c00 */
[----:B0-----:R-:W-:Y:S02]  /*a0d0*/  PRMT R43, R3, 0x7604, R20 ;  /* 0x00007604032b7816 */ /* 0x001fe40000000014 */
[----:B------:R-:W-:Y:S02]  /*a0e0*/  SHF.R.U32.HI R3, RZ, 0x10, R32 ;  /* 0x00000010ff037819 */ /* 0x000fe40000011620 */
[----:B------:R-:W-:Y:S02]  /*a0f0*/  LOP3.LUT R20, R15, 0xff, RZ, 0xc0, !PT ;  /* 0x000000ff0f147812 */ /* 0x000fe400078ec0ff */
[----:B------:R-:W-:Y:S02]  /*a100*/  PRMT R15, R13, 0x7054, R14 ;  /* 0x000070540d0f7816 */ /* 0x000fe4000000000e */
[----:B------:R-:W-:-:S02]  /*a110*/  SHF.R.U32.HI R13, RZ, 0x10, R25 ;  /* 0x00000010ff0d7819 */ /* 0x000fc40000011619 */
[----:B------:R-:W-:Y:S02]  /*a120*/  LOP3.LUT R3, R3, 0xff, RZ, 0xc0, !PT ;  /* 0x000000ff03037812 */ /* 0x000fe400078ec0ff */
[----:B------:R-:W-:Y:S02]  /*a130*/  SHF.R.U32.HI R14, RZ, 0x10, R26 ;  /* 0x00000010ff0e7819 */ /* 0x000fe4000001161a */
[----:B------:R-:W-:Y:S02]  /*a140*/  LOP3.LUT R13, R13, 0xff, RZ, 0xc0, !PT ;  /* 0x000000ff0d0d7812 */ /* 0x000fe400078ec0ff */
[----:B------:R-:W-:Y:S02]  /*a150*/  PRMT R3, R3, 0x7054, R12 ;  /* 0x0000705403037816 */ /* 0x000fe4000000000c */
[----:B------:R-:W-:Y:S02]  /*a160*/  SHF.R.U32.HI R12, RZ, 0x10, R24 ;  /* 0x00000010ff0c7819 */ /* 0x000fe40000011618 */
[----:B------:R-:W-:-:S02]  /*a170*/  LOP3.LUT R14, R14, 0xff, RZ, 0xc0, !PT ;  /* 0x000000ff0e0e7812 */ /* 0x000fc400078ec0ff */
[----:B------:R-:W-:Y:S02]  /*a180*/  PRMT R37, R13, 0x7054, R30 ;  /* 0x000070540d257816 */ /* 0x000fe4000000001e */
[----:B------:R-:W-:Y:S02]  /*a190*/  LOP3.LUT R12, R12, 0xff, RZ, 0xc0, !PT ;  /* 0x000000ff0c0c7812 */ /* 0x000fe400078ec0ff */
[----:B------:R-:W-:Y:S02]  /*a1a0*/  PRMT R41, R14, 0x7054, R39 ;  /* 0x000070540e297816 */ /* 0x000fe40000000027 */
[----:B------:R-:W-:Y:S02]  /*a1b0*/  PRMT R21, R20, 0x7054, R21 ;  /* 0x0000705414157816 */ /* 0x000fe40000000015 */
[----:B------:R-:W-:Y:S02]  /*a1c0*/  LOP3.LUT R39, R37, 0xff000000, R25, 0xf8, !PT ;  /* 0xff00000025277812 */ /* 0x000fe400078ef819 */
[----:B------:R-:W-:-:S02]  /*a1d0*/  SHF.R.U32.HI R20, RZ, 0x10, R27 ;  /* 0x00000010ff147819 */ /* 0x000fc4000001161b */
[----:B------:R-:W-:Y:S02]  /*a1e0*/  PRMT R31, R12, 0x7054, R31 ;  /* 0x000070540c1f7816 */ /* 0x000fe4000000001f */
[----:B------:R-:W-:Y:S02]  /*a1f0*/  LOP3.LUT R13, R3, 0xff000000, R32, 0xf8, !PT ;  /* 0xff000000030d7812 */ /* 0x000fe400078ef820 */
[----:B------:R-:W-:Y:S02]  /*a200*/  LOP3.LUT R32, R15, 0xff000000, R33, 0xf8, !PT ;  /* 0xff0000000f207812 */ /* 0x000fe400078ef821 */
[----:B------:R-:W-:Y:S02]  /*a210*/  LOP3.LUT R12, R41, 0xff000000, R26, 0xf8, !PT ;  /* 0xff000000290c7812 */ /* 0x000fe400078ef81a */
[----:B------:R-:W-:Y:S02]  /*a220*/  F2FP.F16.E4M3.UNPACK_B R40, R39 ;  /* 0x00000027ff28723e */ /* 0x000fe400020006ff */
[----:B-1----:R-:W-:-:S02]  /*a230*/  F2FP.F16.E4M3.UNPACK_B R26, R9 ;  /* 0x00000009ff1a723e */ /* 0x002fc400020006ff */
[----:B------:R-:W-:Y:S01]  /*a240*/  LOP3.LUT R20, R20, 0xff, RZ, 0xc0, !PT ;  /* 0x000000ff14147812 */ /* 0x000fe200078ec0ff */
[--C-:B------:R-:W-:Y:S01]  /*a250*/  HADD2.F32 R42, -RZ, R40.reuse.H0_H0 ;  /* 0x20000028ff2a7230 */ /* 0x100fe20000004100 */
[----:B------:R-:W-:Y:S01]  /*a260*/  F2FP.F16.E4M3.UNPACK_B R28, R32 ;  /* 0x00000020ff1c723e */ /* 0x000fe200020006ff */
[----:B------:R-:W-:Y:S01]  /*a270*/  HADD2.F32 R41, -RZ, R40.H1_H1 ;  /* 0x30000028ff297230 */ /* 0x000fe20000004100 */
[-C--:B------:R-:W-:Y:S02]  /*a280*/  F2FP.F16.E4M3.UNPACK_B R14, R5.reuse ;  /* 0x00000005ff0e723e */ /* 0x080fe400020006ff */
[----:B------:R-:W-:Y:S01]  /*a290*/  F2FP.F16.E4M3.UNPACK_B R25, R5.H1 ;  /* 0x00000005ff19723e */ /* 0x000fe200030006ff */
[----:B------:R-:W-:Y:S01]  /*a2a0*/  HADD2.F32 R5, -RZ, R26.H0_H0 ;  /* 0x2000001aff057230 */ /* 0x000fe20000004100 */
[----:B------:R-:W-:Y:S01]  /*a2b0*/  PRMT R43, R20, 0x7054, R43 ;  /* 0x00007054142b7816 */ /* 0x000fe2000000002b */
[----:B------:R-:W-:Y:S01]  /*a2c0*/  HADD2.F32 R38, -RZ, R28.H0_H0 ;  /* 0x2000001cff267230 */ /* 0x000fe20000004100 */
[----:B------:R-:W-:Y:S01]  /*a2d0*/  LOP3.LUT R3, R21, 0xff000000, R34, 0xf8, !PT ;  /* 0xff00000015037812 */ /* 0x000fe200078ef822 */
[----:B------:R-:W-:Y:S01]  /*a2e0*/  HADD2.F32 R15, -RZ, R14.H0_H0 ;  /* 0x2000000eff0f7230 */ /* 0x000fe20000004100 */
[----:B------:R-:W-:Y:S01]  /*a2f0*/  LOP3.LUT R43, R43, 0xff000000, R27, 0xf8, !PT ;  /* 0xff0000002b2b7812 */ /* 0x000fe200078ef81b */
[----:B------:R-:W-:Y:S01]  /*a300*/  HADD2.F32 R26, -RZ, R26.H1_H1 ;  /* 0x3000001aff1a7230 */ /* 0x000fe20000004100 */
[-C--:B------:R-:W-:Y:S01]  /*a310*/  F2FP.F16.E4M3.UNPACK_B R21, R8.reuse ;  /* 0x00000008ff15723e */ /* 0x080fe200020006ff */
[----:B------:R-:W-:Y:S01]  /*a320*/  HADD2.F32 R33, -RZ, R28.H1_H1 ;  /* 0x3000001cff217230 */ /* 0x000fe20000004100 */
[----:B------:R-:W-:Y:S01]  /*a330*/  F2FP.F16.E4M3.UNPACK_B R36, R8.H1 ;  /* 0x00000008ff24723e */ /* 0x000fe200030006ff */
[C---:B------:R-:W-:Y:S01]  /*a340*/  FMUL.FTZ R8, R5.reuse, R42 ;  /* 0x0000002a05087220 */ /* 0x040fe20000410000 */
[----:B------:R-:W-:Y:S01]  /*a350*/  F2FP.F16.E4M3.UNPACK_B R27, R9.H1 ;  /* 0x00000009ff1b723e */ /* 0x000fe200030006ff */
[-C--:B------:R-:W-:Y:S01]  /*a360*/  FMUL.FTZ R9, R5, R38.reuse ;  /* 0x0000002605097220 */ /* 0x080fe20000410000 */
[----:B------:R-:W-:Y:S01]  /*a370*/  F2FP.F16.E4M3.UNPACK_B R39, R39.H1 ;  /* 0x00000027ff27723e */ /* 0x000fe200030006ff */
[----:B------:R-:W-:Y:S01]  /*a380*/  FFMA.FTZ R5, R15, R38, -R8 ;  /* 0x000000260f057223 */ /* 0x000fe20000010808 */
[----:B------:R-:W-:Y:S01]  /*a390*/  F2FP.F16.E4M3.UNPACK_B R32, R32.H1 ;  /* 0x00000020ff20723e */ /* 0x000fe200030006ff */
[----:B------:R-:W-:-:S02]  /*a3a0*/  HADD2.F32 R8, -RZ, R27.H0_H0 ;  /* 0x2000001bff087230 */ /* 0x000fc40000004100 */
[----:B------:R-:W-:Y:S01]  /*a3b0*/  FFMA.FTZ R9, R15, R42, R9 ;  /* 0x0000002a0f097223 */ /* 0x000fe20000010009 */
[----:B------:R-:W-:Y:S02]  /*a3c0*/  HADD2.F32 R38, -RZ, R39.H0_H0 ;  /* 0x20000027ff267230 */ /* 0x000fe40000004100 */
[C---:B------:R-:W-:Y:S01]  /*a3d0*/  FMUL.FTZ R45, R26.reuse, R41 ;  /* 0x000000291a2d7220 */ /* 0x040fe20000410000 */
[----:B------:R-:W-:Y:S01]  /*a3e0*/  HADD2.F32 R28, -RZ, R32.H0_H0 ;  /* 0x20000020ff1c7230 */ /* 0x000fe20000004100 */
[----:B------:R-:W-:Y:S01]  /*a3f0*/  LOP3.LUT R24, R31, 0xff000000, R24, 0xf8, !PT ;  /* 0xff0000001f187812 */ /* 0x000fe200078ef818 */
[----:B------:R-:W-:Y:S02]  /*a400*/  HADD2.F32 R14, -RZ, R14.H1_H1 ;  /* 0x3000000eff0e7230 */ /* 0x000fe40000004100 */
[----:B------:R-:W-:Y:S01]  /*a410*/  FMUL.FTZ R26, R26, R33 ;  /* 0x000000211a1a7220 */ /* 0x000fe20000410000 */
[----:B------:R-:W-:Y:S01]  /*a420*/  HADD2.F32 R15, -RZ, R25.H0_H0 ;  /* 0x20000019ff0f7230 */ /* 0x000fe20000004100 */
[-C--:B------:R-:W-:Y:S01]  /*a430*/  F2FP.F16.E4M3.UNPACK_B R29, R7.reuse ;  /* 0x00000007ff1d723e */ /* 0x080fe200020006ff */
[C---:B------:R-:W-:Y:S01]  /*a440*/  FMUL.FTZ R40, R8.reuse, R38 ;  /* 0x0000002608287220 */ /* 0x040fe20000410000 */
[----:B------:R-:W-:Y:S01]  /*a450*/  F2FP.F16.E4M3.UNPACK_B R34, R7.H1 ;  /* 0x00000007ff22723e */ /* 0x000fe200030006ff */
[----:B------:R-:W-:Y:S01]  /*a460*/  FMUL.FTZ R47, R8, R28 ;  /* 0x0000001c082f7220 */ /* 0x000fe20000410000 */
[-C--:B------:R-:W-:Y:S01]  /*a470*/  F2FP.F16.E4M3.UNPACK_B R20, R4.reuse ;  /* 0x00000004ff14723e */ /* 0x080fe200020006ff */
[C---:B------:R-:W-:Y:S01]  /*a480*/  FFMA.FTZ R8, R14.reuse, R41, R26 ;  /* 0x000000290e087223 */ /* 0x040fe2000001001a */
[----:B------:R-:W-:Y:S01]  /*a490*/  F2FP.F16.E4M3.UNPACK_B R31, R4.H1 ;  /* 0x00000004ff1f723e */ /* 0x000fe200030006ff */
[----:B------:R-:W-:Y:S01]  /*a4a0*/  HADD2.F32 R32, -RZ, R32.H1_H1 ;  /* 0x30000020ff207230 */ /* 0x000fe20000004100 */
[-C--:B------:R-:W-:Y:S01]  /*a4b0*/  F2FP.F16.E4M3.UNPACK_B R4, R6.reuse ;  /* 0x00000006ff04723e */ /* 0x080fe200020006ff */
[----:B------:R-:W-:Y:S01]  /*a4c0*/  HADD2.F32 R39, -RZ, R39.H1_H1 ;  /* 0x30000027ff277230 */ /* 0x000fe20000004100 */
[----:B------:R-:W-:Y:S01]  /*a4d0*/  F2FP.F16.E4M3.UNPACK_B R7, R6.H1 ;  /* 0x00000006ff07723e */ /* 0x000fe200030006ff */
[----:B------:R-:W-:Y:S01]  /*a4e0*/  HADD2.F32 R27, -RZ, R27.H1_H1 ;  /* 0x3000001bff1b7230 */ /* 0x000fe20000004100 */
[-C--:B------:R-:W-:Y:S01]  /*a4f0*/  F2FP.F16.E4M3.UNPACK_B R30, R11.reuse ;  /* 0x0000000bff1e723e */ /* 0x080fe200020006ff */
[--C-:B------:R-:W-:Y:S01]  /*a500*/  HADD2.F32 R26, -RZ, R29.reuse.H0_H0 ;  /* 0x2000001dff1a7230 */ /* 0x100fe20000004100 */
[----:B------:R-:W-:Y:S01]  /*a510*/  F2FP.F16.E4M3.UNPACK_B R37, R11.H1 ;  /* 0x0000000bff25723e */ /* 0x000fe200030006ff */
[----:B------:R-:W-:Y:S01]  /*a520*/  HADD2.F32 R29, -RZ, R29.H1_H1 ;  /* 0x3000001dff1d7230 */ /* 0x000fe20000004100 */
[----:B------:R-:W-:Y:S01]  /*a530*/  F2FP.F16.E4M3.UNPACK_B R6, R10 ;  /* 0x0000000aff06723e */ /* 0x000fe200020006ff */
[----:B------:R-:W-:Y:S01]  /*a540*/  FMUL.FTZ R42, R27, R32 ;  /* 0x000000201b2a7220 */ /* 0x000fe20000410000 */
[----:B------:R-:W-:Y:S01]  /*a550*/  F2FP.F16.E4M3.UNPACK_B R11, R10.H1 ;  /* 0x0000000aff0b723e */ /* 0x000fe200030006ff */
[----:B------:R-:W-:Y:S01]  /*a560*/  FFMA.FTZ R10, R14, R33, -R45 ;  /* 0x000000210e0a7223 */ /* 0x000fe2000001082d */
[C---:B------:R-:W-:Y:S01]  /*a570*/  FFMA.FTZ R14, R15.reuse, R28, -R40 ;  /* 0x0000001c0f0e7223 */ /* 0x040fe20000010828 */
[----:B------:R-:W-:Y:S01]  /*a580*/  F2FP.F16.E4M3.UNPACK_B R40, R43 ;  /* 0x0000002bff28723e */ /* 0x000fe200020006ff */
[----:B------:R-:W-:Y:S01]  /*a590*/  HADD2.F32 R28, -RZ, R25.H1_H1 ;  /* 0x30000019ff1c7230 */ /* 0x000fe20000004100 */
[----:B------:R-:W-:Y:S01]  /*a5a0*/  F2FP.F16.E4M3.UNPACK_B R33, R35 ;  /* 0x00000023ff21723e */ /* 0x000fe200020006ff */
[----:B------:R-:W-:Y:S01]  /*a5b0*/  FFMA.FTZ R15, R15, R38, R47 ;  /* 0x000000260f0f7223 */ /* 0x000fe2000001002f */
[----:B------:R-:W-:-:S02]  /*a5c0*/  HADD2.F32 R25, -RZ, R30.H0_H0 ;  /* 0x2000001eff197230 */ /* 0x000fc40000004100 */
[----:B------:R-:W-:Y:S01]  /*a5d0*/  FMUL.FTZ R45, R27, R39 ;  /* 0x000000271b2d7220 */ /* 0x000fe20000410000 */
[--C-:B------:R-:W-:Y:S01]  /*a5e0*/  HADD2.F32 R41, -RZ, R40.reuse.H0_H0 ;  /* 0x20000028ff297230 */ /* 0x100fe20000004100 */
[----:B------:R-:W-:Y:S01]  /*a5f0*/  F2FP.F16.E4M3.UNPACK_B R43, R43.H1 ;  /* 0x0000002bff2b723e */ /* 0x000fe200030006ff */
[----:B------:R-:W-:Y:S01]  /*a600*/  HADD2.F32 R38, -RZ, R33.H0_H0 ;  /* 0x20000021ff267230 */ /* 0x000fe20000004100 */
[----:B------:R-:W-:Y:S01]  /*a610*/  F2FP.F16.E4M3.UNPACK_B R35, R35.H1 ;  /* 0x00000023ff23723e */ /* 0x000fe200030006ff */
[----:B------:R-:W-:Y:S02]  /*a620*/  HADD2.F32 R40, -RZ, R40.H1_H1 ;  /* 0x30000028ff287230 */ /* 0x000fe40000004100 */
[C---:B------:R-:W-:Y:S01]  /*a630*/  FMUL.FTZ R27, R25.reuse, R41 ;  /* 0x00000029191b7220 */ /* 0x040fe20000410000 */
[----:B------:R-:W-:Y:S02]  /*a640*/  HADD2.F32 R30, -RZ, R30.H1_H1 ;  /* 0x3000001eff1e7230 */ /* 0x000fe40000004100 */
[----:B------:R-:W-:Y:S01]  /*a650*/  FMUL.FTZ R44, R25, R38 ;  /* 0x00000026192c7220 */ /* 0x000fe20000410000 */
[----:B------:R-:W-:Y:S01]  /*a660*/  FFMA.FTZ R25, R28, R32, -R45 ;  /* 0x000000201c197223 */ /* 0x000fe2000001082d */
[----:B------:R-:W-:Y:S01]  /*a670*/  FFMA.FTZ R27, R26, R38, -R27 ;  /* 0x000000261a1b7223 */ /* 0x000fe2000001081b */
[----:B------:R-:W-:-:S02]  /*a680*/  HADD2.F32 R32, -RZ, R37.H0_H0 ;  /* 0x20000025ff207230 */ /* 0x000fc40000004100 */
[----:B------:R-:W-:Y:S01]  /*a690*/  FFMA.FTZ R26, R26, R41, R44 ;  /* 0x000000291a1a7223 */ /* 0x000fe2000001002c */
[----:B------:R-:W-:Y:S02]  /*a6a0*/  HADD2.F32 R41, -RZ, R43.H0_H0 ;  /* 0x2000002bff297230 */ /* 0x000fe40000004100 */
[----:B------:R-:W-:Y:S01]  /*a6b0*/  FFMA.FTZ R28, R28, R39, R42 ;  /* 0x000000271c1c7223 */ /* 0x000fe2000001002a */
[----:B------:R-:W-:Y:S02]  /*a6c0*/  HADD2.F32 R38, -RZ, R33.H1_H1 ;  /* 0x30000021ff267230 */ /* 0x000fe40000004100 */
[----:B------:R-:W-:Y:S01]  /*a6d0*/  FMUL.FTZ R42, R30, R40 ;  /* 0x000000281e2a7220 */ /* 0x000fe20000410000 */
[----:B------:R-:W-:Y:S02]  /*a6e0*/  HADD2.F32 R39, -RZ, R35.H0_H0 ;  /* 0x20000023ff277230 */ /* 0x000fe40000004100 */
[----:B------:R-:W-:Y:S01]  /*a6f0*/  FMUL.FTZ R44, R32, R41 ;  /* 0x00000029202c7220 */ /* 0x000fe20000410000 */
[----:B------:R-:W-:-:S02]  /*a700*/  HADD2.F32 R33, -RZ, R34.H0_H0 ;  /* 0x20000022ff217230 */ /* 0x000fc40000004100 */
[-C--:B------:R-:W-:Y:S01]  /*a710*/  FMUL.FTZ R45, R30, R38.reuse ;  /* 0x000000261e2d7220 */ /* 0x080fe20000410000 */
[----:B------:R-:W-:Y:S01]  /*a720*/  FFMA.FTZ R30, R29, R38, -R42 ;  /* 0x000000261d1e7223 */ /* 0x000fe2000001082a */
[-C--:B------:R-:W-:Y:S01]  /*a730*/  FMUL.FTZ R48, R32, R39.reuse ;  /* 0x0000002720307220 */ /* 0x080fe20000410000 */
[----:B------:R-:W-:Y:S01]  /*a740*/  F2FP.F16.E4M3.UNPACK_B R42, R24.H1 ;  /* 0x00000018ff2a723e */ /* 0x000fe200030006ff */
[C---:B------:R-:W-:Y:S01]  /*a750*/  FFMA.FTZ R32, R33.reuse, R39, -R44 ;  /* 0x0000002721207223 */ /* 0x040fe2000001082c */
[----:B------:R-:W-:Y:S01]  /*a760*/  F2FP.F16.E4M3.UNPACK_B R39, R13.H1 ;  /* 0x0000000dff27723e */ /* 0x000fe200030006ff */
[----:B------:R-:W-:Y:S01]  /*a770*/  FFMA.FTZ R33, R33, R41, R48 ;  /* 0x0000002921217223 */ /* 0x000fe20000010030 */
[----:B------:R-:W-:Y:S01]  /*a780*/  FFMA.FTZ R29, R29, R40, R45 ;  /* 0x000000281d1d7223 */ /* 0x000fe2000001002d */
[----:B------:R-:W-:Y:S01]  /*a790*/  HADD2.F32 R41, -RZ, R35.H1_H1 ;  /* 0x30000023ff297230 */ /* 0x000fe20000004100 */
[----:B------:R-:W-:Y:S01]  /*a7a0*/  F2FP.SATFINITE.E4M3.F32.PACK_AB_MERGE_C R14, R25, R14, RZ ;  /* 0x0000000e190e723e */ /* 0x000fe200048070ff */
[----:B------:R-:W-:Y:S01]  /*a7b0*/  HADD2.F32 R44, -RZ, R43.H1_H1 ;  /* 0x3000002bff2c7230 */ /* 0x000fe20000004100 */
[----:B------:R-:W-:Y:S01]  /*a7c0*/  F2FP.SATFINITE.E4M3.F32.PACK_AB_MERGE_C R15, R28, R15, RZ ;  /* 0x0000000f1c0f723e */ /* 0x000fe200048070ff */
[----:B------:R-:W-:Y:S01]  /*a7d0*/  HADD2.F32 R38, -RZ, R37.H1_H1 ;  /* 0x30000025ff267230 */ /* 0x000fe20000004100 */
[----:B------:R-:W-:Y:S01]  /*a7e0*/  F2FP.SATFINITE.E4M3.F32.PACK_AB_MERGE_C R5, R10, R5, R14 ;  /* 0x000000050a05723e */ /* 0x000fe2000480700e */
[----:B------:R-:W-:Y:S01]  /*a7f0*/  HADD2.F32 R43, -RZ, R42.H0_H0 ;  /* 0x2000002aff2b7230 */ /* 0x000fe20000004100 */
[----:B------:R-:W-:Y:S01]  /*a800*/  F2FP.SATFINITE.E4M3.F32.PACK_AB_MERGE_C R9, R8, R9, R15 ;  /* 0x000000090809723e */ /* 0x000fe2000480700f */
        /* <DEDUP_REMOVED lines=10> */
[----:B------:R-:W-:Y:S02]  /*a8b0*/  HADD2.F32 R36, -RZ, R36.H1_H1 ;  /* 0x30000024ff247230 */ /* 0x000fe40000004100 */
[----:B------:R-:W-:Y:S01]  /*a8c0*/  FFMA.FTZ R52, R35, R44, R47 ;  /* 0x0000002c23347223 */ /* 0x000fe2000001002f */
[----:B------:R-:W-:Y:S02]  /*a8d0*/  HADD2.F32 R39, -RZ, R39.H1_H1 ;  /* 0x30000027ff277230 */ /* 0x000fe40000004100 */
[C---:B------:R-:W-:Y:S01]  /*a8e0*/  FFMA.FTZ R45, R34.reuse, R40, -R45 ;  /* 0x00000028222d7223 */ /* 0x040fe2000001082d */
[----:B------:R-:W-:Y:S01]  /*a8f0*/  FFMA.FTZ R43, R34, R43, R38 ;  /* 0x0000002b222b7223 */ /* 0x000fe20000010026 */
[----:B------:R-:W-:Y:S01]  /*a900*/  F2FP.F16.E4M3.UNPACK_B R35, R24 ;  /* 0x00000018ff23723e */ /* 0x000fe200020006ff */
[----:B------:R-:W-:Y:S01]  /*a910*/  HADD2.F32 R31, -RZ, R31.H1_H1 ;  /* 0x3000001fff1f7230 */ /* 0x000fe20000004100 */
[----:B------:R-:W-:Y:S01]  /*a920*/  F2FP.F16.E4M3.UNPACK_B R34, R13 ;  /* 0x0000000dff22723e */ /* 0x000fe200020006ff */
[C---:B------:R-:W-:Y:S01]  /*a930*/  FMUL.FTZ R38, R36.reuse, R42 ;  /* 0x0000002a24267220 */ /* 0x040fe20000410000 */
[----:B------:R-:W-:Y:S01]  /*a940*/  FMUL.FTZ R13, R36, R39 ;  /* 0x00000027240d7220 */ /* 0x000fe20000410000 */
[----:B------:R-:W-:-:S02]  /*a950*/  HADD2.F32 R36, -RZ, R35.H0_H0 ;  /* 0x20000023ff247230 */ /* 0x000fc40000004100 */
[----:B------:R-:W-:Y:S02]  /*a960*/  HADD2.F32 R24, -RZ, R21.H0_H0 ;  /* 0x20000015ff187230 */ /* 0x000fe40000004100 */
[C---:B------:R-:W-:Y:S01]  /*a970*/  FFMA.FTZ R44, R31.reuse, R39, -R38 ;  /* 0x000000271f2c7223 */ /* 0x040fe20000010826 */
[----:B------:R-:W-:Y:S01]  /*a980*/  FFMA.FTZ R42, R31, R42, R13 ;  /* 0x0000002a1f2a7223 */ /* 0x000fe2000001000d */
[----:B------:R-:W-:Y:S02]  /*a990*/  HADD2.F32 R31, -RZ, R34.H0_H0 ;  /* 0x20000022ff1f7230 */ /* 0x000fe40000004100 */
[----:B------:R-:W-:Y:S02]  /*a9a0*/  HADD2.F32 R13, -RZ, R20.H0_H0 ;  /* 0x20000014ff0d7230 */ /* 0x000fe40000004100 */
[C---:B------:R-:W-:Y:S01]  /*a9b0*/  FMUL.FTZ R38, R24.reuse, R36 ;  /* 0x0000002418267220 */ /* 0x040fe20000410000 */
[----:B------:R-:W-:Y:S02]  /*a9c0*/  HADD2.F32 R35, -RZ, R35.H1_H1 ;  /* 0x30000023ff237230 */ /* 0x000fe40000004100 */
[----:B------:R-:W-:Y:S01]  /*a9d0*/  FMUL.FTZ R24, R24, R31 ;  /* 0x0000001f18187220 */ /* 0x000fe20000410000 */
[----:B------:R-:W-:-:S02]  /*a9e0*/  HADD2.F32 R21, -RZ, R21.H1_H1 ;  /* 0x30000015ff157230 */ /* 0x000fc40000004100 */
[----:B------:R-:W-:Y:S01]  /*a9f0*/  FFMA.FTZ R38, R13, R31, -R38 ;  /* 0x0000001f0d267223 */ /* 0x000fe20000010826 */
[----:B------:R-:W-:Y:S01]  /*aa00*/  HADD2.F32 R34, -RZ, R34.H1_H1 ;  /* 0x30000022ff227230 */ /* 0x000fe20000004100 */
[----:B------:R-:W-:Y:S01]  /*aa10*/  F2FP.F16.E4M3.UNPACK_B R31, R12.H1 ;  /* 0x0000000cff1f723e */ /* 0x000fe200030006ff */
[----:B------:R-:W-:Y:S02]  /*aa20*/  HADD2.F32 R20, -RZ, R20.H1_H1 ;  /* 0x30000014ff147230 */ /* 0x000fe40000004100 */
[----:B------:R-:W-:Y:S01]  /*aa30*/  FMUL.FTZ R39, R21, R35 ;  /* 0x0000002315277220 */ /* 0x000fe20000410000 */
[----:B------:R-:W-:Y:S01]  /*aa40*/  FFMA.FTZ R37, R13, R36, R24 ;  /* 0x000000240d257223 */ /* 0x000fe20000010018 */
[-C--:B------:R-:W-:Y:S01]  /*aa50*/  F2FP.F16.E4M3.UNPACK_B R13, R3.reuse.H1 ;  /* 0x00000003ff0d723e */ /* 0x080fe200030006ff */
[-C--:B------:R-:W-:Y:S01]  /*aa60*/  FMUL.FTZ R24, R21, R34.reuse ;  /* 0x0000002215187220 */ /* 0x080fe20000410000 */
[----:B------:R-:W-:Y:S01]  /*aa70*/  FFMA.FTZ R39, R20, R34, -R39 ;  /* 0x0000002214277223 */ /* 0x000fe20000010827 */
[----:B------:R-:W-:Y:S01]  /*aa80*/  HADD2.F32 R34, -RZ, R31.H0_H0 ;  /* 0x2000001fff227230 */ /* 0x000fe20000004100 */
[----:B------:R-:W-:Y:S01]  /*aa90*/  F2FP.F16.E4M3.UNPACK_B R3, R3 ;  /* 0x00000003ff03723e */ /* 0x000fe200020006ff */
[----:B------:R-:W-:-:S02]  /*aaa0*/  HADD2.F32 R21, -RZ, R11.H0_H0 ;  /* 0x2000000bff157230 */ /* 0x000fc40000004100 */
[----:B------:R-:W-:Y:S01]  /*aab0*/  FFMA.FTZ R40, R20, R35, R24 ;  /* 0x0000002314287223 */ /* 0x000fe20000010018 */
[--C-:B------:R-:W-:Y:S01]  /*aac0*/  HADD2.F32 R20, -RZ, R13.reuse.H0_H0 ;  /* 0x2000000dff147230 */ /* 0x100fe20000004100 */
[----:B------:R-:W-:Y:S01]  /*aad0*/  F2FP.SATFINITE.E4M3.F32.PACK_AB_MERGE_C R42, R42, R43, RZ ;  /* 0x0000002b2a2a723e */ /* 0x000fe200048070ff */
[----:B------:R-:W-:Y:S02]  /*aae0*/  HADD2.F32 R24, -RZ, R13.H1_H1 ;  /* 0x3000000dff187230 */ /* 0x000fe40000004100 */
[C---:B------:R-:W-:Y:S01]  /*aaf0*/  FMUL.FTZ R48, R21.reuse, R34 ;  /* 0x0000002215307220 */ /* 0x040fe20000410000 */
[----:B------:R-:W-:Y:S02]  /*ab00*/  HADD2.F32 R13, -RZ, R7.H0_H0 ;  /* 0x20000007ff0d7230 */ /* 0x000fe40000004100 */
[----:B------:R-:W-:Y:S01]  /*ab10*/  FMUL.FTZ R50, R21, R20 ;  /* 0x0000001415327220 */ /* 0x000fe20000410000 */
[----:B------:R-:W-:Y:S01]  /*ab20*/  HADD2.F32 R36, -RZ, R31.H1_H1 ;  /* 0x3000001fff247230 */ /* 0x000fe20000004100 */
[----:B------:R-:W-:Y:S01]  /*ab30*/  F2FP.SATFINITE.E4M3.F32.PACK_AB_MERGE_C R8, R40, R37, R42 ;  /* 0x000000252808723e */ /* 0x000fe2000480702a */
[----:B------:R-:W-:-:S02]  /*ab40*/  HADD2.F32 R11, -RZ, R11.H1_H1 ;  /* 0x3000000bff0b7230 */ /* 0x000fc40000004100 */
[C---:B------:R-:W-:Y:S01]  /*ab50*/  FFMA.FTZ R48, R13.reuse, R20, -R48 ;  /* 0x000000140d307223 */ /* 0x040fe20000010830 */
[----:B------:R-:W-:Y:S02]  /*ab60*/  HADD2.F32 R7, -RZ, R7.H1_H1 ;  /* 0x30000007ff077230 */ /* 0x000fe40000004100 */
[----:B------:R-:W-:Y:S01]  /*ab70*/  FFMA.FTZ R50, R13, R34, R50 ;  /* 0x000000220d327223 */ /* 0x000fe20000010032 */
[----:B------:R-:W-:Y:S01]  /*ab80*/  F2FP.F16.E4M3.UNPACK_B R13, R12 ;  /* 0x0000000cff0d723e */ /* 0x000fe200020006ff */
[C---:B------:R-:W-:Y:S01]  /*ab90*/  FMUL.FTZ R20, R11.reuse, R36 ;  /* 0x000000240b147220 */ /* 0x040fe20000410000 */
[-C--:B------:R-:W-:Y:S01]  /*aba0*/  FMUL.FTZ R11, R11, R24.reuse ;  /* 0x000000180b0b7220 */ /* 0x080fe20000410000 */
[----:B------:R-:W-:Y:S02]  /*abb0*/  HADD2.F32 R12, -RZ, R3.H0_H0 ;  /* 0x20000003ff0c7230 */ /* 0x000fe40000004100 */
[C---:B------:R-:W-:Y:S01]  /*abc0*/  FFMA.FTZ R31, R7.reuse, R24, -R20 ;  /* 0x00000018071f7223 */ /* 0x040fe20000010814 */
[----:B------:R-:W-:Y:S01]  /*abd0*/  FFMA.FTZ R35, R7, R36, R11 ;  /* 0x0000002407237223 */ /* 0x000fe2000001000b */
[----:B------:R-:W-:-:S02]  /*abe0*/  HADD2.F32 R20, -RZ, R13.H0_H0 ;  /* 0x2000000dff147230 */ /* 0x000fc40000004100 */
[--C-:B------:R-:W-:Y:S01]  /*abf0*/  HADD2.F32 R7, -RZ, R6.reuse.H0_H0 ;  /* 0x20000006ff077230 */ /* 0x100fe20000004100 */
[----:B------:R-:W-:Y:S01]  /*ac00*/  F2FP.SATFINITE.E4M3.F32.PACK_AB_MERGE_C R31, R31, R48, RZ ;  /* 0x000000301f1f723e */ /* 0x000fe200048070ff */
[----:B------:R-:W-:Y:S01]  /*ac10*/  HADD2.F32 R11, -RZ, R3.H1_H1 ;  /* 0x30000003ff0b7230 */ /* 0x000fe20000004100 */
[----:B------:R-:W-:Y:S01]  /*ac20*/  F2FP.SATFINITE.E4M3.F32.PACK_AB_MERGE_C R35, R35, R50, RZ ;  /* 0x000000322323723e */ /* 0x000fe200048070ff */
[----:B------:R-:W-:Y:S02]  /*ac30*/  HADD2.F32 R13, -RZ, R13.H1_H1 ;  /* 0x3000000dff0d7230 */ /* 0x000fe40000004100 */
[C---:B------:R-:W-:Y:S01]  /*ac40*/  FMUL.FTZ R24, R7.reuse, R20 ;  /* 0x0000001407187220 */ /* 0x040fe20000410000 */
[----:B------:R-:W-:Y:S02]  /*ac50*/  HADD2.F32 R6, -RZ, R6.H1_H1 ;  /* 0x30000006ff067230 */ /* 0x000fe40000004100 */
[----:B------:R-:W-:Y:S01]  /*ac60*/  FMUL.FTZ R7, R7, R12 ;  /* 0x0000000c07077220 */ /* 0x000fe20000410000 */
[----:B------:R-:W-:-:S02]  /*ac70*/  HADD2.F32 R3, -RZ, R4.H0_H0 ;  /* 0x20000004ff037230 */ /* 0x000fc40000004100 */
[----:B------:R-:W-:Y:S02]  /*ac80*/  HADD2.F32 R4, -RZ, R4.H1_H1 ;  /* 0x30000004ff047230 */ /* 0x000fe40000004100 */
[C---:B------:R-:W-:Y:S01]  /*ac90*/  FMUL.FTZ R21, R6.reuse, R13 ;  /* 0x0000000d06157220 */ /* 0x040fe20000410000 */
[-C--:B------:R-:W-:Y:S01]  /*aca0*/  FMUL.FTZ R34, R6, R11.reuse ;  /* 0x0000000b06227220 */ /* 0x080fe20000410000 */
[C---:B------:R-:W-:Y:S01]  /*acb0*/  FFMA.FTZ R6, R3.reuse, R12, -R24 ;  /* 0x0000000c03067223 */ /* 0x040fe20000010818 */
[----:B------:R-:W-:Y:S01]  /*acc0*/  FFMA.FTZ R3, R3, R20, R7 ;  /* 0x0000001403037223 */ /* 0x000fe20000010007 */
[C---:B------:R-:W-:Y:S01]  /*acd0*/  FFMA.FTZ R21, R4.reuse, R11, -R21 ;  /* 0x0000000b04157223 */ /* 0x040fe20000010815 */
[----:B------:R-:W-:Y:S01]  /*ace0*/  FFMA.FTZ R34, R4, R13, R34 ;  /* 0x0000000d04227223 */ /* 0x000fe20000010022 */
[----:B------:R-:W-:Y:S02]  /*acf0*/  F2FP.SATFINITE.E4M3.F32.PACK_AB_MERGE_C R7, R41, R32, RZ ;  /* 0x000000202907723e */ /* 0x000fe400048070ff */
[----:B------:R-:W-:-:S02]  /*ad00*/  F2FP.SATFINITE.E4M3.F32.PACK_AB_MERGE_C R4, R44, R45, RZ ;  /* 0x0000002d2c04723e */ /* 0x000fc400048070ff */
[----:B------:R-:W-:Y:S02]  /*ad10*/  F2FP.SATFINITE.E4M3.F32.PACK_AB_MERGE_C R11, R52, R33, RZ ;  /* 0x00000021340b723e */ /* 0x000fe400048070ff */
[----:B------:R-:W-:Y:S02]  /*ad20*/  F2FP.SATFINITE.E4M3.F32.PACK_AB_MERGE_C R7, R30, R27, R7 ;  /* 0x0000001b1e07723e */ /* 0x000fe40004807007 */
[----:B------:R-:W-:Y:S02]  /*ad30*/  F2FP.SATFINITE.E4M3.F32.PACK_AB_MERGE_C R4, R39, R38, R4 ;  /* 0x000000262704723e */ /* 0x000fe40004807004 */
[----:B------:R-:W-:Y:S02]  /*ad40*/  F2FP.SATFINITE.E4M3.F32.PACK_AB_MERGE_C R6, R21, R6, R31 ;  /* 0x000000061506723e */ /* 0x000fe4000480701f */
[----:B------:R-:W-:Y:S02]  /*ad50*/  F2FP.SATFINITE.E4M3.F32.PACK_AB_MERGE_C R11, R29, R26, R11 ;  /* 0x0000001a1d0b723e */ /* 0x000fe4000480700b */
[----:B------:R-:W-:Y:S01]  /*ad60*/  F2FP.SATFINITE.E4M3.F32.PACK_AB_MERGE_C R10, R34, R3, R35 ;  /* 0x00000003220a723e */ /* 0x000fe20004807023 */
[----:B------:R2:W-:Y:S04]  /*ad70*/  STS.128 [R49+0xf000], R4 ;  /* 0x00f0000431007388 */ /* 0x0005e80000000c00 */
[----:B------:R2:W-:Y:S02]  /*ad80*/  STS.128 [R0+0xf000], R8 ;  /* 0x00f0000800007388 */ /* 0x0005e40000000c00 */
.L_x_356:
[----:B------:R-:W-:Y:S05]  /*ad90*/  BSYNC B0 ;  /* 0x0000000000007941 */ /* 0x000fea0003800000 */
.L_x_346:
[----:B------:R-:W-:Y:S01]  /*ada0*/  @!PT LDS RZ, [RZ] ;  /* 0x00000000fffff984 */ /* 0x000fe20000000800 */
[----:B------:R-:W-:Y:S01]  /*adb0*/  @!PT LDS RZ, [RZ] ;  /* 0x00000000fffff984 */ /* 0x000fe20000000800 */
[----:B------:R-:W-:Y:S01]  /*adc0*/  @!PT LDS RZ, [RZ] ;  /* 0x00000000fffff984 */ /* 0x000fe20000000800 */
[----:B------:R-:W-:Y:S01]  /*add0*/  @!PT LDS RZ, [RZ] ;  /* 0x00000000fffff984 */ /* 0x000fe20000000800 */
[----:B------:R4:W-:Y:S06]  /*ade0*/  MEMBAR.ALL.CTA ;  /* 0x0000000000007992 */ /* 0x0009ec0000008000 */
[----:B----4-:R-:W4:Y:S01]  /*adf0*/  FENCE.VIEW.ASYNC.S ;  /* 0x00000000000073c6 */ /* 0x010f220000000000 */
[----:B------:R-:W-:Y:S05]  /*ae00*/  WARPSYNC.ALL ;  /* 0x0000000000007948 */ /* 0x000fea0003800000 */
[----:B----4-:R-:W-:Y:S06]  /*ae10*/  BAR.SYNC.DEFER_BLOCKING 0xd, 0x180 ;  /* 0x0346000000007b1d */ /* 0x010fec0000010000 */
.L_x_343:
[----:B------:R-:W-:-:S13]  /*ae20*/  ISETP.NE.AND P0, PT, R155, 0x3, PT ;  /* 0x000000039b00780c */ /* 0x000fda0003f05270 */
[----:B------:R-:W-:Y:S05]  /*ae30*/  @!P0 BRA `(.L_x_371) ;  /* 0x0000000000048947 */ /* 0x000fea0003800000 */
[----:B------:R-:W-:Y:S01]  /*ae40*/  BPT.TRAP 0x1 ;  /* 0x000000040000795c */ /* 0x000fe20000300000 */
.L_x_371:
[----:B01----:R-:W-:Y:S01]  /*ae50*/  IMAD R3, R154, 0x8, R18 ;  /* 0x000000089a037824 */ /* 0x003fe200078e0212 */
[----:B--23-5:R-:W-:-:S04]  /*ae60*/  SHF.L.U32 R4, R157, 0x1f, RZ ;  /* 0x0000001f9d047819 */ /* 0x02cfc800000006ff */
[----:B------:R0:W1:Y:S01]  /*ae70*/  SYNCS.PHASECHK.TRANS64.TRYWAIT P1, [R3+URZ+0x19c30], R4 ;  /* 0x019c3004030075a7 */ /* 0x000062000802017f */
[----:B------:R-:W-:Y:S05]  /*ae80*/  @!P0 BRA `(.L_x_372) ;  /* 0x0000000000048947 */ /* 0x000fea0003800000 */
[----:B------:R-:W-:Y:S01]  /*ae90*/  BPT.TRAP 0x1 ;  /* 0x000000040000795c */ /* 0x000fe20000300000 */
.L_x_372:
[----:B------:R-:W-:Y:S01]  /*aea0*/  VIADD R0, R18, 0x13800 ;  /* 0x0001380012007836 */ /* 0x000fe20000000000 */
[----:B------:R-:W-:Y:S01]  /*aeb0*/  LOP3.LUT R14, R46, 0x10000, RZ, 0xfc, !PT ;  /* 0x000100002e0e7812 */ /* 0x000fe200078efcff */
[----:B------:R-:W-:-:S03]  /*aec0*/  IMAD.MOV.U32 R15, RZ, RZ, -0x3ffffff0 ;  /* 0xc0000010ff0f7424 */ /* 0x000fc600078e00ff */
[----:B------:R-:W-:-:S04]  /*aed0*/  SHF.R.U32.HI R0, RZ, 0x4, R0 ;  /* 0x00000004ff007819 */ /* 0x000fc80000011600 */
[----:B------:R-:W-:-:S04]  /*aee0*/  LOP3.LUT R0, R0, 0x3fff, RZ, 0xc0, !PT ;  /* 0x00003fff00007812 */ /* 0x000fc800078ec0ff */
[----:B------:R-:W-:-:S05]  /*aef0*/  LOP3.LUT R0, R0, 0x10000, RZ, 0xfc, !PT ;  /* 0x0001000000007812 */ /* 0x000fca00078efcff */
[----:B------:R2:W-:Y:S01]  /*af00*/  STL [R1+0x14], R0 ;  /* 0x0000140001007387 */ /* 0x0005e20000100800 */
[----:B-1----:R-:W-:Y:S05]  /*af10*/  @P1 BRA `(.L_x_373) ;  /* 0x0000000000081947 */ /* 0x002fea0003800000 */
[----:B------:R-:W1:Y:S02]  /*af20*/  SYNCS.PHASECHK.TRANS64.TRYWAIT P1, [R3+URZ+0x19c30], R4 ;  /* 0x019c3004030075a7 */ /* 0x000e64000802017f */
[----:B-1----:R-:W-:Y:S05]  /*af30*/  @!P1 BRA `(.L_x_374) ;  /* 0x000000cc00789947 */ /* 0x002fea0003800000 */
.L_x_373:
[----:B------:R-:W0:Y:S01]  /*af40*/  LDL R6, [R1+0x14] ;  /* 0x0000140001067983 */ /* 0x000e220000100800 */
[----:B------:R-:W-:Y:S01]  /*af50*/  IMAD.MOV.U32 R5, RZ, RZ, -0x3ffffff0 ;  /* 0xc0000010ff057424 */ /* 0x000fe200078e00ff */
[----:B------:R-:W-:Y:S05]  /*af60*/  WARPSYNC.ALL ;  /* 0x0000000000007948 */ /* 0x000fea0003800000 */
[C---:B------:R-:W-:Y:S01]  /*af70*/  R2UR UR4, R14.reuse ;  /* 0x000000000e0472ca */ /* 0x040fe200000e0000 */
[----:B------:R-:W3:Y:S01]  /*af80*/  LDL R9, [R1+0x58] ;  /* 0x0000580001097983 */ /* 0x000ee20000100800 */
[----:B------:R-:W-:Y:S02]  /*af90*/  R2UR UR5, R15 ;  /* 0x000000000f0572ca */ /* 0x000fe400000e0000 */
[----:B------:R-:W-:Y:S01]  /*afa0*/  R2UR UR7, R5 ;  /* 0x00000000050772ca */ /* 0x000fe200000e0000 */
[----:B------:R-:W-:Y:S01]  /*afb0*/  WARPGROUP.ARRIVE ;  /* 0x00000000000079c5 */ /* 0x000fe20000000000 */
[----:B--2---:R-:W2:Y:S01]  /*afc0*/  LDL R0, [R1+0x48] ;  /* 0x0000480001007983 */ /* 0x004ea20000100800 */
[----:B------:R-:W-:Y:S01]  /*afd0*/  VIADD R10, R14, 0x180 ;  /* 0x000001800e0a7836 */ /* 0x000fe20000000000 */
[----:B------:R-:W-:Y:S01]  /*afe0*/  P2R R8, PR, RZ, 0x1 ;  /* 0x00000001ff087803 */ /* 0x000fe20000000000 */
[----:B------:R-:W-:-:S02]  /*aff0*/  IMAD.MOV.U32 R11, RZ, RZ, -0x3ffffff0 ;  /* 0xc0000010ff0b7424 */ /* 0x000fc400078e00ff */
[----:B------:R-:W4:Y:S01]  /*b000*/  S2R R90, SR_TID.X ;  /* 0x00000000005a7919 */ /* 0x000f220000002100 */
[----:B------:R-:W-:Y:S01]  /*b010*/  IMAD.MOV.U32 R7, RZ, RZ, -0x3ffffff0 ;  /* 0xc0000010ff077424 */ /* 0x000fe200078e00ff */
[----:B------:R-:W-:Y:S01]  /*b020*/  BSSY B0, `(.L_x_375) ;  /* 0x00003d6000007945 */ /* 0x000fe20003800000 */
[----:B------:R-:W-:Y:S01]  /*b030*/  VIADD R20, R14, 0x300 ;  /* 0x000003000e147836 */ /* 0x000fe20000000000 */
[----:B------:R5:W-:Y:S01]  /*b040*/  STL.64 [R1+0x8], R10 ;  /* 0x0000080a01007387 */ /* 0x000be20000100a00 */
[----:B------:R-:W-:Y:S02]  /*b050*/  IMAD.MOV.U32 R21, RZ, RZ, -0x3ffffff0 ;  /* 0xc0000010ff157424 */ /* 0x000fe400078e00ff */
[----:B------:R-:W-:Y:S01]  /*b060*/  IMAD.MOV.U32 R5, RZ, RZ, -0x3ffffff0 ;  /* 0xc0000010ff057424 */ /* 0x000fe200078e00ff */
[----:B----4-:R-:W-:Y:S01]  /*b070*/  LOP3.LUT R90, R90, 0x7f, RZ, 0xc0, !PT ;  /* 0x0000007f5a5a7812 */ /* 0x010fe200078ec0ff */
[----:B01----:R-:W-:-:S04]  /*b080*/  IMAD R4, R154, 0x300, R6 ;  /* 0x000003009a047824 */ /* 0x003fc800078e0206 */
[C---:B------:R-:W-:Y:S01]  /*b090*/  VIADD R6, R4.reuse, 0x100 ;  /* 0x0000010004067836 */ /* 0x040fe20000000000 */
[C---:B------:R-:W-:Y:S01]  /*b0a0*/  R2UR UR6, R4.reuse ;  /* 0x00000000040672ca */ /* 0x040fe200000e0000 */
[----:B------:R-:W-:-:S12]  /*b0b0*/  VIADD R4, R4, 0x200 ;  /* 0x0000020004047836 */ /* 0x000fd80000000000 */
[----:B------:R-:W-:Y:S01]  /*b0c0*/  QGMMA.64x128x32.F32.E4M3.E4M3 R24, gdesc[UR4], RZ, !UPT, gsb0 ;  /* 0x01e00000041879f3 */ /* 0x000fe2000c0008ff */
[----:B------:R-:W-:Y:S02]  /*b0d0*/  R2UR UR4, R10 ;  /* 0x000000000a0472ca */ /* 0x000fe400000e0000 */
[----:B------:R-:W-:Y:S02]  /*b0e0*/  R2UR UR5, R11 ;  /* 0x000000000b0572ca */ /* 0x000fe400000e0000 */
[----:B------:R-:W-:Y:S02]  /*b0f0*/  R2UR UR6, R6 ;  /* 0x00000000060672ca */ /* 0x000fe400000e0000 */
[----:B------:R-:W-:Y:S01]  /*b100*/  R2UR UR7, R7 ;  /* 0x00000000070772ca */ /* 0x000fe200000e0000 */
[----:B------:R-:W-:Y:S02]  /*b110*/  WARPGROUP.DEPBAR.LE gsb0, 0x0 ;  /* 0x00008000000079c5 */ /* 0x000fe40000010000 */
[----:B------:R-:W-:-:S10]  /*b120*/  WARPGROUP.ARRIVE ;  /* 0x00000000000079c5 */ /* 0x000fd40000000000 */
[----:B------:R-:W-:Y:S01]  /*b130*/  QGMMA.64x128x32.F32.E4M3.E4M3 R24, gdesc[UR4], R24, gsb0 ;  /* 0x01e00000041879f3 */ /* 0x000fe20008000818 */
[----:B------:R-:W-:Y:S02]  /*b140*/  R2UR UR4, R20 ;  /* 0x00000000140472ca */ /* 0x000fe400000e0000 */
[----:B------:R-:W-:Y:S02]  /*b150*/  R2UR UR5, R21 ;  /* 0x00000000150572ca */ /* 0x000fe400000e0000 */
[----:B------:R-:W-:Y:S01]  /*b160*/  R2UR UR6, R4 ;  /* 0x00000000040672ca */ /* 0x000fe200000e0000 */
[----:B---3--:R-:W-:Y:S01]  /*b170*/  IMAD.IADD R4, R9, 0x1, R88 ;  /* 0x0000000109047824 */ /* 0x008fe200078e0258 */
[----:B------:R-:W-:-:S03]  /*b180*/  R2UR UR7, R5 ;  /* 0x00000000050772ca */ /* 0x000fc600000e0000 */
[----:B--2---:R-:W-:-:S05]  /*b190*/  IMAD R4, R0, -0x80, R4 ;  /* 0xffffff8000047824 */ /* 0x004fca00078e0204 */
[C---:B------:R-:W-:Y:S02]  /*b1a0*/  ISETP.GT.AND P4, PT, R4.reuse, RZ, PT ;  /* 0x000000ff0400720c */ /* 0x040fe40003f84270 */
[C---:B------:R-:W-:Y:S02]  /*b1b0*/  ISETP.GT.AND P3, PT, R4.reuse, 0x1, PT ;  /* 0x000000010400780c */ /* 0x040fe40003f64270 */
[C---:B------:R-:W-:Y:S02]  /*b1c0*/  ISETP.GT.AND P1, PT, R4.reuse, 0x8, PT ;  /* 0x000000080400780c */ /* 0x040fe40003f24270 */
[C---:B------:R-:W-:Y:S02]  /*b1d0*/  ISETP.GT.AND P2, PT, R4.reuse, 0x9, PT ;  /* 0x000000090400780c */ /* 0x040fe40003f44270 */
[C---:B------:R-:W-:Y:S02]  /*b1e0*/  ISETP.GT.AND P6, PT, R4.reuse, 0x10, PT ;  /* 0x000000100400780c */ /* 0x040fe40003fc4270 */
[----:B------:R-:W-:-:S02]  /*b1f0*/  ISETP.GT.AND P5, PT, R4, 0x11, PT ;  /* 0x000000110400780c */ /* 0x000fc40003fa4270 */
[----:B------:R-:W-:Y:S01]  /*b200*/  ISETP.GT.AND P0, PT, R4, 0x59, PT ;  /* 0x000000590400780c */ /* 0x000fe20003f04270 */
[----:B------:R-:W-:Y:S02]  /*b210*/  WARPGROUP.DEPBAR.LE gsb0, 0x0 ;  /* 0x00008000000079c5 */ /* 0x000fe40000010000 */
[----:B------:R-:W-:-:S06]  /*b220*/  WARPGROUP.ARRIVE ;  /* 0x00000000000079c5 */ /* 0x000fcc0000000000 */
[----:B------:R-:W-:Y:S03]  /*b230*/  QGMMA.64x128x32.F32.E4M3.E4M3 R24, gdesc[UR4], R24, gsb0 ;  /* 0x01e00000041879f3 */ /* 0x000fe60008000818 */
[----:B------:R-:W-:Y:S02]  /*b240*/  WARPGROUP.DEPBAR.LE gsb0, 0x0 ;  /* 0x00008000000079c5 */ /* 0x000fe40000010000 */
[----:B------:R-:W-:Y:S02]  /*b250*/  FSEL R5, R24, -INF , P4 ;  /* 0xff80000018057808 */ /* 0x000fe40002000000 */
[----:B------:R-:W-:Y:S02]  /*b260*/  FSEL R25, R25, -INF , P3 ;  /* 0xff80000019197808 */ /* 0x000fe40001800000 */
[----:B------:R-:W-:Y:S02]  /*b270*/  FSEL R7, R28, -INF , P1 ;  /* 0xff8000001c077808 */ /* 0x000fe40000800000 */
[----:B------:R-:W-:-:S02]  /*b280*/  FMNMX.FTZ R0, R5, R25, !PT ;  /* 0x0000001905007209 */ /* 0x000fc40007810000 */
[----:B------:R-:W-:Y:S02]  /*b290*/  FSEL R29, R29, -INF , P2 ;  /* 0xff8000001d1d7808 */ /* 0x000fe40001000000 */
[----:B------:R-:W-:Y:S02]  /*b2a0*/  FMNMX.FTZ R0, R7, R0, !PT ;  /* 0x0000000007007209 */ /* 0x000fe40007810000 */
[----:B-----5:R-:W-:Y:S02]  /*b2b0*/  FSEL R11, R32, -INF , P6 ;  /* 0xff800000200b7808 */ /* 0x020fe40003000000 */
        /* <DEDUP_REMOVED lines=10> */
[C---:B------:R-:W-:Y:S02]  /*b360*/  ISETP.GT.AND P1, PT, R4.reuse, 0x20, PT ;  /* 0x000000200400780c */ /* 0x040fe40003f24270 */
        /* <DEDUP_REMOVED lines=59> */
[----:B------:R-:W-:Y:S02]  /*b720*/  FMNMX.FTZ R0, R65, R0, !PT ;  /* 0x0000000041007209 */ /* 0x000fe40007810000 */
[----:B------:R-:W-:Y:S02]  /*b730*/  FSEL R59, R59, -INF , P5 ;  /* 0xff8000003b3b7808 */ /* 0x000fe40002800000 */
[----:B------:R-:W-:Y:S02]  /*b740*/  ISETP.GT.AND P5, PT, R4, 0x60, PT ;  /* 0x000000600400780c */ /* 0x000fe40003fa4270 */
        /* <DEDUP_REMOVED lines=15> */
[----:B------:R-:W-:Y:S02]  /*b840*/  P2R R30, PR, RZ, 0x1 ;  /* 0x00000001ff1e7803 */ /* 0x000fe40000000000 */
[----:B------:R-:W-:Y:S02]  /*b850*/  P2R R28, PR, RZ, 0x2 ;  /* 0x00000002ff1c7803 */ /* 0x000fe40000000000 */
[----:B------:R-:W-:Y:S02]  /*b860*/  FSEL R77, R77, -INF , P2 ;  /* 0xff8000004d4d7808 */ /* 0x000fe40001000000 */
[----:B------:R-:W-:Y:S02]  /*b870*/  P2R R26, PR, RZ, 0x4 ;  /* 0x00000004ff1a7803 */ /* 0x000fe40000000000 */
[----:B------:R-:W-:-:S02]  /*b880*/  ISETP.GT.AND P3, PT, R4, 0x70, PT ;  /* 0x000000700400780c */ /* 0x000fc40003f64270 */
[C---:B------:R-:W-:Y:S02]  /*b890*/  ISETP.GT.AND P4, PT, R4.reuse, 0x71, PT ;  /* 0x000000710400780c */ /* 0x040fe40003f84270 */
[C---:B------:R-:W-:Y:S02]  /*b8a0*/  ISETP.GT.AND P5, PT, R4.reuse, 0x78, PT ;  /* 0x000000780400780c */ /* 0x040fe40003fa4270 */
[C---:B------:R-:W-:Y:S02]  /*b8b0*/  ISETP.GT.AND P6, PT, R4.reuse, 0x79, PT ;  /* 0x000000790400780c */ /* 0x040fe40003fc4270 */
[C---:B------:R-:W-:Y:S02]  /*b8c0*/  ISETP.GT.AND P2, PT, R4.reuse, 0x58, PT ;  /* 0x000000580400780c */ /* 0x040fe40003f44270 */
[C---:B------:R-:W-:Y:S02]  /*b8d0*/  ISETP.GT.AND P1, PT, R4.reuse, 0x59, PT ;  /* 0x000000590400780c */ /* 0x040fe40003f24270 */
[----:B------:R-:W-:-:S02]  /*b8e0*/  ISETP.GT.AND P0, PT, R4, 0x60, PT ;  /* 0x000000600400780c */ /* 0x000fc40003f04270 */
[----:B------:R-:W-:Y:S02]  /*b8f0*/  FMNMX.FTZ R4, R9, R27, !PT ;  /* 0x0000001b09047209 */ /* 0x000fe40007810000 */
[----:B------:R-:W-:Y:S02]  /*b900*/  FMNMX.FTZ R0, R127, R0, !PT ;  /* 0x000000007f007209 */ /* 0x000fe40007810000 */
[----:B------:R-:W-:Y:S02]  /*b910*/  FMNMX.FTZ R4, R89, R4, !PT ;  /* 0x0000000459047209 */ /* 0x000fe40007810000 */
[----:B------:R-:W-:Y:S02]  /*b920*/  FSEL R129, R80, -INF , P3 ;  /* 0xff80000050817808 */ /* 0x000fe40001800000 */
[----:B------:R-:W-:Y:S02]  /*b930*/  FMNMX.FTZ R0, R77, R0, !PT ;  /* 0x000000004d007209 */ /* 0x000fe40007810000 */
[----:B------:R-:W-:-:S02]  /*b940*/  FMNMX.FTZ R4, R31, R4, !PT ;  /* 0x000000041f047209 */ /* 0x000fc40007810000 */
[----:B------:R-:W-:Y:S02]  /*b950*/  FSEL R131, R81, -INF , P4 ;  /* 0xff80000051837808 */ /* 0x000fe40002000000 */
        /* <DEDUP_REMOVED lines=8> */
[----:B------:R-:W-:Y:S02]  /*b9e0*/  FMNMX.FTZ R10, R85, R0, !PT ;  /* 0x00000000550a7209 */ /* 0x000fe40007810000 */
[----:B------:R-:W-:Y:S02]  /*b9f0*/  FMNMX.FTZ R4, R39, R4, !PT ;  /* 0x0000000427047209 */ /* 0x000fe40007810000 */
[----:B------:R-:W-:Y:S01]  /*ba00*/  FSEL R71, R71, -INF , P1 ;  /* 0xff80000047477808 */ /* 0x000fe20000800000 */
[----:B------:R-:W0:Y:S01]  /*ba10*/  SHFL.BFLY PT, R133, R10, 0x2, 0x1f ;  /* 0x0c401f000a857f89 */ /* 0x000e2200000e0000 */
[----:B------:R-:W-:-:S02]  /*ba20*/  FMNMX.FTZ R4, R101, R4, !PT ;  /* 0x0000000465047209 */ /* 0x000fc40007810000 */
[----:B------:R-:W-:Y:S02]  /*ba30*/  P2R R24, PR, RZ, 0x8 ;  /* 0x00000008ff187803 */ /* 0x000fe40000000000 */
[----:B------:R-:W-:Y:S02]  /*ba40*/  FMNMX.FTZ R4, R43, R4, !PT ;  /* 0x000000042b047209 */ /* 0x000fe40007810000 */
[----:B------:R-:W-:Y:S02]  /*ba50*/  FSEL R135, R74, -INF , P0 ;  /* 0xff8000004a877808 */ /* 0x000fe40000000000 */
[----:B------:R-:W-:Y:S02]  /*ba60*/  FMNMX.FTZ R4, R105, R4, !PT ;  /* 0x0000000469047209 */ /* 0x000fe40007810000 */
[----:B------:R-:W-:Y:S02]  /*ba70*/  ISETP.NE.AND P0, PT, R30, RZ, PT ;  /* 0x000000ff1e00720c */ /* 0x000fe40003f05270 */
[----:B------:R-:W-:-:S02]  /*ba80*/  FMNMX.FTZ R4, R47, R4, !PT ;  /* 0x000000042f047209 */ /* 0x000fc40007810000 */
[----:B------:R-:W-:Y:S02]  /*ba90*/  ISETP.NE.AND P1, PT, R28, RZ, PT ;  /* 0x000000ff1c00720c */ /* 0x000fe40003f25270 */
[----:B------:R-:W-:Y:S02]  /*baa0*/  FMNMX.FTZ R4, R109, R4, !PT ;  /* 0x000000046d047209 */ /* 0x000fe40007810000 */
[----:B------:R-:W-:Y:S02]  /*bab0*/  FSEL R75, R75, -INF , P0 ;  /* 0xff8000004b4b7808 */ /* 0x000fe40000000000 */
[----:B------:R-:W-:Y:S02]  /*bac0*/  FMNMX.FTZ R4, R51, R4, !PT ;  /* 0x0000000433047209 */ /* 0x000fe40007810000 */
[----:B------:R-:W-:Y:S02]  /*bad0*/  FSEL R83, R83, -INF , P4 ;  /* 0xff80000053537808 */ /* 0x000fe40002000000 */
[----:B0-----:R-:W-:-:S02]  /*bae0*/  FMNMX.FTZ R12, R10, R133, !PT ;  /* 0x000000850a0c7209 */ /* 0x001fc40007810000 */
[----:B------:R-:W-:Y:S02]  /*baf0*/  FMNMX.FTZ R4, R111, R4, !PT ;  /* 0x000000046f047209 */ /* 0x000fe40007810000 */
[----:B------:R-:W-:Y:S01]  /*bb00*/  FSEL R87, R87, -INF , P6 ;  /* 0xff80000057577808 */ /* 0x000fe20003000000 */
[----:B------:R-:W0:Y:S01]  /*bb10*/  SHFL.BFLY PT, R133, R12, 0x1, 0x1f ;  /* 0x0c201f000c857f89 */ /* 0x000e2200000e0000 */
[----:B------:R-:W-:Y:S02]  /*bb20*/  FMNMX.FTZ R4, R55, R4, !PT ;  /* 0x0000000437047209 */ /* 0x000fe40007810000 */
[----:B------:R-:W-:Y:S02]  /*bb30*/  ISETP.NE.AND P0, PT, R8, RZ, PT ;  /* 0x000000ff0800720c */ /* 0x000fe40003f05270 */
[----:B------:R-:W-:-:S04]  /*bb40*/  FMNMX.FTZ R4, R117, R4, !PT ;  /* 0x0000000475047209 */ /* 0x000fc80007810000 */
[----:B------:R-:W-:-:S04]  /*bb50*/  FMNMX.FTZ R4, R59, R4, !PT ;  /* 0x000000043b047209 */ /* 0x000fc80007810000 */
[----:B------:R-:W-:-:S04]  /*bb60*/  FMNMX.FTZ R4, R119, R4, !PT ;  /* 0x0000000477047209 */ /* 0x000fc80007810000 */
[----:B------:R-:W-:-:S04]  /*bb70*/  FMNMX.FTZ R4, R63, R4, !PT ;  /* 0x000000043f047209 */ /* 0x000fc80007810000 */
[----:B------:R-:W-:Y:S02]  /*bb80*/  FMNMX.FTZ R4, R123, R4, !PT ;  /* 0x000000047b047209 */ /* 0x000fe40007810000 */
[----:B0-----:R-:W-:Y:S02]  /*bb90*/  FMNMX.FTZ R0, R12, R133, !PT ;  /* 0x000000850c007209 */ /* 0x001fe40007810000 */
[----:B------:R-:W-:Y:S02]  /*bba0*/  FSEL R133, R70, -INF , P2 ;  /* 0xff80000046857808 */ /* 0x000fe40001000000 */
[----:B------:R-:W-:Y:S01]  /*bbb0*/  FMNMX.FTZ R4, R67, R4, !PT ;  /* 0x0000000443047209 */ /* 0x000fe20007810000 */
[----:B------:R-:W-:-:S01]  /*bbc0*/  FFMA.FTZ R6, R2, R0, -8 ;  /* 0xc100000002067423 */ /* 0x000fc20000010000 */
[----:B------:R-:W-:Y:S02]  /*bbd0*/  FSETP.NEU.FTZ.AND P3, PT, R0, -INF , PT ;  /* 0xff8000000000780b */ /* 0x000fe40003f7d000 */
[----:B------:R-:W-:-:S02]  /*bbe0*/  FMNMX.FTZ R4, R133, R4, !PT ;  /* 0x0000000485047209 */ /* 0x000fc40007810000 */
[----:B------:R-:W-:Y:S02]  /*bbf0*/  FSEL R6, R6, RZ, P3 ;  /* 0x000000ff06067208 */ /* 0x000fe40001800000 */
[----:B------:R-:W-:Y:S02]  /*bc00*/  FMNMX.FTZ R4, R71, R4, !PT ;  /* 0x0000000447047209 */ /* 0x000fe40007810000 */
[----:B------:R-:W-:Y:S01]  /*bc10*/  ISETP.NE.AND P3, PT, R24, RZ, PT ;  /* 0x000000ff1800720c */ /* 0x000fe20003f65270 */
[----:B------:R-:W-:-:S01]  /*bc20*/  FFMA.FTZ R24, R2, R37, -R6 ;  /* 0x0000002502187223 */ /* 0x000fc20000010806 */
[----:B------:R-:W-:Y:S01]  /*bc30*/  FMNMX.FTZ R4, R135, R4, !PT ;  /* 0x0000000487047209 */ /* 0x000fe20007810000 */
[----:B------:R-:W-:-:S01]  /*bc40*/  FFMA.FTZ R10, R2, R29, -R6 ;  /* 0x0000001d020a7223 */ /* 0x000fc20000010806 */
[----:B------:R-:W-:Y:S01]  /*bc50*/  ISETP.NE.AND P2, PT, R26, RZ, PT ;  /* 0x000000ff1a00720c */ /* 0x000fe20003f45270 */
[----:B------:R-:W-:-:S01]  /*bc60*/  FFMA.FTZ R29, R2, R45, -R6 ;  /* 0x0000002d021d7223 */ /* 0x000fc20000010806 */
[----:B------:R-:W-:Y:S01]  /*bc70*/  FSEL R37, R78, -INF , P1 ;  /* 0xff8000004e257808 */ /* 0x000fe20000800000 */
[----:B------:R-:W-:-:S01]  /*bc80*/  FFMA.FTZ R12, R2, R33, -R6 ;  /* 0x00000021020c7223 */ /* 0x000fc20000010806 */
[----:B------:R-:W-:Y:S01]  /*bc90*/  FMNMX.FTZ R4, R75, R4, !PT ;  /* 0x000000044b047209 */ /* 0x000fe20007810000 */
        /* <DEDUP_REMOVED lines=13> */
[C-C-:B------:R-:W-:Y:S01]  /*bd70*/  FFMA.FTZ R65, R2.reuse, R69, -R6.reuse ;  /* 0x0000004502417223 */ /* 0x140fe20000010806 */
        /* <DEDUP_REMOVED lines=13> */
[C-C-:B------:R-:W-:Y:S01]  /*be50*/  FFMA.FTZ R34, R2.reuse, R107, -R6.reuse ;  /* 0x0000006b02227223 */ /* 0x140fe20000010806 */
[----:B------:R-:W0:Y:S01]  /*be60*/  SHFL.BFLY PT, R91, R4, 0x2, 0x1f ;  /* 0x0c401f00045b7f89 */ /* 0x000e2200000e0000 */
[----:B------:R-:W-:-:S01]  /*be70*/  FFMA.FTZ R36, R2, R113, -R6 ;  /* 0x0000007102247223 */ /* 0x000fc20000010806 */
[C-C-:B------:R-:W-:Y:S01]  /*be80*/  FFMA.FTZ R61, R2.reuse, R61, -R6.reuse ;  /* 0x0000003d023d7223 */ /* 0x140fe20000010806 */
[----:B------:R-:W-:-:S01]  /*be90*/  FFMA.FTZ R38, R2, R115, -R6 ;  /* 0x0000007302267223 */ /* 0x000fc20000010806 */
[C-C-:B------:R-:W-:Y:S01]  /*bea0*/  FFMA.FTZ R40, R2.reuse, R121, -R6.reuse ;  /* 0x0000007902287223 */ /* 0x140fe20000010806 */
[----:B------:R-:W-:-:S01]  /*beb0*/  FFMA.FTZ R42, R2, R125, -R6 ;  /* 0x0000007d022a7223 */ /* 0x000fc20000010806 */
[C-C-:B------:R-:W-:Y:S01]  /*bec0*/  FFMA.FTZ R44, R2.reuse, R127, -R6.reuse ;  /* 0x0000007f022c7223 */ /* 0x140fe20000010806 */
[----:B------:R-:W-:-:S01]  /*bed0*/  FFMA.FTZ R46, R2, R129, -R6 ;  /* 0x00000081022e7223 */ /* 0x000fc20000010806 */
[C-C-:B------:R-:W-:Y:S01]  /*bee0*/  FFMA.FTZ R77, R2.reuse, R131, -R6.reuse ;  /* 0x00000083024d7223 */ /* 0x140fe20000010806 */
[----:B------:R-:W-:-:S01]  /*bef0*/  FFMA.FTZ R81, R2, R85, -R6 ;  /* 0x0000005502517223 */ /* 0x000fc20000010806 */
[----:B------:R-:W-:Y:S01]  /*bf00*/  MUFU.EX2 R5, R5 ;  /* 0x0000000500057308 */ /* 0x000fe20000000800 */
[----:B------:R-:W-:-:S07]  /*bf10*/  ISETP.NE.AND P2, PT, R90, RZ, PT ;  /* 0x000000ff5a00720c */ /* 0x000fce0003f45270 */
[----:B------:R-:W1:Y:S01]  /*bf20*/  MUFU.EX2 R8, R8 ;  /* 0x0000000800087308 */ /* 0x000e620000000800 */
[----:B0-----:R-:W-:-:S05]  /*bf30*/  FMNMX.FTZ R91, R4, R91, !PT ;  /* 0x0000005b045b7209 */ /* 0x001fca0007810000 */
[----:B------:R-:W-:Y:S02]  /*bf40*/  @!P2 VIADD R3, R3, 0x19c40 ;  /* 0x00019c400303a836 */ /* 0x000fe40000000000 */
[----:B------:R-:W-:Y:S01]  /*bf50*/  MUFU.EX2 R7, R7 ;  /* 0x0000000700077308 */ /* 0x000fe20000000800 */
[----:B------:R-:W0:Y:S02]  /*bf60*/  SHFL.BFLY PT, R4, R91, 0x1, 0x1f ;  /* 0x0c201f005b047f89 */ /* 0x000e2400000e0000 */
[----:B------:R-:W-:-:S05]  /*bf70*/  @!P2 PRMT R3, RZ, 0x654, R3 ;  /* 0x00000654ff03a816 */ /* 0x000fca0000000003 */
[----:B------:R-:W2:Y:S01]  /*bf80*/  MUFU.EX2 R10, R10 ;  /* 0x0000000a000a7308 */ /* 0x000ea20000000800 */
[----:B-1----:R-:W-:-:S01]  /*bf90*/  FADD.FTZ R70, R5, R8 ;  /* 0x0000000805467221 */ /* 0x002fc20000010000 */
[----:B------:R1:W-:Y:S06]  /*bfa0*/  @!P2 SYNCS.ARRIVE.TRANS64.RED.A1T0 RZ, [R3+URZ], RZ ;  /* 0x000000ff03ffa9a7 */ /* 0x0003ec000810043f */
[----:B------:R-:W-:Y:S08]  /*bfb0*/  MUFU.EX2 R11, R11 ;  /* 0x0000000b000b7308 */ /* 0x000ff00000000800 */
[----:B------:R-:W-:Y:S01]  /*bfc0*/  MUFU.EX2 R12, R12 ;  /* 0x0000000c000c7308 */ /* 0x000fe20000000800 */
[----:B--2---:R-:W-:-:S02]  /*bfd0*/  F2FP.SATFINITE.E4M3.F32.PACK_AB_MERGE_C R148, R10, R7, RZ ;  /* 0x000000070a94723e */ /* 0x004fc400048070ff */
[----:B0-----:R-:W-:Y:S02]  /*bfe0*/  FMNMX.FTZ R4, R91, R4, !PT ;  /* 0x000000045b047209 */ /* 0x001fe40007810000 */
[----:B------:R-:W-:Y:S02]  /*bff0*/  F2FP.SATFINITE.E4M3.F32.PACK_AB_MERGE_C R148, R8, R5, R148 ;  /* 0x000000050894723e */ /* 0x000fe40004807094 */
[----:B------:R-:W-:Y:S01]  /*c000*/  FSETP.NEU.FTZ.AND P1, PT, R4, -INF , PT ;  /* 0xff8000000400780b */ /* 0x000fe20003f3d000 */
[----:B------:R-:W-:-:S01]  /*c010*/  FFMA.FTZ R50, R2, R4, -8 ;  /* 0xc100000002327423 */ /* 0x000fc20000010004 */
[----:B------:R-:W-:Y:S04]  /*c020*/  MUFU.EX2 R13, R13 ;  /* 0x0000000d000d7308 */ /* 0x000fe80000000800 */
[----:B------:R-:W-:-:S02]  /*c030*/  FSEL R50, R50, RZ, P1 ;  /* 0x000000ff32327208 */ /* 0x000fc40000800000 */
[----:B------:R-:W-:Y:S02]  /*c040*/  ISETP.GE.AND P1, PT, R88, 0x81, PT ;  /* 0x000000815800780c */ /* 0x000fe40003f26270 */
[----:B------:R-:W0:Y:S01]  /*c050*/  MUFU.EX2 R24, R24 ;  /* 0x0000001800187308 */ /* 0x000e220000000800 */
        /* <DEDUP_REMOVED lines=8> */
[----:B------:R-:W-:-:S01]  /*c0e0*/  FFMA.FTZ R68, R2, R63, -R50 ;  /* 0x0000003f02447223 */ /* 0x000fc20000010832 */
[----:B------:R-:W-:Y:S01]  /*c0f0*/  FFMA.FTZ R85, R2, R39, -R50 ;  /* 0x0000002702557223 */ /* 0x000fe20000010832 */
[----:B------:R-:W-:-:S01]  /*c100*/  FADD.FTZ R89, R7, R70 ;  /* 0x0000004607597221 */ /* 0x000fc20000010000 */
[C-C-:B------:R-:W-:Y:S01]  /*c110*/  FFMA.FTZ R35, R2.reuse, R101, -R50.reuse ;  /* 0x0000006502237223 */ /* 0x140fe20000010832 */
[----:B------:R-:W-:-:S01]  /*c120*/  FFMA.FTZ R56, R2, R43, -R50 ;  /* 0x0000002b02387223 */ /* 0x000fc20000010832 */
[----:B------:R-:W-:Y:S01]  /*c130*/  FFMA.FTZ R43, R2, R105, -R50 ;  /* 0x00000069022b7223 */ /* 0x000fe20000010832 */
[----:B------:R-:W-:-:S01]  /*c140*/  FADD.FTZ R72, R10, R89 ;  /* 0x000000590a487221 */ /* 0x000fc20000010000 */
[----:B------:R-:W2:Y:S01]  /*c150*/  MUFU.EX2 R9, R9 ;  /* 0x0000000900097308 */ /* 0x000ea20000000800 */
[----:B------:R-:W-:-:S01]  /*c160*/  FFMA.FTZ R64, R2, R47, -R50 ;  /* 0x0000002f02407223 */ /* 0x000fc20000010832 */
[C-C-:B------:R-:W-:Y:S01]  /*c170*/  FFMA.FTZ R39, R2.reuse, R109, -R50.reuse ;  /* 0x0000006d02277223 */ /* 0x140fe20000010832 */
[----:B------:R-:W-:-:S01]  /*c180*/  FFMA.FTZ R60, R2, R51, -R50 ;  /* 0x00000033023c7223 */ /* 0x000fc20000010832 */
[C-C-:B------:R-:W-:Y:S01]  /*c190*/  FFMA.FTZ R51, R2.reuse, R111, -R50.reuse ;  /* 0x0000006f02337223 */ /* 0x140fe20000010832 */
[----:B------:R-:W-:-:S01]  /*c1a0*/  FFMA.FTZ R66, R2, R55, -R50 ;  /* 0x0000003702427223 */ /* 0x000fc20000010832 */
[C-C-:B------:R-:W-:Y:S01]  /*c1b0*/  FFMA.FTZ R47, R2.reuse, R117, -R50.reuse ;  /* 0x00000075022f7223 */ /* 0x140fe20000010832 */
[----:B------:R-:W-:-:S01]  /*c1c0*/  FFMA.FTZ R62, R2, R59, -R50 ;  /* 0x0000003b023e7223 */ /* 0x000fc20000010832 */
[----:B------:R-:W3:Y:S01]  /*c1d0*/  MUFU.EX2 R54, R54 ;  /* 0x0000003600367308 */ /* 0x000ee20000000800 */
[----:B------:R-:W-:-:S01]  /*c1e0*/  FFMA.FTZ R59, R2, R119, -R50 ;  /* 0x00000077023b7223 */ /* 0x000fc20000010832 */
[----:B0-----:R-:W-:Y:S01]  /*c1f0*/  F2FP.SATFINITE.E4M3.F32.PACK_AB_MERGE_C R150, R24, R13, RZ ;  /* 0x0000000d1896723e */ /* 0x001fe200048070ff */
[----:B------:R-:W-:-:S01]  /*c200*/  FFMA.FTZ R55, R2, R123, -R50 ;  /* 0x0000007b02377223 */ /* 0x000fc20000010832 */
[C-C-:B-1----:R-:W-:Y:S01]  /*c210*/  FFMA.FTZ R3, R2.reuse, R133, -R50.reuse ;  /* 0x0000008502037223 */ /* 0x142fe20000010832 */
[----:B------:R-:W-:-:S01]  /*c220*/  FFMA.FTZ R135, R2, R135, -R50 ;  /* 0x0000008702877223 */ /* 0x000fc20000010832 */
[----:B------:R-:W-:Y:S01]  /*c230*/  FFMA.FTZ R75, R2, R75, -R50 ;  /* 0x0000004b024b7223 */ /* 0x000fe20000010832 */
[----:B------:R-:W-:Y:S01]  /*c240*/  F2FP.SATFINITE.E4M3.F32.PACK_AB_MERGE_C R150, R12, R11, R150 ;  /* 0x0000000b0c96723e */ /* 0x000fe20004807096 */
[----:B------:R-:W0:Y:S01]  /*c250*/  MUFU.EX2 R31, R31 ;  /* 0x0000001f001f7308 */ /* 0x000e220000000800 */
[----:B--2---:R-:W-:-:S01]  /*c260*/  FADD.FTZ R63, R6, R9 ;  /* 0x00000009063f7221 */ /* 0x004fc20000010000 */
[C-C-:B------:R-:W-:Y:S01]  /*c270*/  FFMA.FTZ R79, R2.reuse, R79, -R50.reuse ;  /* 0x0000004f024f7223 */ /* 0x140fe20000010832 */
[----:B------:R-:W-:-:S01]  /*c280*/  FFMA.FTZ R45, R2, R45, -R50 ;  /* 0x0000002d022d7223 */ /* 0x000fc20000010832 */
[C-C-:B------:R-:W-:Y:S01]  /*c290*/  FFMA.FTZ R83, R2.reuse, R83, -R50.reuse ;  /* 0x0000005302537223 */ /* 0x140fe20000010832 */
[----:B------:R-:W-:-:S03]  /*c2a0*/  FFMA.FTZ R49, R2, R49, -R50 ;  /* 0x0000003102317223 */ /* 0x000fc60000010832 */
[----:B------:R-:W1:Y:S01]  /*c2b0*/  MUFU.EX2 R27, R27 ;  /* 0x0000001b001b7308 */ /* 0x000e620000000800 */
[----:B---3--:R-:W-:-:S01]  /*c2c0*/  FADD.FTZ R70, R54, R63 ;  /* 0x0000003f36467221 */ /* 0x008fc20000010000 */
[----:B------:R-:W-:-:S04]  /*c2d0*/  FADD.FTZ R63, R11, R72 ;  /* 0x000000480b3f7221 */ /* 0x000fc80000010000 */
[----:B------:R-:W-:Y:S02]  /*c2e0*/  FADD.FTZ R72, R12, R63 ;  /* 0x0000003f0c487221 */ /* 0x000fe40000010000 */
[----:B------:R-:W2:Y:S01]  /*c2f0*/  MUFU.EX2 R52, R52 ;  /* 0x0000003400347308 */ /* 0x000ea20000000800 */
[----:B0-----:R-:W-:-:S01]  /*c300*/  FADD.FTZ R74, R31, R70 ;  /* 0x000000461f4a7221 */ /* 0x001fc20000010000 */
[----:B------:R-:W-:Y:S01]  /*c310*/  FFMA.FTZ R70, R2, R67, -R50 ;  /* 0x0000004302467223 */ /* 0x000fe20000010832 */
[----:B------:R-:W-:-:S01]  /*c320*/  FADD.FTZ R63, R13, R72 ;  /* 0x000000480d3f7221 */ /* 0x000fc20000010000 */
[----:B------:R-:W-:Y:S01]  /*c330*/  FFMA.FTZ R72, R2, R71, -R50 ;  /* 0x0000004702487223 */ /* 0x000fe20000010832 */
[----:B------:R-:W-:Y:S02]  /*c340*/  F2FP.SATFINITE.E4M3.F32.PACK_AB_MERGE_C R149, R31, R54, RZ ;  /* 0x000000361f95723e */ /* 0x000fe400048070ff */
[----:B------:R-:W-:Y:S01]  /*c350*/  FADD.FTZ R76, R24, R63 ;  /* 0x0000003f184c7221 */ /* 0x000fe20000010000 */
[----:B------:R-:W0:Y:S01]  /*c360*/  MUFU.EX2 R58, R58 ;  /* 0x0000003a003a7308 */ /* 0x000e220000000800 */
[----:B-1----:R-:W-:-:S01]  /*c370*/  FADD.FTZ R67, R27, R74 ;  /* 0x0000004a1b437221 */ /* 0x002fc20000010000 */
[C-C-:B------:R-:W-:Y:S01]  /*c380*/  FFMA.FTZ R63, R2.reuse, R37, -R50.reuse ;  /* 0x00000025023f7223 */ /* 0x140fe20000010832 */
[----:B------:R-:W-:-:S01]  /*c390*/  FFMA.FTZ R50, R2, R87, -R50 ;  /* 0x0000005702327223 */ /* 0x000fc20000010832 */
[----:B------:R-:W-:-:S04]  /*c3a0*/  F2FP.SATFINITE.E4M3.F32.PACK_AB_MERGE_C R149, R9, R6, R149 ;  /* 0x000000060995723e */ /* 0x000fc80004807095 */
[----:B------:R-:W1:Y:S01]  /*c3b0*/  MUFU.EX2 R85, R85 ;  /* 0x0000005500557308 */ /* 0x000e620000000800 */
[----:B--2---:R-:W-:-:S07]  /*c3c0*/  FADD.FTZ R67, R52, R67 ;  /* 0x0000004334437221 */ /* 0x004fce0000010000 */
[----:B------:R-:W2:Y:S01]  /*c3d0*/  MUFU.EX2 R25, R25 ;  /* 0x0000001900197308 */ /* 0x000ea20000000800 */
[----:B0-----:R-:W-:-:S07]  /*c3e0*/  FADD.FTZ R74, R58, R67 ;  /* 0x000000433a4a7221 */ /* 0x001fce0000010000 */
[----:B------:R-:W0:Y:S01]  /*c3f0*/  MUFU.EX2 R35, R35 ;  /* 0x0000002300237308 */ /* 0x000e220000000800 */
[----:B-1----:R-:W-:-:S01]  /*c400*/  FADD.FTZ R74, R85, R74 ;  /* 0x0000004a554a7221 */ /* 0x002fc20000010000 */
[----:B------:R-:W-:-:S04]  /*c410*/  F2FP.SATFINITE.E4M3.F32.PACK_AB_MERGE_C R151, R85, R58, RZ ;  /* 0x0000003a5597723e */ /* 0x000fc800048070ff */
[----:B------:R-:W-:Y:S02]  /*c420*/  F2FP.SATFINITE.E4M3.F32.PACK_AB_MERGE_C R151, R52, R27, R151 ;  /* 0x0000001b3497723e */ /* 0x000fe40004807097 */
[----:B------:R-:W1:Y:S01]  /*c430*/  MUFU.EX2 R26, R26 ;  /* 0x0000001a001a7308 */ /* 0x000e620000000800 */
[----:B--2---:R-:W-:-:S07]  /*c440*/  FADD.FTZ R67, R25, R76 ;  /* 0x0000004c19437221 */ /* 0x004fce0000010000 */
[----:B------:R-:W2:Y:S01]  /*c450*/  MUFU.EX2 R56, R56 ;  /* 0x0000003800387308 */ /* 0x000ea20000000800 */
[----:B0-----:R-:W-:-:S07]  /*c460*/  FADD.FTZ R37, R35, R74 ;  /* 0x0000004a23257221 */ /* 0x001fce0000010000 */
[----:B------:R-:W0:Y:S01]  /*c470*/  MUFU.EX2 R28, R28 ;  /* 0x0000001c001c7308 */ /* 0x000e220000000800 */
[----:B-1----:R-:W-:-:S07]  /*c480*/  FADD.FTZ R67, R26, R67 ;  /* 0x000000431a437221 */ /* 0x002fce0000010000 */
[----:B------:R-:W1:Y:S01]  /*c490*/  MUFU.EX2 R43, R43 ;  /* 0x0000002b002b7308 */ /* 0x000e620000000800 */
[----:B--2---:R-:W-:-:S07]  /*c4a0*/  FADD.FTZ R74, R56, R37 ;  /* 0x00000025384a7221 */ /* 0x004fce0000010000 */
        /* <DEDUP_REMOVED lines=9> */
[----:B0-----:R-:W-:-:S01]  /*c540*/  FADD.FTZ R74, R64, R67 ;  /* 0x00000043404a7221 */ /* 0x001fc20000010000 */
[----:B------:R-:W-:-:S04]  /*c550*/  F2FP.SATFINITE.E4M3.F32.PACK_AB_MERGE_C R137, R64, R43, RZ ;  /* 0x0000002b4089723e */ /* 0x000fc800048070ff */
[----:B------:R-:W-:Y:S02]  /*c560*/  F2FP.SATFINITE.E4M3.F32.PACK_AB_MERGE_C R137, R56, R35, R137 ;  /* 0x000000233889723e */ /* 0x000fe40004807089 */
        /* <DEDUP_REMOVED lines=13> */
[C---:B-1----:R-:W-:Y:S01]  /*c640*/  F2FP.SATFINITE.E4M3.F32.PACK_AB_MERGE_C R138, R41.reuse, R32, RZ ;  /* 0x00000020298a723e */ /* 0x042fe200048070ff */
[----:B------:R-:W-:-:S03]  /*c650*/  FADD.FTZ R41, R41, R74 ;  /* 0x0000004a29297221 */ /* 0x000fc60000010000 */
[----:B------:R-:W-:-:S03]  /*c660*/  F2FP.SATFINITE.E4M3.F32.PACK_AB_MERGE_C R138, R33, R30, R138 ;  /* 0x0000001e218a723e */ /* 0x000fc6000480708a */
[----:B------:R-:W1:Y:S01]  /*c670*/  MUFU.EX2 R47, R47 ;  /* 0x0000002f002f7308 */ /* 0x000e620000000800 */
[----:B--2---:R-:W-:-:S01]  /*c680*/  FADD.FTZ R24, R66, R13 ;  /* 0x0000000d42187221 */ /* 0x004fc20000010000 */
[----:B------:R-:W-:-:S04]  /*c690*/  F2FP.SATFINITE.E4M3.F32.PACK_AB_MERGE_C R139, R66, R51, RZ ;  /* 0x00000033428b723e */ /* 0x000fc800048070ff */
[----:B------:R-:W-:Y:S02]  /*c6a0*/  F2FP.SATFINITE.E4M3.F32.PACK_AB_MERGE_C R139, R60, R39, R139 ;  /* 0x000000273c8b723e */ /* 0x000fe4000480708b */
        /* <DEDUP_REMOVED lines=13> */
[C---:B0-----:R-:W-:Y:S01]  /*c780*/  F2FP.SATFINITE.E4M3.F32.PACK_AB_MERGE_C R140, R61.reuse, R36, RZ ;  /* 0x000000243d8c723e */ /* 0x041fe200048070ff */
[----:B------:R-:W-:-:S03]  /*c790*/  FADD.FTZ R61, R61, R32 ;  /* 0x000000203d3d7221 */ /* 0x000fc60000010000 */
[----:B------:R-:W-:-:S03]  /*c7a0*/  F2FP.SATFINITE.E4M3.F32.PACK_AB_MERGE_C R140, R53, R34, R140 ;  /* 0x00000022358c723e */ /* 0x000fc6000480708c */
[----:B------:R-:W0:Y:S01]  /*c7b0*/  MUFU.EX2 R55, R55 ;  /* 0x0000003700377308 */ /* 0x000e220000000800 */
[C---:B-1----:R-:W-:Y:S01]  /*c7c0*/  F2FP.SATFINITE.E4M3.F32.PACK_AB_MERGE_C R59, R68.reuse, R59, RZ ;  /* 0x0000003b443b723e */ /* 0x042fe200048070ff */
[----:B------:R-:W-:-:S03]  /*c7d0*/  FADD.FTZ R68, R68, R5 ;  /* 0x0000000544447221 */ /* 0x000fc60000010000 */
[----:B------:R-:W-:-:S03]  /*c7e0*/  F2FP.SATFINITE.E4M3.F32.PACK_AB_MERGE_C R141, R62, R47, R59 ;  /* 0x0000002f3e8d723e */ /* 0x000fc6000480703b */
[----:B------:R-:W1:Y:S01]  /*c7f0*/  MUFU.EX2 R57, R57 ;  /* 0x0000003900397308 */ /* 0x000e620000000800 */
[----:B--2---:R-:W-:-:S07]  /*c800*/  FADD.FTZ R8, R38, R61 ;  /* 0x0000003d26087221 */ /* 0x004fce0000010000 */
[----:B------:R-:W2:Y:S01]  /*c810*/  MUFU.EX2 R70, R70 ;  /* 0x0000004600467308 */ /* 0x000ea20000000800 */
[----:B0-----:R-:W-:-:S07]  /*c820*/  FADD.FTZ R5, R55, R68 ;  /* 0x0000004437057221 */ /* 0x001fce0000010000 */
[----:B------:R-:W-:Y:S01]  /*c830*/  MUFU.EX2 R40, R40 ;  /* 0x0000002800287308 */ /* 0x000fe20000000800 */
[----:B-1----:R-:W-:-:S07]  /*c840*/  FADD.FTZ R11, R57, R8 ;  /* 0x00000008390b7221 */ /* 0x002fce0000010000 */
[----:B------:R-:W0:Y:S01]  /*c850*/  MUFU.EX2 R65, R65 ;  /* 0x0000004100417308 */ /* 0x000e220000000800 */
[----:B--2---:R-:W-:-:S07]  /*c860*/  FADD.FTZ R12, R70, R5 ;  /* 0x00000005460c7221 */ /* 0x004fce0000010000 */
[----:B------:R-:W1:Y:S08]  /*c870*/  MUFU.EX2 R3, R3 ;  /* 0x0000000300037308 */ /* 0x000e700000000800 */
[----:B------:R-:W2:Y:S01]  /*c880*/  MUFU.EX2 R72, R72 ;  /* 0x0000004800487308 */ /* 0x000ea20000000800 */
[----:B0-----:R-:W-:Y:S01]  /*c890*/  F2FP.SATFINITE.E4M3.F32.PACK_AB_MERGE_C R142, R65, R40, RZ ;  /* 0x00000028418e723e */ /* 0x001fe200048070ff */
[----:B------:R-:W-:-:S03]  /*c8a0*/  FADD.FTZ R40, R40, R11 ;  /* 0x0000000b28287221 */ /* 0x000fc60000010000 */
[----:B------:R-:W-:Y:S01]  /*c8b0*/  F2FP.SATFINITE.E4M3.F32.PACK_AB_MERGE_C R142, R57, R38, R142 ;  /* 0x00000026398e723e */ /* 0x000fe2000480708e */
[----:B------:R-:W-:-:S02]  /*c8c0*/  FADD.FTZ R65, R65, R40 ;  /* 0x0000002841417221 */ /* 0x000fc40000010000 */
[----:B------:R-:W-:Y:S01]  /*c8d0*/  MUFU.EX2 R44, R44 ;  /* 0x0000002c002c7308 */ /* 0x000fe20000000800 */
[----:B-1----:R-:W-:-:S07]  /*c8e0*/  FADD.FTZ R5, R3, R12 ;  /* 0x0000000c03057221 */ /* 0x002fce0000010000 */
[----:B------:R-:W0:Y:S01]  /*c8f0*/  MUFU.EX2 R73, R73 ;  /* 0x0000004900497308 */ /* 0x000e220000000800 */
[C---:B--2---:R-:W-:Y:S01]  /*c900*/  F2FP.SATFINITE.E4M3.F32.PACK_AB_MERGE_C R11, R72.reuse, R3, RZ ;  /* 0x00000003480b723e */ /* 0x044fe200048070ff */
[----:B------:R-:W-:-:S03]  /*c910*/  FADD.FTZ R72, R72, R5 ;  /* 0x0000000548487221 */ /* 0x000fc60000010000 */
[----:B------:R-:W-:-:S03]  /*c920*/  F2FP.SATFINITE.E4M3.F32.PACK_AB_MERGE_C R143, R70, R55, R11 ;  /* 0x00000037468f723e */ /* 0x000fc6000480700b */
[----:B------:R-:W1:Y:S08]  /*c930*/  MUFU.EX2 R42, R42 ;  /* 0x0000002a002a7308 */ /* 0x000e700000000800 */
[----:B------:R2:W3:Y:S01]  /*c940*/  MUFU.EX2 R37, R135 ;  /* 0x0000008700257308 */ /* 0x0004e20000000800 */
[----:B0-----:R-:W-:-:S07]  /*c950*/  F2FP.SATFINITE.E4M3.F32.PACK_AB_MERGE_C R144, R73, R44, RZ ;  /* 0x0000002c4990723e */ /* 0x001fce00048070ff */
[----:B------:R-:W0:Y:S01]  /*c960*/  MUFU.EX2 R69, R69 ;  /* 0x0000004500457308 */ /* 0x000e220000000800 */
[----:B-1----:R-:W-:-:S01]  /*c970*/  FADD.FTZ R12, R42, R65 ;  /* 0x000000412a0c7221 */ /* 0x002fc20000010000 */
[----:B--2---:R-:W-:-:S04]  /*c980*/  IMAD.MOV.U32 R135, RZ, RZ, RZ ;  /* 0x000000ffff877224 */ /* 0x004fc800078e00ff */
[----:B------:R-:W-:Y:S02]  /*c990*/  IMAD.MOV.U32 R134, RZ, RZ, R135 ;  /* 0x000000ffff867224 */ /* 0x000fe400078e0087 */
[----:B------:R-:W1:Y:S01]  /*c9a0*/  MUFU.EX2 R10, R75 ;  /* 0x0000004b000a7308 */ /* 0x000e620000000800 */
[----:B---3--:R-:W-:-:S01]  /*c9b0*/  FADD.FTZ R3, R37, R72 ;  /* 0x0000004825037221 */ /* 0x008fc20000010000 */
[--C-:B------:R-:W-:Y:S02]  /*c9c0*/  IMAD.MOV.U32 R133, RZ, RZ, R135.reuse ;  /* 0x000000ffff857224 */ /* 0x100fe400078e0087 */
[--C-:B------:R-:W-:Y:S02]  /*c9d0*/  IMAD.MOV.U32 R132, RZ, RZ, R135.reuse ;  /* 0x000000ffff847224 */ /* 0x100fe400078e0087 */
[--C-:B------:R-:W-:Y:S02]  /*c9e0*/  IMAD.MOV.U32 R131, RZ, RZ, R135.reuse ;  /* 0x000000ffff837224 */ /* 0x100fe400078e0087 */
[----:B------:R-:W2:Y:S01]  /*c9f0*/  MUFU.EX2 R7, R63 ;  /* 0x0000003f00077308 */ /* 0x000ea20000000800 */
[C---:B0-----:R-:W-:Y:S01]  /*ca00*/  F2FP.SATFINITE.E4M3.F32.PACK_AB_MERGE_C R144, R69.reuse, R42, R144 ;  /* 0x0000002a4590723e */ /* 0x041fe20004807090 */
[----:B------:R-:W-:Y:S01]  /*ca10*/  FADD.FTZ R69, R69, R12 ;  /* 0x0000000c45457221 */ /* 0x000fe20000010000 */
[----:B------:R-:W-:-:S02]  /*ca20*/  IMAD.MOV.U32 R130, RZ, RZ, R135 ;  /* 0x000000ffff827224 */ /* 0x000fc400078e0087 */
[----:B------:R-:W-:Y:S02]  /*ca30*/  IMAD.MOV.U32 R129, RZ, RZ, R135 ;  /* 0x000000ffff817224 */ /* 0x000fe400078e0087 */
[----:B------:R-:W-:-:S01]  /*ca40*/  FADD.FTZ R44, R44, R69 ;  /* 0x000000452c2c7221 */ /* 0x000fc20000010000 */
[----:B------:R-:W-:Y:S01]  /*ca50*/  IMAD.MOV.U32 R128, RZ, RZ, R135 ;  /* 0x000000ffff807224 */ /* 0x000fe200078e0087 */
[----:B------:R-:W0:Y:S01]  /*ca60*/  MUFU.EX2 R24, R79 ;  /* 0x0000004f00187308 */ /* 0x000e220000000800 */
[----:B-1----:R-:W-:-:S01]  /*ca70*/  FADD.FTZ R6, R10, R3 ;  /* 0x000000030a067221 */ /* 0x002fc20000010000 */
[----:B------:R-:W-:Y:S01]  /*ca80*/  FADD.FTZ R73, R73, R44 ;  /* 0x0000002c49497221 */ /* 0x000fe20000010000 */
[--C-:B------:R-:W-:Y:S02]  /*ca90*/  IMAD.MOV.U32 R127, RZ, RZ, R135.reuse ;  /* 0x000000ffff7f7224 */ /* 0x100fe400078e0087 */
[--C-:B------:R-:W-:Y:S02]  /*caa0*/  IMAD.MOV.U32 R126, RZ, RZ, R135.reuse ;  /* 0x000000ffff7e7224 */ /* 0x100fe400078e0087 */
[----:B------:R-:W-:Y:S01]  /*cab0*/  IMAD.MOV.U32 R125, RZ, RZ, R135 ;  /* 0x000000ffff7d7224 */ /* 0x000fe200078e0087 */
[----:B------:R-:W-:Y:S01]  /*cac0*/  MUFU.EX2 R48, R48 ;  /* 0x0000003000307308 */ /* 0x000fe20000000800 */
[----:B--2---:R-:W-:-:S01]  /*cad0*/  FADD.FTZ R3, R7, R6 ;  /* 0x0000000607037221 */ /* 0x004fc20000010000 */
[----:B------:R-:W-:-:S02]  /*cae0*/  IMAD.MOV.U32 R124, RZ, RZ, R135 ;  /* 0x000000ffff7c7224 */ /* 0x000fc400078e0087 */
[--C-:B------:R-:W-:Y:S02]  /*caf0*/  IMAD.MOV.U32 R123, RZ, RZ, R135.reuse ;  /* 0x000000ffff7b7224 */ /* 0x100fe400078e0087 */
[----:B------:R-:W-:Y:S02]  /*cb00*/  IMAD.MOV.U32 R122, RZ, RZ, R135 ;  /* 0x000000ffff7a7224 */ /* 0x000fe400078e0087 */
[----:B------:R-:W1:Y:S01]  /*cb10*/  MUFU.EX2 R81, R81 ;  /* 0x0000005100517308 */ /* 0x000e620000000800 */
[C---:B0-----:R-:W-:Y:S01]  /*cb20*/  F2FP.SATFINITE.E4M3.F32.PACK_AB_MERGE_C R7, R24.reuse, R7, RZ ;  /* 0x000000071807723e */ /* 0x041fe200048070ff */
[----:B------:R-:W-:Y:S01]  /*cb30*/  FADD.FTZ R24, R24, R3 ;  /* 0x0000000318187221 */ /* 0x000fe20000010000 */
[----:B------:R-:W-:Y:S02]  /*cb40*/  IMAD.MOV.U32 R121, RZ, RZ, R135 ;  /* 0x000000ffff797224 */ /* 0x000fe400078e0087 */
[----:B------:R-:W-:Y:S01]  /*cb50*/  F2FP.SATFINITE.E4M3.F32.PACK_AB_MERGE_C R145, R10, R37, R7 ;  /* 0x000000250a91723e */ /* 0x000fe20004807007 */
[----:B------:R-:W-:-:S02]  /*cb60*/  IMAD.MOV.U32 R120, RZ, RZ, R135 ;  /* 0x000000ffff787224 */ /* 0x000fc400078e0087 */
[----:B------:R-:W0:Y:S01]  /*cb70*/  MUFU.EX2 R46, R46 ;  /* 0x0000002e002e7308 */ /* 0x000e220000000800 */
[--C-:B------:R-:W-:Y:S02]  /*cb80*/  IMAD.MOV.U32 R119, RZ, RZ, R135.reuse ;  /* 0x000000ffff777224 */ /* 0x100fe400078e0087 */
[--C-:B------:R-:W-:Y:S02]  /*cb90*/  IMAD.MOV.U32 R118, RZ, RZ, R135.reuse ;  /* 0x000000ffff767224 */ /* 0x100fe400078e0087 */
[--C-:B------:R-:W-:Y:S02]  /*cba0*/  IMAD.MOV.U32 R117, RZ, RZ, R135.reuse ;  /* 0x000000ffff757224 */ /* 0x100fe400078e0087 */
[--C-:B------:R-:W-:Y:S01]  /*cbb0*/  IMAD.MOV.U32 R116, RZ, RZ, R135.reuse ;  /* 0x000000ffff747224 */ /* 0x100fe200078e0087 */
[----:B------:R-:W2:Y:S01]  /*cbc0*/  MUFU.EX2 R45, R45 ;  /* 0x0000002d002d7308 */ /* 0x000ea20000000800 */
[----:B-1----:R-:W-:Y:S01]  /*cbd0*/  F2FP.SATFINITE.E4M3.F32.PACK_AB_MERGE_C R5, R81, R48, RZ ;  /* 0x000000305105723e */ /* 0x002fe200048070ff */
[----:B------:R-:W-:-:S02]  /*cbe0*/  IMAD.MOV.U32 R115, RZ, RZ, R135 ;  /* 0x000000ffff737224 */ /* 0x000fc400078e0087 */
[--C-:B------:R-:W-:Y:S02]  /*cbf0*/  IMAD.MOV.U32 R114, RZ, RZ, R135.reuse ;  /* 0x000000ffff727224 */ /* 0x100fe400078e0087 */
[----:B------:R-:W-:Y:S02]  /*cc00*/  IMAD.MOV.U32 R113, RZ, RZ, R135 ;  /* 0x000000ffff717224 */ /* 0x000fe400078e0087 */
[----:B------:R-:W1:Y:S01]  /*cc10*/  MUFU.EX2 R77, R77 ;  /* 0x0000004d004d7308 */ /* 0x000e620000000800 */
[----:B0-----:R-:W-:-:S01]  /*cc20*/  FADD.FTZ R6, R46, R73 ;  /* 0x000000492e067221 */ /* 0x001fc20000010000 */
[--C-:B------:R-:W-:Y:S02]  /*cc30*/  IMAD.MOV.U32 R112, RZ, RZ, R135.reuse ;  /* 0x000000ffff707224 */ /* 0x100fe400078e0087 */
[--C-:B------:R-:W-:Y:S02]  /*cc40*/  IMAD.MOV.U32 R111, RZ, RZ, R135.reuse ;  /* 0x000000ffff6f7224 */ /* 0x100fe400078e0087 */
[----:B------:R-:W-:-:S02]  /*cc50*/  IMAD.MOV.U32 R110, RZ, RZ, R135 ;  /* 0x000000ffff6e7224 */ /* 0x000fc400078e0087 */
[----:B------:R-:W0:Y:S01]  /*cc60*/  MUFU.EX2 R8, R83 ;  /* 0x0000005300087308 */ /* 0x000e220000000800 */
[----:B--2---:R-:W-:-:S01]  /*cc70*/  FADD.FTZ R3, R45, R24 ;  /* 0x000000182d037221 */ /* 0x004fc20000010000 */
[--C-:B------:R-:W-:Y:S02]  /*cc80*/  IMAD.MOV.U32 R109, RZ, RZ, R135.reuse ;  /* 0x000000ffff6d7224 */ /* 0x100fe400078e0087 */
[--C-:B------:R-:W-:Y:S02]  /*cc90*/  IMAD.MOV.U32 R108, RZ, RZ, R135.reuse ;  /* 0x000000ffff6c7224 */ /* 0x100fe400078e0087 */
[----:B------:R-:W-:Y:S02]  /*cca0*/  IMAD.MOV.U32 R107, RZ, RZ, R135 ;  /* 0x000000ffff6b7224 */ /* 0x000fe400078e0087 */
[----:B------:R-:W2:Y:S01]  /*ccb0*/  MUFU.EX2 R49, R49 ;  /* 0x0000003100317308 */ /* 0x000ea20000000800 */
[C---:B-1----:R-:W-:Y:S01]  /*ccc0*/  F2FP.SATFINITE.E4M3.F32.PACK_AB_MERGE_C R146, R77.reuse, R46, R5 ;  /* 0x0000002e4d92723e */ /* 0x042fe20004807005 */
[----:B------:R-:W-:Y:S01]  /*ccd0*/  FADD.FTZ R77, R77, R6 ;  /* 0x000000064d4d7221 */ /* 0x000fe20000010000 */
[----:B------:R-:W-:-:S02]  /*cce0*/  IMAD.MOV.U32 R106, RZ, RZ, R135 ;  /* 0x000000ffff6a7224 */ /* 0x000fc400078e0087 */
[----:B------:R-:W-:Y:S02]  /*ccf0*/  IMAD.MOV.U32 R105, RZ, RZ, R135 ;  /* 0x000000ffff697224 */ /* 0x000fe400078e0087 */
[----:B------:R-:W-:-:S01]  /*cd00*/  FADD.FTZ R48, R48, R77 ;  /* 0x0000004d30307221 */ /* 0x000fc20000010000 */
[----:B------:R-:W-:Y:S01]  /*cd10*/  IMAD.MOV.U32 R104, RZ, RZ, R135 ;  /* 0x000000ffff687224 */ /* 0x000fe200078e0087 */
[----:B------:R-:W1:Y:S01]  /*cd20*/  MUFU.EX2 R50, R50 ;  /* 0x0000003200327308 */ /* 0x000e620000000800 */
[----:B0-----:R-:W-:-:S01]  /*cd30*/  FADD.FTZ R6, R8, R3 ;  /* 0x0000000308067221 */ /* 0x001fc20000010000 */
[--C-:B------:R-:W-:Y:S02]  /*cd40*/  IMAD.MOV.U32 R103, RZ, RZ, R135.reuse ;  /* 0x000000ffff677224 */ /* 0x100fe400078e0087 */
[--C-:B------:R-:W-:Y:S02]  /*cd50*/  IMAD.MOV.U32 R102, RZ, RZ, R135.reuse ;  /* 0x000000ffff667224 */ /* 0x100fe400078e0087 */
[----:B------:R-:W-:-:S02]  /*cd60*/  IMAD.MOV.U32 R101, RZ, RZ, R135 ;  /* 0x000000ffff657224 */ /* 0x000fc400078e0087 */
[----:B------:R-:W-:Y:S02]  /*cd70*/  IMAD.MOV.U32 R100, RZ, RZ, R135 ;  /* 0x000000ffff647224 */ /* 0x000fe400078e0087 */
[----:B--2---:R-:W-:Y:S01]  /*cd80*/  FADD.FTZ R7, R49, R6 ;  /* 0x0000000631077221 */ /* 0x004fe20000010000 */
[----:B------:R-:W-:-:S01]  /*cd90*/  FADD.FTZ R6, R81, R48 ;  /* 0x0000003051067221 */ /* 0x000fc20000010000 */
[--C-:B------:R-:W-:Y:S02]  /*cda0*/  IMAD.MOV.U32 R99, RZ, RZ, R135.reuse ;  /* 0x000000ffff637224 */ /* 0x100fe400078e0087 */
[--C-:B------:R-:W-:Y:S02]  /*cdb0*/  IMAD.MOV.U32 R98, RZ, RZ, R135.reuse ;  /* 0x000000ffff627224 */ /* 0x100fe400078e0087 */
[----:B------:R-:W-:Y:S01]  /*cdc0*/  IMAD.MOV.U32 R97, RZ, RZ, R135 ;  /* 0x000000ffff617224 */ /* 0x000fe200078e0087 */
[C---:B-1----:R-:W-:Y:S01]  /*cdd0*/  F2FP.SATFINITE.E4M3.F32.PACK_AB_MERGE_C R3, R50.reuse, R49, RZ ;  /* 0x000000313203723e */ /* 0x042fe200048070ff */
[----:B------:R-:W-:Y:S01]  /*cde0*/  FADD.FTZ R7, R50, R7 ;  /* 0x0000000732077221 */ /* 0x000fe20000010000 */
[----:B------:R-:W-:-:S02]  /*cdf0*/  IMAD.MOV.U32 R96, RZ, RZ, R135 ;  /* 0x000000ffff607224 */ /* 0x000fc400078e0087 */
[----:B------:R-:W-:Y:S01]  /*ce00*/  F2FP.SATFINITE.E4M3.F32.PACK_AB_MERGE_C R147, R8, R45, R3 ;  /* 0x0000002d0893723e */ /* 0x000fe20004807003 */
[--C-:B------:R-:W-:Y:S02]  /*ce10*/  IMAD.MOV.U32 R95, RZ, RZ, R135.reuse ;  /* 0x000000ffff5f7224 */ /* 0x100fe400078e0087 */
[--C-:B------:R-:W-:Y:S02]  /*ce20*/  IMAD.MOV.U32 R94, RZ, RZ, R135.reuse ;  /* 0x000000ffff5e7224 */ /* 0x100fe400078e0087 */
[--C-:B------:R-:W-:Y:S02]  /*ce30*/  IMAD.MOV.U32 R93, RZ, RZ, R135.reuse ;  /* 0x000000ffff5d7224 */ /* 0x100fe400078e0087 */
[--C-:B------:R-:W-:Y:S02]  /*ce40*/  IMAD.MOV.U32 R92, RZ, RZ, R135.reuse ;  /* 0x000000ffff5c7224 */ /* 0x100fe400078e0087 */
[--C-:B------:R-:W-:Y:S02]  /*ce50*/  IMAD.MOV.U32 R91, RZ, RZ, R135.reuse ;  /* 0x000000ffff5b7224 */ /* 0x100fe400078e0087 */
[----:B------:R-:W-:-:S02]  /*ce60*/  IMAD.MOV.U32 R90, RZ, RZ, R135 ;  /* 0x000000ffff5a7224 */ /* 0x000fc400078e0087 */
[--C-:B------:R-:W-:Y:S02]  /*ce70*/  IMAD.MOV.U32 R89, RZ, RZ, R135.reuse ;  /* 0x000000ffff597224 */ /* 0x100fe400078e0087 */
[----:B------:R-:W-:Y:S01]  /*ce80*/  IMAD.MOV.U32 R88, RZ, RZ, R135 ;  /* 0x000000ffff587224 */ /* 0x000fe200078e0087 */
[----:B------:R-:W-:Y:S06]  /*ce90*/  @!P1 BRA `(.L_x_376) ;  /* 0x0000001c00b89947 */ /* 0x000fec0003800000 */
[----:B------:R-:W2:Y:S01]  /*cea0*/  LDL.LU R80, [R1+0x48] ;  /* 0x0000480001507983 */ /* 0x000ea20000300800 */
[----:B------:R-:W-:Y:S01]  /*ceb0*/  IMAD.MOV.U32 R13, RZ, RZ, R4 ;  /* 0x000000ffff0d7224 */ /* 0x000fe200078e0004 */
[----:B------:R-:W-:Y:S01]  /*cec0*/  CS2R R134, SRZ ;  /* 0x0000000000867805 */ /* 0x000fe2000001ff00 */
[----:B------:R-:W-:Y:S01]  /*ced0*/  IMAD.MOV.U32 R3, RZ, RZ, R0 ;  /* 0x000000ffff037224 */ /* 0x000fe200078e0000 */
[----:B------:R-:W-:Y:S01]  /*cee0*/  CS2R R132, SRZ ;  /* 0x0000000000847805 */ /* 0x000fe2000001ff00 */
[----:B------:R-:W-:Y:S01]  /*cef0*/  IMAD.MOV.U32 R8, RZ, RZ, R157 ;  /* 0x000000ffff087224 */ /* 0x000fe200078e009d */
[----:B------:R-:W-:Y:S01]  /*cf00*/  CS2R R130, SRZ ;  /* 0x0000000000827805 */ /* 0x000fe2000001ff00 */
[----:B------:R-:W-:Y:S01]  /*cf10*/  IMAD.MOV.U32 R5, RZ, RZ, R154 ;  /* 0x000000ffff057224 */ /* 0x000fe200078e009a */
        /* <DEDUP_REMOVED lines=20> */
[----:B------:R-:W-:Y:S01]  /*d060*/  CS2R R88, SRZ ;  /* 0x0000000000587805 */ /* 0x000fe2000001ff00 */
[----:B--2---:R-:W-:-:S07]  /*d070*/  VIADD R11, R80, 0xfffffffe ;  /* 0xfffffffe500b7836 */ /* 0x004fce0000000000 */
.L_x_388:
[----:B------:R-:W-:-:S04]  /*d080*/  ISETP.NE.AND P1, PT, R5, 0x1, PT ;  /* 0x000000010500780c */ /* 0x000fc80003f25270 */
[----:B------:R-:W-:-:S04]  /*d090*/  SEL R157, RZ, 0x1, P1 ;  /* 0x00000001ff9d7807 */ /* 0x000fc80000800000 */
[----:B------:R-:W-:Y:S01]  /*d0a0*/  LOP3.LUT R157, R8, R157, RZ, 0x3c, !PT ;  /* 0x0000009d089d7212 */ /* 0x000fe200078e3cff */
[----:B0-----:R-:W-:Y:S06]  /*d0b0*/  @!P0 BRA `(.L_x_377) ;  /* 0x0000000000048947 */ /* 0x001fec0003800000 */
[----:B------:R-:W-:Y:S01]  /*d0c0*/  BPT.TRAP 0x1 ;  /* 0x000000040000795c */ /* 0x000fe20000300000 */
.L_x_377:
[----:B------:R-:W-:Y:S01]  /*d0d0*/  VIADD R154, R5, 0x1 ;  /* 0x00000001059a7836 */ /* 0x000fe20000000000 */
[----:B------:R-:W-:-:S04]  /*d0e0*/  SHF.L.U32 R9, R157, 0x1f, RZ ;  /* 0x0000001f9d097819 */ /* 0x000fc800000006ff */
[----:B------:R-:W-:-:S04]  /*d0f0*/  ISETP.NE.AND P1, PT, R154, 0x2, PT ;  /* 0x000000029a00780c */ /* 0x000fc80003f25270 */
[----:B------:R-:W-:-:S05]  /*d100*/  SEL R154, R154, RZ, P1 ;  /* 0x000000ff9a9a7207 */ /* 0x000fca0000800000 */
[----:B------:R-:W-:-:S04]  /*d110*/  IMAD R10, R154, 0x8, R18 ;  /* 0x000000089a0a7824 */ /* 0x000fc800078e0212 */
[----:B------:R0:W1:Y:S01]  /*d120*/  SYNCS.PHASECHK.TRANS64.TRYWAIT P1, [R10+URZ+0x19c30], R9 ;  /* 0x019c30090a0075a7 */ /* 0x000062000802017f */
[----:B------:R-:W-:Y:S05]  /*d130*/  @!P0 BRA `(.L_x_378) ;  /* 0x0000000000048947 */ /* 0x000fea0003800000 */
[----:B------:R-:W-:Y:S01]  /*d140*/  BPT.TRAP 0x1 ;  /* 0x000000040000795c */ /* 0x000fe20000300000 */
.L_x_378:
[----:B------:R-:W2:Y:S01]  /*d150*/  LDL R0, [R1+0x14] ;  /* 0x0000140001007983 */ /* 0x000ea20000100800 */
[----:B------:R-:W-:Y:S01]  /*d160*/  BSSY B1, `(.L_x_379) ;  /* 0x0000006000017945 */ /* 0x000fe20003800000 */
[----:B------:R-:W-:Y:S02]  /*d170*/  IMAD.MOV.U32 R27, RZ, RZ, -0x3ffffff0 ;  /* 0xc0000010ff1b7424 */ /* 0x000fe400078e00ff */
[----:B--2---:R-:W-:Y:S01]  /*d180*/  IMAD R26, R154, 0x300, R0 ;  /* 0x000003009a1a7824 */ /* 0x004fe200078e0200 */
[----:B-1----:R-:W-:Y:S06]  /*d190*/  @P1 BRA `(.L_x_380) ;  /* 0x0000000000081947 */ /* 0x002fec0003800000 */
[----:B------:R-:W1:Y:S02]  /*d1a0*/  SYNCS.PHASECHK.TRANS64.TRYWAIT P1, [R10+URZ+0x19c30], R9 ;  /* 0x019c30090a0075a7 */ /* 0x000e64000802017f */
[----:B-1----:R-:W-:Y:S05]  /*d1b0*/  @!P1 BRA `(.L_x_381) ;  /* 0x000000a800ec9947 */ /* 0x002fea0003800000 */
.L_x_380:
[----:B------:R-:W-:Y:S05]  /*d1c0*/  BSYNC B1 ;  /* 0x0000000000017941 */ /* 0x000fea0003800000 */
.L_x_379:
[----:B------:R2:W-:Y:S04]  /*d1d0*/  STL.64 [R1+0x68], R2 ;  /* 0x0000680201007387 */ /* 0x0005e80000100a00 */
[----:B--2---:R-:W2:Y:S01]  /*d1e0*/  LDL.64 R2, [R1+0x8] ;  /* 0x0000080001027983 */ /* 0x004ea20000100a00 */
[C---:B------:R-:W-:Y:S01]  /*d1f0*/  R2UR UR6, R26.reuse ;  /* 0x000000001a0672ca */ /* 0x040fe200000e0000 */
[C---:B------:R-:W-:Y:S01]  /*d200*/  VIADD R24, R26.reuse, 0x100 ;  /* 0x000001001a187836 */ /* 0x040fe20000000000 */
[----:B------:R-:W-:Y:S01]  /*d210*/  R2UR UR7, R27 ;  /* 0x000000001b0772ca */ /* 0x000fe200000e0000 */
[----:B------:R-:W-:Y:S01]  /*d220*/  VIADD R26, R26, 0x200 ;  /* 0x000002001a1a7836 */ /* 0x000fe20000000000 */
[----:B------:R-:W-:Y:S01]  /*d230*/  R2UR UR4, R14 ;  /* 0x000000000e0472ca */ /* 0x000fe200000e0000 */
[----:B------:R-:W-:Y:S01]  /*d240*/  IMAD.MOV.U32 R25, RZ, RZ, -0x3ffffff0 ;  /* 0xc0000010ff197424 */ /* 0x000fe200078e00ff */
[----:B------:R-:W-:Y:S01]  /*d250*/  R2UR UR5, R15 ;  /* 0x000000000f0572ca */ /* 0x000fe200000e0000 */
[----:B------:R-:W-:Y:S01]  /*d260*/  IMAD.MOV.U32 R27, RZ, RZ, -0x3ffffff0 ;  /* 0xc0000010ff1b7424 */ /* 0x000fe200078e00ff */
[----:B------:R-:W-:-:S02]  /*d270*/  R2UR UR10, R24 ;  /* 0x00000000180a72ca */ /* 0x000fc400000e0000 */
[----:B------:R-:W-:Y:S02]  /*d280*/  R2UR UR11, R25 ;  /* 0x00000000190b72ca */ /* 0x000fe400000e0000 */
[----:B------:R-:W-:Y:S02]  /*d290*/  R2UR UR14, R26 ;  /* 0x000000001a0e72ca */ /* 0x000fe400000e0000 */
[----:B------:R-:W-:Y:S02]  /*d2a0*/  R2UR UR15, R27 ;  /* 0x000000001b0f72ca */ /* 0x000fe400000e0000 */
[----:B------:R-:W-:-:S06]  /*d2b0*/  WARPGROUP.ARRIVE ;  /* 0x00000000000079c5 */ /* 0x000fcc0000000000 */
[----:B------:R-:W-:Y:S01]  /*d2c0*/  QGMMA.64x128x32.F32.E4M3.E4M3 R24, gdesc[UR4], RZ, !UPT, gsb0 ;  /* 0x01e00000041879f3 */ /* 0x000fe2000c0008ff */
[----:B------:R-:W-:Y:S02]  /*d2d0*/  R2UR UR12, R20 ;  /* 0x00000000140c72ca */ /* 0x000fe400000e0000 */
[----:B------:R-:W-:Y:S01]  /*d2e0*/  R2UR UR13, R21 ;  /* 0x00000000150d72ca */ /* 0x000fe200000e0000 */
[----:B------:R-:W-:Y:S02]  /*d2f0*/  WARPGROUP.DEPBAR.LE gsb0, 0x0 ;  /* 0x00008000000079c5 */ /* 0x000fe40000010000 */
[----:B------:R-:W-:Y:S01]  /*d300*/  WARPGROUP.ARRIVE ;  /* 0x00000000000079c5 */ /* 0x000fe20000000000 */
[----:B--2---:R-:W-:Y:S02]  /*d310*/  R2UR UR8, R2 ;  /* 0x00000000020872ca */ /* 0x004fe400000e0000 */
[----:B------:R-:W-:Y:S02]  /*d320*/  R2UR UR9, R3 ;  /* 0x00000000030972ca */ /* 0x000fe400000e0000 */
[----:B------:R2:W5:Y:S11]  /*d330*/  LDL.LU.64 R2, [R1+0x68] ;  /* 0x0000680001027983 */ /* 0x0005760000300a00 */
[----:B------:R-:W-:Y:S03]  /*d340*/  QGMMA.64x128x32.F32.E4M3.E4M3 R24, gdesc[UR8], R24, gsb0 ;  /* 0x01e00000081879f3 */ /* 0x000fe60008000818 */
[----:B------:R-:W-:-:S02]  /*d350*/  WARPGROUP.DEPBAR.LE gsb0, 0x0 ;  /* 0x00008000000079c5 */ /* 0x000fc40000010000 */
[----:B------:R-:W-:-:S07]  /*d360*/  WARPGROUP.ARRIVE ;  /* 0x00000000000079c5 */ /* 0x000fce0000000000 */
[----:B------:R-:W-:Y:S03]  /*d370*/  QGMMA.64x128x32.F32.E4M3.E4M3 R24, gdesc[UR12], R24, gsb0 ;  /* 0x01e000000c1879f3 */ /* 0x000fe60008000818 */
[----:B------:R-:W-:Y:S02]  /*d380*/  WARPGROUP.DEPBAR.LE gsb0, 0x0 ;  /* 0x00008000000079c5 */ /* 0x000fe40000010000 */
[----:B--2---:R-:W-:Y:S05]  /*d390*/  @!P0 BRA `(.L_x_382) ;  /* 0x0000000000048947 */ /* 0x004fea0003800000 */
[----:B------:R-:W-:Y:S01]  /*d3a0*/  BPT.TRAP 0x1 ;  /* 0x000000040000795c */ /* 0x000fe20000300000 */
.L_x_382:
[----:B------:R-:W-:Y:S01]  /*d3b0*/  SHF.L.U32 R0, R8, 0x1f, RZ ;  /* 0x0000001f08007819 */ /* 0x000fe200000006ff */
[----:B------:R-:W-:-:S04]  /*d3c0*/  IMAD R12, R5, 0x8, R18 ;  /* 0x00000008050c7824 */ /* 0x000fc800078e0212 */
[----:B------:R2:W3:Y:S01]  /*d3d0*/  SYNCS.PHASECHK.TRANS64.TRYWAIT P1, [R12+URZ+0x19c50], R0 ;  /* 0x019c50000c0075a7 */ /* 0x0004e2000802017f */
[----:B------:R-:W-:Y:S05]  /*d3e0*/  @!P0 BRA `(.L_x_383) ;  /* 0x0000000000048947 */ /* 0x000fea0003800000 */
[----:B------:R-:W-:Y:S01]  /*d3f0*/  BPT.TRAP 0x1 ;  /* 0x000000040000795c */ /* 0x000fe20000300000 */
.L_x_383:
[----:B------:R-:W-:Y:S04]  /*d400*/  BSSY B1, `(.L_x_384) ;  /* 0x0000004000017945 */ /* 0x000fe80003800000 */
[----:B---3--:R-:W-:Y:S05]  /*d410*/  @P1 BRA `(.L_x_385) ;  /* 0x0000000000081947 */ /* 0x008fea0003800000 */
[----:B------:R-:W3:Y:S02]  /*d420*/  SYNCS.PHASECHK.TRANS64.TRYWAIT P1, [R12+URZ+0x19c50], R0 ;  /* 0x019c50000c0075a7 */ /* 0x000ee4000802017f */
[----:B---3--:R-:W-:Y:S05]  /*d430*/  @!P1 BRA `(.L_x_386) ;  /* 0x000000a800609947 */ /* 0x008fea0003800000 */
.L_x_385:
[----:B------:R-:W-:Y:S05]  /*d440*/  BSYNC B1 ;  /* 0x0000000000017941 */ /* 0x000fea0003800000 */
.L_x_384:
[----:B--23--:R-:W-:Y:S01]  /*d450*/  VIADD R0, R18, 0x3000 ;  /* 0x0000300012007836 */ /* 0x00cfe20000000000 */
[----:B------:R-:W-:Y:S01]  /*d460*/  WARPGROUP.ARRIVE ;  /* 0x00000000000079c5 */ /* 0x000fe20000000000 */
[----:B01----:R-:W-:-:S03]  /*d470*/  IMAD.MOV.U32 R9, RZ, RZ, 0x40000040 ;  /* 0x40000040ff097424 */ /* 0x003fc600078e00ff */
[----:B------:R-:W-:-:S04]  /*d480*/  SHF.R.U32.HI R0, RZ, 0x4, R0 ;  /* 0x00000004ff007819 */ /* 0x000fc80000011600 */
[----:B------:R-:W-:-:S04]  /*d490*/  LOP3.LUT R0, R0, 0x3fff, RZ, 0xc0, !PT ;  /* 0x00003fff00007812 */ /* 0x000fc800078ec0ff */
[----:B------:R-:W-:-:S05]  /*d4a0*/  LOP3.LUT R0, R0, 0x10000, RZ, 0xfc, !PT ;  /* 0x0001000000007812 */ /* 0x000fca00078efcff */
[----:B------:R-:W-:Y:S01]  /*d4b0*/  IMAD R4, R5, 0x300, R0 ;  /* 0x0000030005047824 */ /* 0x000fe200078e0200 */
[----:B-----5:R-:W-:Y:S01]  /*d4c0*/  FMNMX.FTZ R0, R24, R3, !PT ;  /* 0x0000000318007209 */ /* 0x020fe20007810000 */
[----:B------:R-:W-:Y:S02]  /*d4d0*/  IMAD.MOV.U32 R5, RZ, RZ, 0x40000040 ;  /* 0x40000040ff057424 */ /* 0x000fe400078e00ff */
[C---:B------:R-:W-:Y:S01]  /*d4e0*/  VIADD R8, R4.reuse, 0x2 ;  /* 0x0000000204087836 */ /* 0x040fe20000000000 */
[----:B------:R-:W-:Y:S02]  /*d4f0*/  R2UR UR6, R4 ;  /* 0x00000000040672ca */ /* 0x000fe400000e0000 */
[----:B------:R-:W-:Y:S02]  /*d500*/  R2UR UR7, R5 ;  /* 0x00000000050772ca */ /* 0x000fe400000e0000 */
[----:B------:R-:W-:-:S04]  /*d510*/  FMNMX.FTZ R0, R25, R0, !PT ;  /* 0x0000000019007209 */ /* 0x000fc80007810000 */
[----:B------:R-:W-:-:S04]  /*d520*/  FMNMX.FTZ R0, R28, R0, !PT ;  /* 0x000000001c007209 */ /* 0x000fc80007810000 */
[----:B------:R-:W-:-:S03]  /*d530*/  FMNMX.FTZ R0, R29, R0, !PT ;  /* 0x000000001d007209 */ /* 0x000fc60007810000 */
[----:B------:R-:W-:Y:S01]  /*d540*/  QGMMA.64x96x32.F32.E4M3.E4M3 R88, R148, gdesc[UR4], R88, gsb0 ;  /* 0x0160000494587df3 */ /* 0x000fe20008000858 */
[----:B------:R-:W-:Y:S01]  /*d550*/  R2UR UR6, R8 ;  /* 0x00000000080672ca */ /* 0x000fe200000e0000 */
[----:B------:R-:W-:Y:S01]  /*d560*/  VIADD R8, R4, 0x4 ;  /* 0x0000000404087836 */ /* 0x000fe20000000000 */
[----:B------:R-:W-:Y:S01]  /*d570*/  R2UR UR7, R9 ;  /* 0x00000000090772ca */ /* 0x000fe200000e0000 */
[----:B------:R-:W-:Y:S01]  /*d580*/  IMAD.MOV.U32 R9, RZ, RZ, 0x40000040 ;  /* 0x40000040ff097424 */ /* 0x000fe200078e00ff */
[----:B------:R-:W-:Y:S01]  /*d590*/  FMNMX.FTZ R0, R32, R0, !PT ;  /* 0x0000000020007209 */ /* 0x000fe20007810000 */
[----:B------:R-:W-:-:S03]  /*d5a0*/  VIADD R4, R4, 0x6 ;  /* 0x0000000604047836 */ /* 0x000fc60000000000 */
[----:B------:R-:W-:-:S04]  /*d5b0*/  FMNMX.FTZ R0, R33, R0, !PT ;  /* 0x0000000021007209 */ /* 0x000fc80007810000 */
        /* <DEDUP_REMOVED lines=24> */
[----:B------:R-:W-:Y:S01]  /*d740*/  FMNMX.FTZ R0, R84, R0, !PT ;  /* 0x0000000054007209 */ /* 0x000fe20007810000 */
[----:B------:R-:W-:Y:S02]  /*d750*/  WARPGROUP.DEPBAR.LE gsb0, 0x0 ;  /* 0x00008000000079c5 */ /* 0x000fe40000010000 */
[----:B------:R-:W-:Y:S01]  /*d760*/  WARPGROUP.ARRIVE ;  /* 0x00000000000079c5 */ /* 0x000fe20000000000 */
[----:B------:R-:W-:-:S05]  /*d770*/  FMNMX.FTZ R0, R85, R0, !PT ;  /* 0x0000000055007209 */ /* 0x000fca0007810000 */
[----:B------:R-:W0:Y:S01]  /*d780*/  S2R R151, SR_TID.X ;  /* 0x0000000000977919 */ /* 0x000e220000002100 */
[----:B------:R-:W-:Y:S01]  /*d790*/  QGMMA.64x96x32.F32.E4M3.E4M3 R88, R136, gdesc[UR4], R88, gsb0 ;  /* 0x0160000488587df3 */ /* 0x000fe20008000858 */
[----:B------:R-:W-:Y:S01]  /*d7a0*/  R2UR UR6, R8 ;  /* 0x00000000080672ca */ /* 0x000fe200000e0000 */
[----:B------:R-:W1:Y:S01]  /*d7b0*/  SHFL.BFLY PT, R5, R0, 0x2, 0x1f ;  /* 0x0c401f0000057f89 */ /* 0x000e6200000e0000 */
[----:B------:R-:W-:Y:S02]  /*d7c0*/  FMNMX.FTZ R8, R26, R13, !PT ;  /* 0x0000000d1a087209 */ /* 0x000fe40007810000 */
[----:B------:R-:W-:Y:S02]  /*d7d0*/  R2UR UR7, R9 ;  /* 0x00000000090772ca */ /* 0x000fe400000e0000 */
[----:B------:R-:W-:-:S04]  /*d7e0*/  FMNMX.FTZ R8, R27, R8, !PT ;  /* 0x000000081b087209 */ /* 0x000fc80007810000 */
[----:B------:R-:W-:-:S04]  /*d7f0*/  FMNMX.FTZ R8, R30, R8, !PT ;  /* 0x000000081e087209 */ /* 0x000fc80007810000 */
[----:B------:R-:W-:-:S04]  /*d800*/  FMNMX.FTZ R8, R31, R8, !PT ;  /* 0x000000081f087209 */ /* 0x000fc80007810000 */
[----:B------:R-:W-:-:S04]  /*d810*/  FMNMX.FTZ R8, R34, R8, !PT ;  /* 0x0000000822087209 */ /* 0x000fc80007810000 */
[----:B------:R-:W-:Y:S02]  /*d820*/  FMNMX.FTZ R8, R35, R8, !PT ;  /* 0x0000000823087209 */ /* 0x000fe40007810000 */
[----:B-1----:R-:W-:Y:S01]  /*d830*/  FMNMX.FTZ R0, R0, R5, !PT ;  /* 0x0000000500007209 */ /* 0x002fe20007810000 */
[----:B------:R-:W-:Y:S01]  /*d840*/  IMAD.MOV.U32 R5, RZ, RZ, 0x40000040 ;  /* 0x40000040ff057424 */ /* 0x000fe200078e00ff */
[----:B------:R-:W-:Y:S02]  /*d850*/  FMNMX.FTZ R8, R38, R8, !PT ;  /* 0x0000000826087209 */ /* 0x000fe40007810000 */
[----:B0-----:R-:W-:Y:S02]  /*d860*/  LOP3.LUT R151, R151, 0x7f, RZ, 0xc0, !PT ;  /* 0x0000007f97977812 */ /* 0x001fe400078ec0ff */
[----:B------:R-:W-:Y:S02]  /*d870*/  FMNMX.FTZ R8, R39, R8, !PT ;  /* 0x0000000827087209 */ /* 0x000fe40007810000 */
[----:B------:R-:W-:-:S02]  /*d880*/  ISETP.NE.AND P1, PT, R151, RZ, PT ;  /* 0x000000ff9700720c */ /* 0x000fc40003f25270 */
[----:B------:R-:W-:-:S04]  /*d890*/  FMNMX.FTZ R8, R42, R8, !PT ;  /* 0x000000082a087209 */ /* 0x000fc80007810000 */
[----:B------:R-:W-:-:S04]  /*d8a0*/  FMNMX.FTZ R8, R43, R8, !PT ;  /* 0x000000082b087209 */ /* 0x000fc80007810000 */
[----:B------:R-:W-:-:S03]  /*d8b0*/  FMNMX.FTZ R8, R46, R8, !PT ;  /* 0x000000082e087209 */ /* 0x000fc60007810000 */
[----:B------:R-:W-:Y:S01]  /*d8c0*/  @!P1 VIADD R10, R10, 0x19c40 ;  /* 0x00019c400a0a9836 */ /* 0x000fe20000000000 */
[----:B------:R-:W-:-:S04]  /*d8d0*/  FMNMX.FTZ R8, R47, R8, !PT ;  /* 0x000000082f087209 */ /* 0x000fc80007810000 */
[----:B------:R-:W-:Y:S02]  /*d8e0*/  FMNMX.FTZ R8, R50, R8, !PT ;  /* 0x0000000832087209 */ /* 0x000fe40007810000 */
[----:B------:R-:W-:Y:S02]  /*d8f0*/  @!P1 PRMT R10, RZ, 0x654, R10 ;  /* 0x00000654ff0a9816 */ /* 0x000fe4000000000a */
        /* <DEDUP_REMOVED lines=14> */
[----:B------:R-:W-:-:S03]  /*d9e0*/  WARPGROUP.DEPBAR.LE gsb0, 0x0 ;  /* 0x00008000000079c5 */ /* 0x000fc60000010000 */
[----:B------:R-:W-:Y:S01]  /*d9f0*/  FMNMX.FTZ R8, R79, R8, !PT ;  /* 0x000000084f087209 */ /* 0x000fe20007810000 */
[----:B------:R-:W-:-:S03]  /*da00*/  WARPGROUP.ARRIVE ;  /* 0x00000000000079c5 */ /* 0x000fc60000000000 */
[----:B------:R-:W-:-:S03]  /*da10*/  FMNMX.FTZ R8, R82, R8, !PT ;  /* 0x0000000852087209 */ /* 0x000fc60007810000 */
[----:B------:R-:W-:Y:S01]  /*da20*/  QGMMA.64x96x32.F32.E4M3.E4M3 R88, R140, gdesc[UR4], R88, gsb0 ;  /* 0x016000048c587df3 */ /* 0x000fe20008000858 */
[----:B------:R-:W-:Y:S02]  /*da30*/  FMNMX.FTZ R8, R83, R8, !PT ;  /* 0x0000000853087209 */ /* 0x000fe40007810000 */
[----:B------:R-:W-:Y:S02]  /*da40*/  R2UR UR7, R5 ;  /* 0x00000000050772ca */ /* 0x000fe400000e0000 */
[----:B------:R-:W-:Y:S01]  /*da50*/  FMNMX.FTZ R8, R86, R8, !PT ;  /* 0x0000000856087209 */ /* 0x000fe20007810000 */
[----:B------:R-:W0:Y:S01]  /*da60*/  SHFL.BFLY PT, R5, R0, 0x1, 0x1f ;  /* 0x0c201f0000057f89 */ /* 0x000e2200000e0000 */
[----:B------:R-:W-:Y:S02]  /*da70*/  R2UR UR6, R4 ;  /* 0x00000000040672ca */ /* 0x000fe400000e0000 */
[----:B------:R-:W-:-:S05]  /*da80*/  FMNMX.FTZ R8, R87, R8, !PT ;  /* 0x0000000857087209 */ /* 0x000fca0007810000 */
[----:B------:R-:W1:Y:S01]  /*da90*/  SHFL.BFLY PT, R9, R8, 0x2, 0x1f ;  /* 0x0c401f0008097f89 */ /* 0x000e6200000e0000 */
[----:B0-----:R-:W-:-:S05]  /*daa0*/  FMNMX.FTZ R0, R0, R5, !PT ;  /* 0x0000000500007209 */ /* 0x001fca0007810000 */
[----:B------:R-:W-:Y:S01]  /*dab0*/  FADD.FTZ R5, -R0, R3 ;  /* 0x0000000300057221 */ /* 0x000fe20000010100 */
[----:B-1----:R-:W-:-:S03]  /*dac0*/  FMNMX.FTZ R9, R8, R9, !PT ;  /* 0x0000000908097209 */ /* 0x002fc60007810000 */
[----:B------:R-:W-:Y:S02]  /*dad0*/  FMUL.FTZ R5, R2, R5 ;  /* 0x0000000502057220 */ /* 0x000fe40000410000 */
[----:B------:R-:W0:Y:S04]  /*dae0*/  SHFL.BFLY PT, R4, R9, 0x1, 0x1f ;  /* 0x0c201f0009047f89 */ /* 0x000e2800000e0000 */
[----:B------:R-:W-:Y:S01]  /*daf0*/  MUFU.EX2 R5, R5 ;  /* 0x0000000500057308 */ /* 0x000fe20000000800 */
[----:B0-----:R-:W-:-:S05]  /*db00*/  FMNMX.FTZ R4, R9, R4, !PT ;  /* 0x0000000409047209 */ /* 0x001fca0007810000 */
[----:B------:R-:W-:Y:S01]  /*db10*/  FADD.FTZ R3, -R4, R13 ;  /* 0x0000000d04037221 */ /* 0x000fe20000010100 */
[----:B------:R-:W-:-:S03]  /*db20*/  FFMA.FTZ R13, R2, R0, -8 ;  /* 0xc1000000020d7423 */ /* 0x000fc60000010000 */
[C---:B------:R-:W-:Y:S01]  /*db30*/  FMUL.FTZ R3, R2.reuse, R3 ;  /* 0x0000000302037220 */ /* 0x040fe20000410000 */
        /* <DEDUP_REMOVED lines=15> */
[C---:B------:R-:W-:Y:S01]  /*dc30*/  FFMA.FTZ R81, R2.reuse, R4, -8 ;  /* 0xc100000002517423 */ /* 0x040fe20000010004 */
[----:B------:R-:W-:-:S01]  /*dc40*/  FFMA.FTZ R8, R2, R24, -R13 ;  /* 0x0000001802087223 */ /* 0x000fc2000001080d */
[----:B------:R-:W-:Y:S01]  /*dc50*/  MUFU.EX2 R3, R3 ;  /* 0x0000000300037308 */ /* 0x000fe20000000800 */
[----:B------:R-:W-:-:S01]  /*dc60*/  FFMA.FTZ R24, R2, R28, -R13 ;  /* 0x0000001c02187223 */ /* 0x000fc2000001080d */
[C-C-:B------:R-:W-:Y:S01]  /*dc70*/  FFMA.FTZ R26, R2.reuse, R26, -R81.reuse ;  /* 0x0000001a021a7223 */ /* 0x140fe20000010851 */
[----:B------:R-:W-:-:S01]  /*dc80*/  FFMA.FTZ R27, R2, R27, -R81 ;  /* 0x0000001b021b7223 */ /* 0x000fc20000010851 */
[C-C-:B------:R-:W-:Y:S01]  /*dc90*/  FFMA.FTZ R30, R2.reuse, R30, -R81.reuse ;  /* 0x0000001e021e7223 */ /* 0x140fe20000010851 */
[----:B------:R-:W-:-:S01]  /*dca0*/  FFMA.FTZ R31, R2, R31, -R81 ;  /* 0x0000001f021f7223 */ /* 0x000fc20000010851 */
[C---:B------:R-:W-:Y:S01]  /*dcb0*/  FFMA.FTZ R28, R2.reuse, R32, -R13 ;  /* 0x00000020021c7223 */ /* 0x040fe2000001080d */
[----:B------:R-:W-:-:S01]  /*dcc0*/  FFMA.FTZ R34, R2, R34, -R81 ;  /* 0x0000002202227223 */ /* 0x000fc20000010851 */
[----:B------:R-:W0:Y:S01]  /*dcd0*/  MUFU.EX2 R8, R8 ;  /* 0x0000000800087308 */ /* 0x000e220000000800 */
[----:B------:R-:W-:-:S01]  /*dce0*/  FFMA.FTZ R35, R2, R35, -R81 ;  /* 0x0000002302237223 */ /* 0x000fc20000010851 */
[C---:B------:R-:W-:Y:S01]  /*dcf0*/  FFMA.FTZ R32, R2.reuse, R36, -R13 ;  /* 0x0000002402207223 */ /* 0x040fe2000001080d */
[----:B------:R-:W-:-:S01]  /*dd00*/  FFMA.FTZ R38, R2, R38, -R81 ;  /* 0x0000002602267223 */ /* 0x000fc20000010851 */
[C---:B------:R-:W-:Y:S01]  /*dd10*/  FFMA.FTZ R39, R2.reuse, R39, -R81 ;  /* 0x0000002702277223 */ /* 0x040fe20000010851 */
[----:B------:R-:W-:-:S01]  /*dd20*/  FFMA.FTZ R36, R2, R40, -R13 ;  /* 0x0000002802247223 */ /* 0x000fc2000001080d */
[C-C-:B------:R-:W-:Y:S01]  /*dd30*/  FFMA.FTZ R42, R2.reuse, R42, -R81.reuse ;  /* 0x0000002a022a7223 */ /* 0x140fe20000010851 */
[----:B------:R-:W-:-:S01]  /*dd40*/  FFMA.FTZ R43, R2, R43, -R81 ;  /* 0x0000002b022b7223 */ /* 0x000fc20000010851 */
[----:B------:R-:W1:Y:S01]  /*dd50*/  MUFU.EX2 R26, R26 ;  /* 0x0000001a001a7308 */ /* 0x000e620000000800 */
[----:B------:R-:W-:-:S01]  /*dd60*/  FFMA.FTZ R40, R2, R44, -R13 ;  /* 0x0000002c02287223 */ /* 0x000fc2000001080d */
[C-C-:B------:R-:W-:Y:S01]  /*dd70*/  FFMA.FTZ R46, R2.reuse, R46, -R81.reuse ;  /* 0x0000002e022e7223 */ /* 0x140fe20000010851 */
[----:B------:R-:W-:-:S01]  /*dd80*/  FFMA.FTZ R47, R2, R47, -R81 ;  /* 0x0000002f022f7223 */ /* 0x000fc20000010851 */
[C---:B------:R-:W-:Y:S01]  /*dd90*/  FFMA.FTZ R44, R2.reuse, R48, -R13 ;  /* 0x00000030022c7223 */ /* 0x040fe2000001080d */
[----:B------:R-:W-:-:S01]  /*dda0*/  FFMA.FTZ R50, R2, R50, -R81 ;  /* 0x0000003202327223 */ /* 0x000fc20000010851 */
[----:B------:R-:W-:Y:S01]  /*ddb0*/  FFMA.FTZ R51, R2, R51, -R81 ;  /* 0x0000003302337223 */ /* 0x000fe20000010851 */
[----:B------:R-:W-:-:S02]  /*ddc0*/  WARPGROUP.DEPBAR.LE gsb0, 0x0 ;  /* 0x00008000000079c5 */ /* 0x000fc40000010000 */
[----:B------:R-:W2:Y:S01]  /*ddd0*/  MUFU.EX2 R9, R9 ;  /* 0x0000000900097308 */ /* 0x000ea20000000800 */
[----:B0-----:R-:W-:-:S01]  /*dde0*/  FFMA.FTZ R6, R5, R6, R8 ;  /* 0x0000000605067223 */ /* 0x001fc20000010008 */
[----:B------:R-:W-:Y:S01]  /*ddf0*/  WARPGROUP.ARRIVE ;  /* 0x00000000000079c5 */ /* 0x000fe20000000000 */
[----:B------:R-:W-:-:S01]  /*de00*/  FFMA.FTZ R48, R2, R52, -R13 ;  /* 0x0000003402307223 */ /* 0x000fc2000001080d */
[C-C-:B------:R-:W-:Y:S01]  /*de10*/  FFMA.FTZ R54, R2.reuse, R54, -R81.reuse ;  /* 0x0000003602367223 */ /* 0x140fe20000010851 */
[----:B------:R-:W-:-:S01]  /*de20*/  FFMA.FTZ R55, R2, R55, -R81 ;  /* 0x0000003702377223 */ /* 0x000fc20000010851 */
[C---:B------:R-:W-:Y:S01]  /*de30*/  FFMA.FTZ R52, R2.reuse, R56, -R13 ;  /* 0x0000003802347223 */ /* 0x040fe2000001080d */
[----:B------:R-:W-:-:S01]  /*de40*/  FFMA.FTZ R58, R2, R58, -R81 ;  /* 0x0000003a023a7223 */ /* 0x000fc20000010851 */
[----:B------:R-:W0:Y:S01]  /*de50*/  MUFU.EX2 R27, R27 ;  /* 0x0000001b001b7308 */ /* 0x000e220000000800 */
[----:B-1----:R-:W-:-:S01]  /*de60*/  FFMA.FTZ R7, R3, R7, R26 ;  /* 0x0000000703077223 */ /* 0x002fc2000001001a */
[----:B------:R-:W-:Y:S01]  /*de70*/  QGMMA.64x96x32.F32.E4M3.E4M3 R88, R144, gdesc[UR4], R88, gsb0 ;  /* 0x0160000490587df3 */ /* 0x000fe20008000858 */
[----:B------:R-:W-:-:S01]  /*de80*/  FFMA.FTZ R59, R2, R59, -R81 ;  /* 0x0000003b023b7223 */ /* 0x000fc20000010851 */
[C---:B------:R-:W-:Y:S01]  /*de90*/  FFMA.FTZ R56, R2.reuse, R60, -R13 ;  /* 0x0000003c02387223 */ /* 0x040fe2000001080d */
[----:B------:R-:W-:-:S01]  /*dea0*/  FFMA.FTZ R62, R2, R62, -R81 ;  /* 0x0000003e023e7223 */ /* 0x000fc20000010851 */
[C---:B------:R-:W-:Y:S01]  /*deb0*/  FFMA.FTZ R63, R2.reuse, R63, -R81 ;  /* 0x0000003f023f7223 */ /* 0x040fe20000010851 */
[----:B------:R-:W-:-:S01]  /*dec0*/  FFMA.FTZ R60, R2, R64, -R13 ;  /* 0x00000040023c7223 */ /* 0x000fc2000001080d */
[----:B------:R-:W1:Y:S01]  /*ded0*/  MUFU.EX2 R24, R24 ;  /* 0x0000001800187308 */ /* 0x000e620000000800 */
[----:B--2---:R-:W-:-:S01]  /*dee0*/  FADD.FTZ R6, R9, R6 ;  /* 0x0000000609067221 */ /* 0x004fc20000010000 */
[C-C-:B------:R-:W-:Y:S01]  /*def0*/  FFMA.FTZ R66, R2.reuse, R66, -R81.reuse ;  /* 0x0000004202427223 */ /* 0x140fe20000010851 */
[----:B------:R-:W-:-:S01]  /*df00*/  FFMA.FTZ R67, R2, R67, -R81 ;  /* 0x0000004302437223 */ /* 0x000fc20000010851 */
[C---:B------:R-:W-:Y:S01]  /*df10*/  FFMA.FTZ R64, R2.reuse, R68, -R13 ;  /* 0x0000004402407223 */ /* 0x040fe2000001080d */
[----:B------:R-:W-:-:S01]  /*df20*/  FFMA.FTZ R70, R2, R70, -R81 ;  /* 0x0000004602467223 */ /* 0x000fc20000010851 */
[C---:B------:R-:W-:Y:S01]  /*df30*/  FFMA.FTZ R71, R2.reuse, R71, -R81 ;  /* 0x0000004702477223 */ /* 0x040fe20000010851 */
[----:B------:R-:W-:-:S01]  /*df40*/  FFMA.FTZ R68, R2, R72, -R13 ;  /* 0x0000004802447223 */ /* 0x000fc2000001080d */
[----:B------:R-:W2:Y:S01]  /*df50*/  MUFU.EX2 R30, R30 ;  /* 0x0000001e001e7308 */ /* 0x000ea20000000800 */
[----:B0-----:R-:W-:-:S01]  /*df60*/  FADD.FTZ R7, R27, R7 ;  /* 0x000000071b077221 */ /* 0x001fc20000010000 */
[C-C-:B------:R-:W-:Y:S01]  /*df70*/  FFMA.FTZ R74, R2.reuse, R74, -R81.reuse ;  /* 0x0000004a024a7223 */ /* 0x140fe20000010851 */
[----:B------:R-:W-:-:S01]  /*df80*/  FFMA.FTZ R75, R2, R75, -R81 ;  /* 0x0000004b024b7223 */ /* 0x000fc20000010851 */
[C---:B------:R-:W-:Y:S01]  /*df90*/  FFMA.FTZ R72, R2.reuse, R76, -R13 ;  /* 0x0000004c02487223 */ /* 0x040fe2000001080d */
[----:B------:R-:W-:-:S01]  /*dfa0*/  FFMA.FTZ R78, R2, R78, -R81 ;  /* 0x0000004e024e7223 */ /* 0x000fc20000010851 */
[C---:B------:R-:W-:Y:S01]  /*dfb0*/  FFMA.FTZ R79, R2.reuse, R79, -R81 ;  /* 0x0000004f024f7223 */ /* 0x040fe20000010851 */
[----:B------:R-:W-:-:S01]  /*dfc0*/  FFMA.FTZ R76, R2, R80, -R13 ;  /* 0x00000050024c7223 */ /* 0x000fc2000001080d */
[----:B------:R-:W0:Y:S01]  /*dfd0*/  MUFU.EX2 R25, R25 ;  /* 0x0000001900197308 */ /* 0x000e220000000800 */
[----:B-1----:R-:W-:-:S01]  /*dfe0*/  FADD.FTZ R6, R24, R6 ;  /* 0x0000000618067221 */ /* 0x002fc20000010000 */
[C-C-:B------:R-:W-:Y:S01]  /*dff0*/  FFMA.FTZ R82, R2.reuse, R82, -R81.reuse ;  /* 0x0000005202527223 */ /* 0x140fe20000010851 */
[----:B------:R-:W-:-:S01]  /*e000*/  FFMA.FTZ R83, R2, R83, -R81 ;  /* 0x0000005302537223 */ /* 0x000fc20000010851 */
[C---:B------:R-:W-:Y:S01]  /*e010*/  FFMA.FTZ R80, R2.reuse, R84, -R13 ;  /* 0x0000005402507223 */ /* 0x040fe2000001080d */
[----:B------:R-:W-:-:S01]  /*e020*/  FFMA.FTZ R86, R2, R86, -R81 ;  /* 0x0000005602567223 */ /* 0x000fc20000010851 */
[C---:B------:R-:W-:Y:S01]  /*e030*/  FFMA.FTZ R13, R2.reuse, R85, -R13 ;  /* 0x00000055020d7223 */ /* 0x040fe2000001080d */
[----:B------:R-:W-:-:S01]  /*e040*/  FFMA.FTZ R81, R2, R87, -R81 ;  /* 0x0000005702517223 */ /* 0x000fc20000010851 */
        /* <DEDUP_REMOVED lines=21> */
[----:B0-----:R-:W-:-:S01]  /*e1a0*/  FADD.FTZ R7, R39, R7 ;  /* 0x0000000727077221 */ /* 0x001fc20000010000 */
[----:B------:R-:W-:Y:S02]  /*e1b0*/  WARPGROUP.DEPBAR.LE gsb0, 0x0 ;  /* 0x00008000000079c5 */ /* 0x000fe40000010000 */
[----:B------:R0:W-:Y:S04]  /*e1c0*/  @!P1 SYNCS.ARRIVE.TRANS64.RED.A1T0 RZ, [R10+URZ], RZ ;  /* 0x000000ff0aff99a7 */ /* 0x0001e8000810043f */
        /* <DEDUP_REMOVED lines=92> */
[----:B--2---:R-:W-:-:S03]  /*e790*/  FADD.FTZ R6, R13, R6 ;  /* 0x000000060d067221 */ /* 0x004fc60000010000 */
[----:B---3--:R-:W-:Y:S01]  /*e7a0*/  FADD.FTZ R7, R81, R7 ;  /* 0x0000000751077221 */ /* 0x008fe20000010000 */
[----:B0-----:R-:W-:Y:S06]  /*e7b0*/  @!P0 BRA `(.L_x_387) ;  /* 0x0000000000048947 */ /* 0x001fec0003800000 */
[----:B------:R-:W-:Y:S01]  /*e7c0*/  BPT.TRAP 0x1 ;  /* 0x000000040000795c */ /* 0x000fe20000300000 */
.L_x_387:
[----:B------:R-:W2:Y:S01]  /*e7d0*/  LDL R10, [R1+0x18] ;  /* 0x00001800010a7983 */ /* 0x000ea20000100800 */
[----:B------:R-:W-:Y:S01]  /*e7e0*/  ISETP.GT.AND P1, PT, R11, RZ, PT ;  /* 0x000000ff0b00720c */ /* 0x000fe20003f24270 */
[----:B------:R-:W-:Y:S01]  /*e7f0*/  VIADD R12, R12, 0x19c60 ;  /* 0x00019c600c0c7836 */ /* 0x000fe20000000000 */
        /* <DEDUP_REMOVED lines=32> */
[----:B------:R-:W-:Y:S01]  /*ea00*/  F2FP.SATFINITE.E4M3.F32.PACK_AB_MERGE_C R148, R9, R8, R24 ;  /* 0x000000080994723e */ /* 0x000fe20004807018 */
[-C--:B------:R-:W-:Y:S01]  /*ea10*/  FMUL.FTZ R120, R120, R5.reuse ;  /* 0x0000000578787220 */ /* 0x080fe20000410000 */
[----:B------:R-:W-:Y:S01]  /*ea20*/  F2FP.SATFINITE.E4M3.F32.PACK_AB_MERGE_C R146, R77, R76, R13 ;  /* 0x0000004c4d92723e */ /* 0x000fe2000480700d */
        /* <DEDUP_REMOVED lines=32> */
[----:B------:R-:W-:Y:S01]  /*ec30*/  VIADD R11, R11, 0xffffffff ;  /* 0xffffffff0b0b7836 */ /* 0x000fe20000000000 */
[----:B------:R-:W-:Y:S01]  /*ec40*/  F2FP.SATFINITE.E4M3.F32.PACK_AB_MERGE_C R150, R29, R28, R32 ;  /* 0x0000001c1d96723e */ /* 0x000fe20004807020 */
[----:B------:R-:W-:Y:S01]  /*ec50*/  IMAD.MOV.U32 R13, RZ, RZ, R4 ;  /* 0x000000ffff0d7224 */ /* 0x000fe200078e0004 */
[----:B------:R-:W-:Y:S01]  /*ec60*/  F2FP.SATFINITE.E4M3.F32.PACK_AB_MERGE_C R151, R35, R34, R38 ;  /* 0x000000222397723e */ /* 0x000fe20004807026 */
[----:B------:R-:W-:Y:S01]  /*ec70*/  IMAD.MOV.U32 R3, RZ, RZ, R0 ;  /* 0x000000ffff037224 */ /* 0x000fe200078e0000 */
        /* <DEDUP_REMOVED lines=13> */
[----:B--2---:R-:W-:-:S04]  /*ed50*/  PRMT R12, R10, 0x654, R12 ;  /* 0x000006540a0c7816 */ /* 0x004fc8000000000c */
[----:B------:R0:W-:Y:S01]  /*ed60*/  SYNCS.ARRIVE.TRANS64.RED.A1T0 RZ, [R12+URZ], RZ ;  /* 0x000000ff0cff79a7 */ /* 0x0001e2000810043f */
[----:B------:R-:W-:Y:S05]  /*ed70*/  @P1 BRA `(.L_x_388) ;  /* 0xffffffe000c01947 */ /* 0x000fea000383ffff */
.L_x_376:
[----:B------:R-:W-:Y:S05]  /*ed80*/  BSYNC B0 ;  /* 0x0000000000007941 */ /* 0x000fea0003800000 */
.L_x_375:
[----:B------:R-:W-:Y:S06]  /*ed90*/  BAR.ARV 0x8, 0x1a0 ;  /* 0x0206800000007b1d */ /* 0x000fec0000002000 */
[----:B------:R-:W-:Y:S05]  /*eda0*/  @!P0 BRA `(.L_x_389) ;  /* 0x0000000000048947 */ /* 0x000fea0003800000 */
[----:B------:R-:W-:Y:S01]  /*edb0*/  BPT.TRAP 0x1 ;  /* 0x000000040000795c */ /* 0x000fe20000300000 */
.L_x_389:
[----:B------:R-:W-:Y:S01]  /*edc0*/  IMAD R5, R154, 0x8, R18 ;  /* 0x000000089a057824 */ /* 0x000fe200078e0212 */
[----:B------:R-:W-:-:S04]  /*edd0*/  SHF.L.U32 R8, R157, 0x1f, RZ ;  /* 0x0000001f9d087819 */ /* 0x000fc800000006ff */
[----:B------:R1:W2:Y:S01]  /*ede0*/  SYNCS.PHASECHK.TRANS64.TRYWAIT P1, [R5+URZ+0x19c50], R8 ;  /* 0x019c5008050075a7 */ /* 0x0002a2000802017f */
[----:B------:R-:W-:Y:S05]  /*edf0*/  @!P0 BRA `(.L_x_390) ;  /* 0x0000000000048947 */ /* 0x000fea0003800000 */
[----:B------:R-:W-:Y:S01]  /*ee00*/  BPT.TRAP 0x1 ;  /* 0x000000040000795c */ /* 0x000fe20000300000 */
.L_x_390:
[----:B------:R-:W-:Y:S04]  /*ee10*/  BSSY B0, `(.L_x_391) ;  /* 0x0000004000007945 */ /* 0x000fe80003800000 */
[----:B--2---:R-:W-:Y:S05]  /*ee20*/  @P1 BRA `(.L_x_392) ;  /* 0x0000000000081947 */ /* 0x004fea0003800000 */
[----:B------:R-:W2:Y:S02]  /*ee30*/  SYNCS.PHASECHK.TRANS64.TRYWAIT P1, [R5+URZ+0x19c50], R8 ;  /* 0x019c5008050075a7 */ /* 0x000ea4000802017f */
[----:B--2---:R-:W-:Y:S05]  /*ee40*/  @!P1 BRA `(.L_x_393) ;  /* 0x0000008c00f09947 */ /* 0x004fea0003800000 */
.L_x_392:
[----:B------:R-:W-:Y:S05]  /*ee50*/  BSYNC B0 ;  /* 0x0000000000007941 */ /* 0x000fea0003800000 */
.L_x_391:
[----:B------:R-:W3:Y:S04]  /*ee60*/  LDL R3, [R1+0x3c] ;  /* 0x00003c0001037983 */ /* 0x000ee80000100800 */
[----:B------:R-:W4:Y:S01]  /*ee70*/  LDL R20, [R1+0x28] ;  /* 0x0000280001147983 */ /* 0x000f220000100800 */
[----:B------:R-:W-:-:S03]  /*ee80*/  ULDC.64 UR4, c[0x0][0x9a0] ;  /* 0x0002680000047ab9 */ /* 0x000fc60000000a00 */
[----:B------:R-:W5:Y:S01]  /*ee90*/  LDL.LU R15, [R1+0x44] ;  /* 0x00004400010f7983 */ /* 0x000f620000300800 */
[----:B------:R-:W-:Y:S01]  /*eea0*/  VIADD R18, R18, 0x3000 ;  /* 0x0000300012127836 */ /* 0x000fe20000000000 */
[----:B------:R-:W-:Y:S01]  /*eeb0*/  ISETP.NE.U32.AND P1, PT, RZ, UR4, PT ;  /* 0x00000004ff007c0c */ /* 0x000fe2000bf25070 */
[----:B------:R-:W-:-:S03]  /*eec0*/  WARPGROUP.ARRIVE ;  /* 0x00000000000079c5 */ /* 0x000fc60000000000 */
[----:B------:R-:W-:Y:S02]  /*eed0*/  SHF.R.U32.HI R18, RZ, 0x4, R18 ;  /* 0x00000004ff127819 */ /* 0x000fe40000011612 */
[----:B------:R-:W-:Y:S02]  /*eee0*/  ISETP.NE.AND.EX P1, PT, RZ, UR5, PT, P1 ;  /* 0x00000005ff007c0c */ /* 0x000fe4000bf25310 */
[----:B------:R-:W-:-:S04]  /*eef0*/  LOP3.LUT R18, R18, 0x3fff, RZ, 0xc0, !PT ;  /* 0x00003fff12127812 */ /* 0x000fc800078ec0ff */
[----:B------:R-:W-:-:S05]  /*ef00*/  LOP3.LUT R9, R18, 0x10000, RZ, 0xfc, !PT ;  /* 0x0001000012097812 */ /* 0x000fca00078efcff */
[----:B-12---:R-:W-:Y:S02]  /*ef10*/  IMAD R8, R154, 0x300, R9 ;  /* 0x000003009a087824 */ /* 0x006fe400078e0209 */
[----:B------:R-:W-:Y:S01]  /*ef20*/  IMAD.MOV.U32 R9, RZ, RZ, 0x40000040 ;  /* 0x40000040ff097424 */ /* 0x000fe200078e00ff */
[----:B0-----:R-:W3:Y:S02]  /*ef30*/  @P1 LDC.64 R12, c[0x0][0x9c8] ;  /* 0x00027200ff0c1b82 */ /* 0x001ee40000000a00 */
[----:B------:R-:W-:Y:S02]  /*ef40*/  R2UR UR6, R8 ;  /* 0x00000000080672ca */ /* 0x000fe400000e0000 */
[----:B------:R-:W-:-:S04]  /*ef50*/  R2UR UR7, R9 ;  /* 0x00000000090772ca */ /* 0x000fc800000e0000 */
[----:B------:R-:W0:Y:S09]  /*ef60*/  @P1 LDC.64 R10, c[0x0][0x9d0] ;  /* 0x00027400ff0a1b82 */ /* 0x000e320000000a00 */
[----:B------:R-:W-:Y:S03]  /*ef70*/  QGMMA.64x96x32.F32.E4M3.E4M3 R88, R148, gdesc[UR4], R88, gsb0 ;  /* 0x0160000494587df3 */ /* 0x000fe60008000858 */
[----:B------:R-:W-:-:S02]  /*ef80*/  WARPGROUP.DEPBAR.LE gsb0, 0x0 ;  /* 0x00008000000079c5 */ /* 0x000fc40000010000 */
[----:B------:R-:W-:Y:S01]  /*ef90*/  WARPGROUP.ARRIVE ;  /* 0x00000000000079c5 */ /* 0x000fe20000000000 */
[----:B---3--:R-:W-:-:S04]  /*efa0*/  @P1 IMAD R14, R3, R12, RZ ;  /* 0x0000000c030e1224 */ /* 0x008fc800078e02ff */
[C---:B----4-:R-:W-:Y:S02]  /*efb0*/  @P1 IMAD R9, R20.reuse, R13, R14 ;  /* 0x0000000d14091224 */ /* 0x050fe400078e020e */
[----:B------:R-:W-:Y:S01]  /*efc0*/  @P1 IMAD.WIDE.U32 R12, R20, R12, RZ ;  /* 0x0000000c140c1225 */ /* 0x000fe200078e00ff */
[----:B-----5:R-:W-:-:S03]  /*efd0*/  @P1 SHF.R.S32.HI R3, RZ, 0x1f, R15 ;  /* 0x0000001fff031819 */ /* 0x020fc6000001140f */
[----:B------:R-:W-:Y:S02]  /*efe0*/  @P1 IMAD.IADD R13, R13, 0x1, R9 ;  /* 0x000000010d0d1824 */ /* 0x000fe400078e0209 */
[----:B0-----:R-:W-:-:S04]  /*eff0*/  @P1 IMAD R14, R3, R10, RZ ;  /* 0x0000000a030e1224 */ /* 0x001fc800078e02ff */
[C---:B------:R-:W-:Y:S02]  /*f000*/  @P1 IMAD R3, R15.reuse, R11, R14 ;  /* 0x0000000b0f031224 */ /* 0x040fe400078e020e */
[----:B------:R-:W-:-:S04]  /*f010*/  @P1 IMAD.WIDE.U32 R10, R15, R10, R12 ;  /* 0x0000000a0f0a1225 */ /* 0x000fc800078e000c */
[----:B------:R-:W-:Y:S01]  /*f020*/  @P1 IMAD.IADD R3, R11, 0x1, R3 ;  /* 0x000000010b031824 */ /* 0x000fe200078e0203 */
[----:B------:R-:W-:Y:S01]  /*f030*/  @P1 LEA R12, P2, R10, UR4, 0x2 ;  /* 0x000000040a0c1c11 */ /* 0x000fe2000f8410ff */
[----:B------:R-:W-:-:S03]  /*f040*/  IMAD.MOV.U32 R14, RZ, RZ, 0x3f800000 ;  /* 0x3f800000ff0e7424 */ /* 0x000fc600078e00ff */
[----:B------:R-:W-:-:S05]  /*f050*/  @P1 LEA.HI.X R13, R10, UR5, R3, 0x2, P2 ;  /* 0x000000050a0d1c11 */ /* 0x000fca00090f1403 */
[----:B------:R0:W2:Y:S01]  /*f060*/  @P1 LDG.E R14, desc[UR40][R12.64] ;  /* 0x000000280c0e1981 */ /* 0x0000a2000c1e1900 */
[----:B------:R-:W-:Y:S02]  /*f070*/  VIADD R10, R8, 0x2 ;  /* 0x00000002080a7836 */ /* 0x000fe40000000000 */
[----:B------:R-:W-:Y:S01]  /*f080*/  IMAD.MOV.U32 R11, RZ, RZ, 0x40000040 ;  /* 0x40000040ff0b7424 */ /* 0x000fe200078e00ff */
[----:B------:R-:W1:Y:S01]  /*f090*/  SHFL.BFLY PT, R3, R6, 0x2, 0x1f ;  /* 0x0c401f0006037f89 */ /* 0x000e6200000e0000 */
[----:B------:R-:W-:Y:S01]  /*f0a0*/  IMAD.MOV.U32 R9, RZ, RZ, 0x40000040 ;  /* 0x40000040ff097424 */ /* 0x000fe200078e00ff */
[----:B------:R-:W-:Y:S01]  /*f0b0*/  R2UR UR6, R10 ;  /* 0x000000000a0672ca */ /* 0x000fe200000e0000 */
[C---:B------:R-:W-:Y:S01]  /*f0c0*/  VIADD R10, R8.reuse, 0x4 ;  /* 0x00000004080a7836 */ /* 0x040fe20000000000 */
[----:B------:R-:W-:Y:S01]  /*f0d0*/  R2UR UR7, R11 ;  /* 0x000000000b0772ca */ /* 0x000fe200000e0000 */
[----:B------:R-:W-:Y:S02]  /*f0e0*/  IMAD.MOV.U32 R11, RZ, RZ, 0x40000040 ;  /* 0x40000040ff0b7424 */ /* 0x000fe400078e00ff */
[----:B------:R-:W-:-:S02]  /*f0f0*/  VIADD R8, R8, 0x6 ;  /* 0x0000000608087836 */ /* 0x000fc40000000000 */
[----:B------:R-:W-:-:S08]  /*f100*/  IMAD.MOV.U32 R20, RZ, RZ, -0x800000 ;  /* 0xff800000ff147424 */ /* 0x000fd000078e00ff */
[----:B------:R-:W-:Y:S01]  /*f110*/  QGMMA.64x96x32.F32.E4M3.E4M3 R88, R136, gdesc[UR4], R88, gsb0 ;  /* 0x0160000488587df3 */ /* 0x000fe20008000858 */
[----:B------:R-:W-:Y:S02]  /*f120*/  R2UR UR6, R10 ;  /* 0x000000000a0672ca */ /* 0x000fe400000e0000 */
[----:B------:R-:W-:Y:S01]  /*f130*/  R2UR UR7, R11 ;  /* 0x000000000b0772ca */ /* 0x000fe200000e0000 */
[----:B------:R-:W3:Y:S01]  /*f140*/  SHFL.BFLY PT, R10, R7, 0x2, 0x1f ;  /* 0x0c401f00070a7f89 */ /* 0x000ee200000e0000 */
[----:B------:R-:W-:Y:S02]  /*f150*/  IMAD.MOV.U32 R11, RZ, RZ, RZ ;  /* 0x000000ffff0b7224 */ /* 0x000fe400078e00ff */
[----:B-1----:R-:W-:-:S01]  /*f160*/  FADD.FTZ R3, R3, R6 ;  /* 0x0000000603037221 */ /* 0x002fc20000010000 */
[----:B---3--:R-:W-:Y:S01]  /*f170*/  FADD.FTZ R10, R10, R7 ;  /* 0x000000070a0a7221 */ /* 0x008fe20000010000 */
[----:B------:R-:W-:Y:S01]  /*f180*/  IMAD.MOV.U32 R7, RZ, RZ, RZ ;  /* 0x000000ffff077224 */ /* 0x000fe200078e00ff */
[----:B------:R-:W-:-:S02]  /*f190*/  WARPGROUP.DEPBAR.LE gsb0, 0x0 ;  /* 0x00008000000079c5 */ /* 0x000fc40000010000 */
[----:B------:R-:W-:-:S06]  /*f1a0*/  WARPGROUP.ARRIVE ;  /* 0x00000000000079c5 */ /* 0x000fcc0000000000 */
[----:B------:R-:W-:Y:S01]  /*f1b0*/  QGMMA.64x96x32.F32.E4M3.E4M3 R88, R140, gdesc[UR4], R88, gsb0 ;  /* 0x016000048c587df3 */ /* 0x000fe20008000858 */
[----:B------:R-:W-:Y:S02]  /*f1c0*/  R2UR UR6, R8 ;  /* 0x00000000080672ca */ /* 0x000fe400000e0000 */
[----:B------:R-:W-:Y:S01]  /*f1d0*/  R2UR UR7, R9 ;  /* 0x00000000090772ca */ /* 0x000fe200000e0000 */
[----:B------:R-:W0:Y:S04]  /*f1e0*/  SHFL.BFLY PT, R8, R3, 0x1, 0x1f ;  /* 0x0c201f0003087f89 */ /* 0x000e2800000e0000 */
[----:B------:R-:W1:Y:S01]  /*f1f0*/  SHFL.BFLY PT, R9, R10, 0x1, 0x1f ;  /* 0x0c201f000a097f89 */ /* 0x000e6200000e0000 */
[----:B0-----:R-:W-:-:S01]  /*f200*/  FADD.FTZ R12, R3, R8 ;  /* 0x00000008030c7221 */ /* 0x001fc20000010000 */
[----:B------:R-:W-:-:S02]  /*f210*/  IMAD.MOV.U32 R3, RZ, RZ, -0x800000 ;  /* 0xff800000ff037424 */ /* 0x000fc400078e00ff */
[----:B-1----:R-:W-:-:S02]  /*f220*/  FADD.FTZ R15, R10, R9 ;  /* 0x000000090a0f7221 */ /* 0x002fc40000010000 */
[C---:B------:R-:W-:Y:S01]  /*f230*/  FSETP.NE.FTZ.AND P1, PT, R12.reuse, RZ, PT ;  /* 0x000000ff0c00720b */ /* 0x040fe20003f35000 */
[----:B------:R-:W-:Y:S01]  /*f240*/  FMUL.FTZ R18, R12, 0.00390625 ;  /* 0x3b8000000c127820 */ /* 0x000fe20000410000 */
[----:B------:R-:W-:-:S04]  /*f250*/  FMUL.FTZ R8, R15, 0.00390625 ;  /* 0x3b8000000f087820 */ /* 0x000fc80000410000 */
[----:B------:R-:W-:Y:S02]  /*f260*/  FSETP.NE.FTZ.AND P2, PT, R18, RZ, PT ;  /* 0x000000ff1200720b */ /* 0x000fe40003f55000 */
[----:B------:R-:W-:-:S05]  /*f270*/  FSETP.NE.FTZ.AND P3, PT, R8, RZ, PT ;  /* 0x000000ff0800720b */ /* 0x000fca0003f75000 */
[----:B------:R-:W-:Y:S01]  /*f280*/  @P1 MUFU.RCP R7, R12 ;  /* 0x0000000c00071308 */ /* 0x000fe20000001000 */
[----:B------:R-:W-:-:S05]  /*f290*/  FSETP.NE.FTZ.AND P1, PT, R15, RZ, PT ;  /* 0x000000ff0f00720b */ /* 0x000fca0003f35000 */
[C---:B------:R-:W-:Y:S02]  /*f2a0*/  @P2 FMUL.FTZ R9, R2.reuse, 0.69314718246459960938 ;  /* 0x3f31721802092820 */ /* 0x040fe40000410000 */
[----:B------:R-:W0:Y:S01]  /*f2b0*/  @P3 MUFU.LG2 R8, R8 ;  /* 0x0000000800083308 */ /* 0x000e220000000c00 */
[----:B------:R-:W-:-:S07]  /*f2c0*/  @P3 FMUL.FTZ R2, R2, 0.69314718246459960938 ;  /* 0x3f31721802023820 */ /* 0x000fce0000410000 */
[----:B------:R-:W1:Y:S08]  /*f2d0*/  @P2 MUFU.LG2 R6, R18 ;  /* 0x0000001200062308 */ /* 0x000e700000000c00 */
[----:B------:R-:W3:Y:S01]  /*f2e0*/  @P1 MUFU.RCP R11, R15 ;  /* 0x0000000f000b1308 */ /* 0x000ee20000001000 */
[----:B0-----:R-:W-:-:S04]  /*f2f0*/  @P3 FMUL.FTZ R13, R8, 0.69314718246459960938 ;  /* 0x3f317218080d3820 */ /* 0x001fc80000410000 */
[----:B------:R-:W-:Y:S01]  /*f300*/  @P3 FFMA.FTZ R20, R2, R4, R13 ;  /* 0x0000000402143223 */ /* 0x000fe2000001000d */
[----:B-1----:R-:W-:-:S04]  /*f310*/  @P2 FMUL.FTZ R6, R6, 0.69314718246459960938 ;  /* 0x3f31721806062820 */ /* 0x002fc80000410000 */
[----:B------:R-:W-:Y:S01]  /*f320*/  @P2 FFMA.FTZ R3, R9, R0, R6 ;  /* 0x0000000009032223 */ /* 0x000fe20000010006 */
[----:B------:R-:W-:Y:S02]  /*f330*/  WARPGROUP.DEPBAR.LE gsb0, 0x0 ;  /* 0x00008000000079c5 */ /* 0x000fe40000010000 */
[----:B------:R-:W-:-:S06]  /*f340*/  WARPGROUP.ARRIVE ;  /* 0x00000000000079c5 */ /* 0x000fcc0000000000 */
[----:B------:R-:W-:Y:S01]  /*f350*/  QGMMA.64x96x32.F32.E4M3.E4M3 R88, R144, gdesc[UR4], R88, gsb0 ;  /* 0x0160000490587df3 */ /* 0x000fe20008000858 */
[-C--:B--2---:R-:W-:Y:S01]  /*f360*/  FMUL.FTZ R33, R7, R14.reuse ;  /* 0x0000000e07217220 */ /* 0x084fe20000410000 */
[----:B---3--:R-:W-:Y:S01]  /*f370*/  FMUL.FTZ R4, R11, R14 ;  /* 0x0000000e0b047220 */ /* 0x008fe20000410000 */
[----:B------:R-:W-:Y:S02]  /*f380*/  WARPGROUP.DEPBAR.LE gsb0, 0x0 ;  /* 0x00008000000079c5 */ /* 0x000fe40000010000 */
[----:B------:R-:W-:Y:S05]  /*f390*/  @!P0 BRA `(.L_x_394) ;  /* 0x0000000000048947 */ /* 0x000fea0003800000 */
[----:B------:R-:W-:Y:S01]  /*f3a0*/  BPT.TRAP 0x1 ;  /* 0x000000040000795c */ /* 0x000fe20000300000 */
.L_x_394:
[----:B------:R-:W2:Y:S01]  /*f3b0*/  LDL.LU R0, [R1+0x18] ;  /* 0x0000180001007983 */ /* 0x000ea20000300800 */
[----:B------:R-:W-:Y:S02]  /*f3c0*/  VIADD R5, R5, 0x19c60 ;  /* 0x00019c6005057836 */ /* 0x000fe40000000000 */
[-C--:B------:R-:W-:Y:S01]  /*f3d0*/  FMUL.FTZ R9, R88, R33.reuse ;  /* 0x0000002158097220 */ /* 0x080fe20000410000 */
[----:B------:R-:W-:Y:S01]  /*f3e0*/  FMUL.FTZ R8, R89, R33 ;  /* 0x0000002159087220 */ /* 0x000fe20000410000 */
[----:B------:R-:W3:Y:S01]  /*f3f0*/  LDL.LU R18, [R1+0x38] ;  /* 0x0000380001127983 */ /* 0x000ee20000300800 */
[----:B------:R-:W-:-:S05]  /*f400*/  VIADD R154, R154, 0x1 ;  /* 0x000000019a9a7836 */ /* 0x000fca0000000000 */
[----:B------:R-:W-:Y:S01]  /*f410*/  ISETP.NE.AND P1, PT, R154, 0x2, PT ;  /* 0x000000029a00780c */ /* 0x000fe20003f25270 */
[----:B------:R-:W-:-:S03]  /*f420*/  FMUL.FTZ R64, R92, R33 ;  /* 0x000000215c407220 */ /* 0x000fc60000410000 */
[----:B------:R-:W-:Y:S01]  /*f430*/  SEL R2, RZ, 0x1, P1 ;  /* 0x00000001ff027807 */ /* 0x000fe20000800000 */
        /* <DEDUP_REMOVED lines=43> */
[----:B------:R-:W-:Y:S01]  /*f6f0*/  FMUL.FTZ R135, R135, R4 ;  /* 0x0000000487877220 */ /* 0x000fe20000410000 */
[----:B------:R-:W-:-:S02]  /*f700*/  LOP3.LUT R157, R157, R2, RZ, 0x3c, !PT ;  /* 0x000000029d9d7212 */ /* 0x000fc400078e3cff */
[----:B------:R-:W-:Y:S02]  /*f710*/  SEL R154, R154, RZ, P1 ;  /* 0x000000ff9a9a7207 */ /* 0x000fe40000800000 */
[----:B--2---:R-:W-:Y:S01]  /*f720*/  PRMT R5, R0, 0x654, R5 ;  /* 0x0000065400057816 */ /* 0x004fe20000000005 */
[----:B---3--:R-:W-:-:S03]  /*f730*/  VIADD R18, R18, 0x1 ;  /* 0x0000000112127836 */ /* 0x008fc60000000000 */
[----:B------:R0:W-:Y:S02]  /*f740*/  SYNCS.ARRIVE.TRANS64.RED.A1T0 RZ, [R5+URZ], RZ ;  /* 0x000000ff05ff79a7 */ /* 0x0001e4000810043f */
[----:B------:R0:W-:Y:S01]  /*f750*/  STL [R1+0x38], R18 ;  /* 0x0000381201007387 */ /* 0x0001e20000100800 */
[-C--:B------:R-:W-:Y:S01]  /*f760*/  FMUL.FTZ R0, R121, R33.reuse ;  /* 0x0000002179007220 */ /* 0x080fe20000410000 */
[----:B------:R-:W-:-:S07]  /*f770*/  FMUL.FTZ R33, R133, R33 ;  /* 0x0000002185217220 */ /* 0x000fce0000410000 */
.L_x_336:
[----:B------:R-:W1:Y:S08]  /*f780*/  S2UR UR4, SR_CgaCtaId ;  /* 0x00000000000479c3 */ /* 0x000e700000008800 */
[----:B------:R-:W-:Y:S01]  /*f790*/  BAR.SYNC.DEFER_BLOCKING 0x5, 0x200 ;  /* 0x0148000000007b1d */ /* 0x000fe20000010000 */
[----:B0-----:R-:W-:-:S05]  /*f7a0*/  MOV R18, 0x400 ;  /* 0x0000040000127802 */ /* 0x001fca0000000f00 */
[----:B------:R-:W-:Y:S01]  /*f7b0*/  BSSY B0, `(.L_x_395) ;  /* 0x00001d6000007945 */ /* 0x000fe20003800000 */
[----:B-1----:R-:W-:-:S05]  /*f7c0*/  IMAD.U32 R2, RZ, RZ, UR4 ;  /* 0x00000004ff027e24 */ /* 0x002fca000f8e00ff */
[----:B------:R0:W-:Y:S01]  /*f7d0*/  STL [R1+0x18], R2 ;  /* 0x0000180201007387 */ /* 0x0001e20000100800 */
[----:B------:R-:W-:-:S05]  /*f7e0*/  LEA R18, R2, R18, 0x18 ;  /* 0x0000001202127211 */ /* 0x000fca00078ec0ff */
[----:B------:R0:W1:Y:S01]  /*f7f0*/  LDS.128 R28, [R18+0x19cd0] ;  /* 0x019cd000121c7984 */ /* 0x0000620000000c00 */
[----:B------:R-:W-:Y:S06]  /*f800*/  BAR.ARV 0x4, 0x200 ;  /* 0x0108000000007b1d */ /* 0x000fec0000002000 */
[----:B------:R-:W-:Y:S05]  /*f810*/  @P0 BRA `(.L_x_396) ;  /* 0x0000001400380947 */ /* 0x000fea0003800000 */
[----:B------:R-:W2:Y:S01]  /*f820*/  LDL R65, [R1+0x60] ;  /* 0x0000600001417983 */ /* 0x000ea20000100800 */
[----:B------:R-:W-:Y:S01]  /*f830*/  ULDC.64 UR4, c[0x4][0x38] ;  /* 0x01000e0000047ab9 */ /* 0x000fe20000000a00 */
[----:B-----5:R-:W0:Y:S01]  /*f840*/  S2R R24, SR_TID.X ;  /* 0x0000000000187919 */ /* 0x020e220000002100 */
[----:B------:R-:W-:Y:S02]  /*f850*/  F2FP.BF16.F32.PACK_AB R34, R34, R11 ;  /* 0x0000000b2222723e */ /* 0x000fe400000010ff */
[----:B------:R-:W3:Y:S01]  /*f860*/  S2R R11, SR_SWINHI ;  /* 0x00000000000b7919 */ /* 0x000ee20000002f00 */
[----:B0-----:R-:W-:-:S05]  /*f870*/  IMAD.SHL.U32 R2, R24, 0x4, RZ ;  /* 0x0000000418027824 */ /* 0x001fca00078e00ff */
[----:B------:R-:W-:-:S04]  /*f880*/  LOP3.LUT R2, R2, 0xc, RZ, 0xc0, !PT ;  /* 0x0000000c02027812 */ /* 0x000fc800078ec0ff */
[----:B------:R-:W-:-:S05]  /*f890*/  IADD3 R4, P0, R2, UR4, RZ ;  /* 0x0000000402047c10 */ /* 0x000fca000ff1e0ff */
[----:B------:R-:W-:Y:S01]  /*f8a0*/  IMAD.X R5, RZ, RZ, UR5, P0 ;  /* 0x00000005ff057e24 */ /* 0x000fe200080e06ff */
[----:B------:R-:W-:Y:S01]  /*f8b0*/  LOP3.LUT P1, R2, R24, 0x3, RZ, 0xc0, !PT ;  /* 0x0000000318027812 */ /* 0x000fe2000782c0ff */
[----:B------:R-:W-:-:S04]  /*f8c0*/  ULDC.64 UR4, c[0x0][0xbd8] ;  /* 0x0002f60000047ab9 */ /* 0x000fc80000000a00 */
[----:B------:R0:W4:Y:S01]  /*f8d0*/  LDG.E.CONSTANT R5, desc[UR40][R4.64] ;  /* 0x0000002804057981 */ /* 0x000122000c1e9900 */
[----:B------:R-:W-:Y:S02]  /*f8e0*/  F2FP.BF16.F32.PACK_AB R9, R64, R9 ;  /* 0x000000094009723e */ /* 0x000fe400000010ff */
[----:B------:R-:W-:Y:S02]  /*f8f0*/  F2FP.BF16.F32.PACK_AB R8, R41, R8 ;  /* 0x000000082908723e */ /* 0x000fe400000010ff */
[----:B------:R-:W-:Y:S02]  /*f900*/  ISETP.EQ.OR P1, PT, R2, 0x3, !P1 ;  /* 0x000000030200780c */ /* 0x000fe40004f22670 */
[----:B------:R-:W-:Y:S02]  /*f910*/  MOV R24, R18 ;  /* 0x0000001200187202 */ /* 0x000fe40000000f00 */
[----:B---3--:R-:W-:Y:S02]  /*f920*/  MOV R25, R11 ;  /* 0x0000000b00197202 */ /* 0x008fe40000000f00 */
[----:B------:R-:W-:-:S02]  /*f930*/  F2FP.BF16.F32.PACK_AB R61, R60, R61 ;  /* 0x0000003d3c3d723e */ /* 0x000fc400000010ff */
[----:B------:R-:W-:Y:S01]  /*f940*/  F2FP.BF16.F32.PACK_AB R14, R35, R14 ;  /* 0x0000000e230e723e */ /* 0x000fe200000010ff */
[----:B------:R-:W3:Y:S01]  /*f950*/  LDL.LU R60, [R1+0x30] ;  /* 0x00003000013c7983 */ /* 0x000ee20000300800 */
[----:B------:R-:W-:Y:S02]  /*f960*/  SEL R2, R9, R8, P1 ;  /* 0x0000000809027207 */ /* 0x000fe40000800000 */
[----:B------:R-:W-:Y:S02]  /*f970*/  SEL R35, R8, R9, P1 ;  /* 0x0000000908237207 */ /* 0x000fe40000800000 */
[----:B------:R-:W-:Y:S02]  /*f980*/  F2FP.BF16.F32.PACK_AB R15, R58, R15 ;  /* 0x0000000f3a0f723e */ /* 0x000fe400000010ff */
[----:B------:R-:W-:Y:S02]  /*f990*/  F2FP.BF16.F32.PACK_AB R21, R52, R21 ;  /* 0x000000153415723e */ /* 0x000fe400000010ff */
[----:B------:R-:W-:-:S02]  /*f9a0*/  F2FP.BF16.F32.PACK_AB R13, R32, R13 ;  /* 0x0000000d200d723e */ /* 0x000fc400000010ff */
[----:B------:R-:W-:Y:S02]  /*f9b0*/  F2FP.BF16.F32.PACK_AB R0, R27, R0 ;  /* 0x000000001b00723e */ /* 0x000fe400000010ff */
[----:B------:R-:W-:Y:S02]  /*f9c0*/  F2FP.BF16.F32.PACK_AB R38, R38, R43 ;  /* 0x0000002b2626723e */ /* 0x000fe400000010ff */
[----:B------:R-:W-:Y:S02]  /*f9d0*/  F2FP.BF16.F32.PACK_AB R33, R33, R6 ;  /* 0x000000062121723e */ /* 0x000fe400000010ff */
[----:B------:R-:W-:Y:S02]  /*f9e0*/  F2FP.BF16.F32.PACK_AB R42, R42, R47 ;  /* 0x0000002f2a2a723e */ /* 0x000fe400000010ff */
[----:B------:R-:W-:Y:S02]  /*f9f0*/  F2FP.BF16.F32.PACK_AB R135, R135, R36 ;  /* 0x000000248787723e */ /* 0x000fe400000010ff */
[----:B------:R-:W-:-:S02]  /*fa00*/  F2FP.BF16.F32.PACK_AB R46, R46, R51 ;  /* 0x000000332e2e723e */ /* 0x000fc400000010ff */
[----:B------:R-:W-:Y:S02]  /*fa10*/  F2FP.BF16.F32.PACK_AB R62, R62, R63 ;  /* 0x0000003f3e3e723e */ /* 0x000fe400000010ff */
[----:B------:R-:W-:Y:S02]  /*fa20*/  F2FP.BF16.F32.PACK_AB R12, R37, R12 ;  /* 0x0000000c250c723e */ /* 0x000fe400000010ff */
[----:B------:R-:W-:Y:S02]  /*fa30*/  F2FP.BF16.F32.PACK_AB R7, R26, R7 ;  /* 0x000000071a07723e */ /* 0x000fe400000010ff */
[----:B------:R-:W-:Y:S02]  /*fa40*/  F2FP.BF16.F32.PACK_AB R10, R39, R10 ;  /* 0x0000000a270a723e */ /* 0x000fe400000010ff */
[----:B------:R-:W-:Y:S01]  /*fa50*/  F2FP.BF16.F32.PACK_AB R56, R56, R59 ;  /* 0x0000003b3838723e */ /* 0x000fe200000010ff */
[----:B--2---:R-:W-:Y:S02]  /*fa60*/  IMAD.WIDE R8, R65, 0x2, R24 ;  /* 0x0000000241087825 */ /* 0x004fe400078e0218 */
[----:B------:R-:W2:Y:S04]  /*fa70*/  LDL.64 R64, [R1+0x20] ;  /* 0x0000200001407983 */ /* 0x000ea80000100a00 */
[----:B------:R-:W2:Y:S01]  /*fa80*/  LDL.LU R58, [R1+0x34] ;  /* 0x00003400013a7983 */ /* 0x000ea20000300800 */
[----:B------:R-:W-:-:S02]  /*fa90*/  IADD3 R43, P5, R8, 0x20, RZ ;  /* 0x00000020082b7810 */ /* 0x000fc40007fbe0ff */
[----:B-1----:R-:W-:Y:S02]  /*faa0*/  SEL R28, R21, R34, P1 ;  /* 0x00000022151c7207 */ /* 0x002fe40000800000 */
[----:B------:R-:W-:Y:S02]  /*fab0*/  SEL R21, R34, R21, P1 ;  /* 0x0000001522157207 */ /* 0x000fe40000800000 */
[----:B------:R-:W-:Y:S02]  /*fac0*/  SEL R34, R13, R0, P1 ;  /* 0x000000000d227207 */ /* 0x000fe40000800000 */
[----:B------:R-:W-:Y:S02]  /*fad0*/  SEL R41, R0, R13, P1 ;  /* 0x0000000d00297207 */ /* 0x000fe40000800000 */
[----:B------:R-:W-:Y:S02]  /*fae0*/  LOP3.LUT R0, R43, 0x180, RZ, 0xc0, !PT ;  /* 0x000001802b007812 */ /* 0x000fe400078ec0ff */
[----:B------:R-:W-:-:S02]  /*faf0*/  IADD3 R47, P4, R8, 0x3000, RZ ;  /* 0x00003000082f7810 */ /* 0x000fc40007f9e0ff */
[----:B------:R-:W-:Y:S02]  /*fb00*/  SHF.R.U64 R0, R0, 0x3, RZ ;  /* 0x0000000300007819 */ /* 0x000fe400000012ff */
[----:B------:R-:W-:Y:S02]  /*fb10*/  SEL R36, R14, R33, P1 ;  /* 0x000000210e247207 */ /* 0x000fe40000800000 */
[----:B------:R-:W-:Y:S02]  /*fb20*/  SEL R33, R33, R14, P1 ;  /* 0x0000000e21217207 */ /* 0x000fe40000800000 */
[----:B------:R-:W-:Y:S02]  /*fb30*/  IADD3 R51, P3, R8, 0x3020, RZ ;  /* 0x0000302008337810 */ /* 0x000fe40007f7e0ff */
[----:B------:R-:W-:Y:S02]  /*fb40*/  LOP3.LUT R14, R0, R43, RZ, 0x3c, !PT ;  /* 0x0000002b000e7212 */ /* 0x000fe400078e3cff */
[----:B------:R-:W-:-:S02]  /*fb50*/  LOP3.LUT R0, R47, 0x180, RZ, 0xc0, !PT ;  /* 0x000001802f007812 */ /* 0x000fc400078ec0ff */
[----:B------:R-:W-:Y:S02]  /*fb60*/  LOP3.LUT R6, R51, 0x180, RZ, 0xc0, !PT ;  /* 0x0000018033067812 */ /* 0x000fe400078ec0ff */
[----:B------:R-:W-:Y:S02]  /*fb70*/  SHF.R.U64 R0, R0, 0x3, RZ ;  /* 0x0000000300007819 */ /* 0x000fe400000012ff */
[----:B------:R-:W-:Y:S02]  /*fb80*/  F2FP.BF16.F32.PACK_AB R57, R54, R57 ;  /* 0x000000393639723e */ /* 0x000fe400000010ff */
[----:B------:R-:W-:Y:S02]  /*fb90*/  F2FP.BF16.F32.PACK_AB R45, R40, R45 ;  /* 0x0000002d282d723e */ /* 0x000fe400000010ff */
[----:B------:R-:W-:Y:S02]  /*fba0*/  F2FP.BF16.F32.PACK_AB R50, R50, R55 ;  /* 0x000000373232723e */ /* 0x000fe400000010ff */
[----:B------:R-:W-:-:S02]  /*fbb0*/  F2FP.BF16.F32.PACK_AB R53, R48, R53 ;  /* 0x000000353035723e */ /* 0x000fc400000010ff */
[----:B------:R-:W-:Y:S02]  /*fbc0*/  SEL R32, R12, R7, P1 ;  /* 0x000000070c207207 */ /* 0x000fe40000800000 */
[----:B------:R-:W-:Y:S01]  /*fbd0*/  SEL R39, R7, R12, P1 ;  /* 0x0000000c07277207 */ /* 0x000fe20000800000 */
[----:B------:R-:W-:Y:S01]  /*fbe0*/  IMAD.X R11, RZ, RZ, R9, P3 ;  /* 0x000000ffff0b7224 */ /* 0x000fe200018e0609 */
[----:B------:R-:W-:Y:S02]  /*fbf0*/  SHF.R.U64 R6, R6, 0x3, RZ ;  /* 0x0000000306067819 */ /* 0x000fe400000012ff */
[----:B------:R-:W-:Y:S02]  /*fc00*/  F2FP.BF16.F32.PACK_AB R49, R44, R49 ;  /* 0x000000312c31723e */ /* 0x000fe400000010ff */
[----:B0-----:R-:W-:Y:S02]  /*fc10*/  SEL R4, R15, R10, P1 ;  /* 0x0000000a0f047207 */ /* 0x001fe40000800000 */
[----:B------:R-:W-:Y:S01]  /*fc20*/  SEL R37, R10, R15, P1 ;  /* 0x0000000f0a257207 */ /* 0x000fe20000800000 */
[----:B----4-:R-:W-:Y:S01]  /*fc30*/  SHFL.IDX PT, R2, R2, R5, 0x1c1f ;  /* 0x001c1f0502027589 */ /* 0x010fe200000e0000 */
[----:B------:R-:W-:-:S02]  /*fc40*/  SEL R40, R62, R61, P1 ;  /* 0x0000003d3e287207 */ /* 0x000fc40000800000 */
[----:B------:R-:W-:Y:S01]  /*fc50*/  SEL R61, R61, R62, P1 ;  /* 0x0000003e3d3d7207 */ /* 0x000fe20000800000 */
[----:B------:R-:W-:Y:S01]  /*fc60*/  SHFL.IDX PT, R28, R28, R5, 0x1c1f ;  /* 0x001c1f051c1c7589 */ /* 0x000fe200000e0000 */
[----:B------:R-:W-:Y:S02]  /*fc70*/  LOP3.LUT R12, R0, R47, RZ, 0x3c, !PT ;  /* 0x0000002f000c7212 */ /* 0x000fe400078e3cff */
[----:B------:R-:W-:Y:S01]  /*fc80*/  LOP3.LUT R0, R5, 0x2, RZ, 0x3c, !PT ;  /* 0x0000000205007812 */ /* 0x000fe200078e3cff */
[----:B------:R-:W-:Y:S01]  /*fc90*/  SHFL.IDX PT, R34, R34, R5, 0x1c1f ;  /* 0x001c1f0522227589 */ /* 0x000fe200000e0000 */
[----:B------:R-:W-:Y:S02]  /*fca0*/  SEL R44, R56, R57, P1 ;  /* 0x00000039382c7207 */ /* 0x000fe40000800000 */
[----:B------:R-:W-:Y:S01]  /*fcb0*/  LOP3.LUT R10, R6, R51, RZ, 0x3c, !PT ;  /* 0x00000033060a7212 */ /* 0x000fe200078e3cff */
[----:B------:R-:W-:Y:S01]  /*fcc0*/  SHFL.IDX PT, R36, R36, R5, 0x1c1f ;  /* 0x001c1f0524247589 */ /* 0x000fe200000e0000 */
[----:B------:R-:W-:-:S02]  /*fcd0*/  SEL R57, R57, R56, P1 ;  /* 0x0000003839397207 */ /* 0x000fc40000800000 */
[----:B------:R-:W-:Y:S01]  /*fce0*/  SEL R48, R50, R53, P1 ;  /* 0x0000003532307207 */ /* 0x000fe20000800000 */
[----:B------:R-:W0:Y:S01]  /*fcf0*/  SHFL.IDX PT, R35, R35, R0, 0x1c1f ;  /* 0x001c1f0023237589 */ /* 0x000e2200000e0000 */
[----:B------:R-:W-:Y:S02]  /*fd00*/  SEL R53, R53, R50, P1 ;  /* 0x0000003235357207 */ /* 0x000fe40000800000 */
[----:B------:R-:W-:Y:S01]  /*fd10*/  SEL R50, R46, R49, P1 ;  /* 0x000000312e327207 */ /* 0x000fe20000800000 */
[----:B------:R-:W-:Y:S01]  /*fd20*/  SHFL.IDX PT, R40, R40, R5, 0x1c1f ;  /* 0x001c1f0528287589 */ /* 0x000fe200000e0000 */
[----:B------:R-:W-:Y:S02]  /*fd30*/  SEL R49, R49, R46, P1 ;  /* 0x0000002e31317207 */ /* 0x000fe40000800000 */
[----:B------:R-:W-:Y:S01]  /*fd40*/  SEL R46, R42, R45, P1 ;  /* 0x0000002d2a2e7207 */ /* 0x000fe20000800000 */
[----:B------:R-:W1:Y:S01]  /*fd50*/  SHFL.IDX PT, R61, R61, R0, 0x1c1f ;  /* 0x001c1f003d3d7589 */ /* 0x000e6200000e0000 */
[----:B------:R-:W-:-:S02]  /*fd60*/  MOV R43, R10 ;  /* 0x0000000a002b7202 */ /* 0x000fc40000000f00 */
[----:B------:R-:W-:Y:S01]  /*fd70*/  SEL R45, R45, R42, P1 ;  /* 0x0000002a2d2d7207 */ /* 0x000fe20000800000 */
[----:B------:R0:W-:Y:S01]  /*fd80*/  SHFL.IDX PT, R10, R4, R5, 0x1c1f ;  /* 0x001c1f05040a7589 */ /* 0x0001e200000e0000 */
[----:B------:R-:W-:-:S03]  /*fd90*/  SEL R42, R38, R135, P1 ;  /* 0x00000087262a7207 */ /* 0x000fc60000800000 */
[----:B------:R-:W4:Y:S01]  /*fda0*/  SHFL.IDX PT, R37, R37, R0, 0x1c1f ;  /* 0x001c1f0025257589 */ /* 0x000f2200000e0000 */
[----:B------:R-:W-:-:S03]  /*fdb0*/  SEL R135, R135, R38, P1 ;  /* 0x0000002687877207 */ /* 0x000fc60000800000 */
[----:B------:R-:W-:Y:S04]  /*fdc0*/  SHFL.IDX PT, R44, R44, R5, 0x1c1f ;  /* 0x001c1f052c2c7589 */ /* 0x000fe800000e0000 */
[----:B------:R-:W3:Y:S01]  /*fdd0*/  SHFL.IDX PT, R57, R57, R0, 0x1c1f ;  /* 0x001c1f0039397589 */ /* 0x000ee200000e0000 */
[----:B------:R-:W-:-:S03]  /*fde0*/  IADD3 R55, P2, R8, 0x6000, RZ ;  /* 0x0000600008377810 */ /* 0x000fc60007f5e0ff */
[----:B------:R-:W3:Y:S04]  /*fdf0*/  SHFL.IDX PT, R21, R21, R0, 0x1c1f ;  /* 0x001c1f0015157589 */ /* 0x000ee800000e0000 */
[----:B------:R-:W-:Y:S04]  /*fe00*/  SHFL.IDX PT, R48, R48, R5, 0x1c1f ;  /* 0x001c1f0530307589 */ /* 0x000fe800000e0000 */
[----:B------:R-:W3:Y:S01]  /*fe10*/  SHFL.IDX PT, R53, R53, R0, 0x1c1f ;  /* 0x001c1f0035357589 */ /* 0x000ee200000e0000 */
[----:B------:R-:W-:-:S03]  /*fe20*/  LOP3.LUT R7, R8, 0x180, RZ, 0xc0, !PT ;  /* 0x0000018008077812 */ /* 0x000fc600078ec0ff */
[----:B------:R-:W-:Y:S04]  /*fe30*/  SHFL.IDX PT, R32, R32, R5, 0x1c1f ;  /* 0x001c1f0520207589 */ /* 0x000fe800000e0000 */
[----:B------:R-:W3:Y:S01]  /*fe40*/  SHFL.IDX PT, R39, R39, R0, 0x1c1f ;  /* 0x001c1f0027277589 */ /* 0x000ee200000e0000 */
[----:B------:R-:W-:-:S03]  /*fe50*/  IADD3 R59, P0, R8, 0x6020, RZ ;  /* 0x00006020083b7810 */ /* 0x000fc60007f1e0ff */
[----:B------:R-:W-:Y:S01]  /*fe60*/  SHFL.IDX PT, R50, R50, R5, 0x1c1f ;  /* 0x001c1f0532327589 */ /* 0x000fe200000e0000 */
[----:B------:R-:W-:-:S03]  /*fe70*/  LOP3.LUT R26, R55, 0x180, RZ, 0xc0, !PT ;  /* 0x00000180371a7812 */ /* 0x000fc600078ec0ff */
[----:B------:R-:W3:Y:S04]  /*fe80*/  SHFL.IDX PT, R49, R49, R0, 0x1c1f ;  /* 0x001c1f0031317589 */ /* 0x000ee800000e0000 */
[----:B------:R-:W-:Y:S04]  /*fe90*/  SHFL.IDX PT, R46, R46, R5, 0x1c1f ;  /* 0x001c1f052e2e7589 */ /* 0x000fe800000e0000 */
[----:B------:R-:W3:Y:S04]  /*fea0*/  SHFL.IDX PT, R41, R41, R0, 0x1c1f ;  /* 0x001c1f0029297589 */ /* 0x000ee800000e0000 */
[----:B------:R-:W3:Y:S01]  /*feb0*/  SHFL.IDX PT, R45, R45, R0, 0x1c1f ;  /* 0x001c1f002d2d7589 */ /* 0x000ee200000e0000 */
[----:B------:R-:W-:-:S03]  /*fec0*/  SHF.R.U64 R7, R7, 0x3, RZ ;  /* 0x0000000307077819 */ /* 0x000fc600000012ff */
[----:B------:R1:W-:Y:S04]  /*fed0*/  SHFL.IDX PT, R42, R42, R5, 0x1c1f ;  /* 0x001c1f052a2a7589 */ /* 0x0003e800000e0000 */
[----:B------:R-:W3:Y:S04]  /*fee0*/  SHFL.IDX PT, R33, R33, R0, 0x1c1f ;  /* 0x001c1f0021217589 */ /* 0x000ee800000e0000 */
[----:B------:R-:W3:Y:S01]  /*fef0*/  SHFL.IDX PT, R135, R135, R0, 0x1c1f ;  /* 0x001c1f0087877589 */ /* 0x000ee200000e0000 */
[----:B------:R-:W-:Y:S02]  /*ff00*/  LOP3.LUT R38, R59, 0x180, RZ, 0xc0, !PT ;  /* 0x000001803b267812 */ /* 0x000fe400078ec0ff */
[----:B------:R-:W-:Y:S01]  /*ff10*/  SHF.R.U64 R26, R26, 0x3, RZ ;  /* 0x000000031a1a7819 */ /* 0x000fe200000012ff */
[--C-:B------:R-:W-:Y:S01]  /*ff20*/  IMAD.X R15, RZ, RZ, R9.reuse, P5 ;  /* 0x000000ffff0f7224 */ /* 0x100fe200028e0609 */
[----:B------:R-:W-:Y:S01]  /*ff30*/  LOP3.LUT R8, R7, R8, RZ, 0x3c, !PT ;  /* 0x0000000807087212 */ /* 0x000fe200078e3cff */
[--C-:B------:R-:W-:Y:S01]  /*ff40*/  IMAD.X R7, RZ, RZ, R9.reuse, P2 ;  /* 0x000000ffff077224 */ /* 0x100fe200010e0609 */
[----:B------:R-:W-:Y:S01]  /*ff50*/  SHF.R.U64 R38, R38, 0x3, RZ ;  /* 0x0000000326267819 */ /* 0x000fe200000012ff */
[----:B------:R-:W-:Y:S01]  /*ff60*/  IMAD.X R13, RZ, RZ, R9, P4 ;  /* 0x000000ffff0d7224 */ /* 0x000fe200020e0609 */
[----:B------:R-:W-:Y:S01]  /*ff70*/  LOP3.LUT R6, R26, R55, RZ, 0x3c, !PT ;  /* 0x000000371a067212 */ /* 0x000fe200078e3cff */
[----:B------:R1:W2:Y:S01]  /*ff80*/  LDL.64 R62, [R1+0x20] ;  /* 0x00002000013e7983 */ /* 0x0002a20000100a00 */
[----:B------:R-:W-:-:S02]  /*ff90*/  LOP3.LUT R26, R38, R59, RZ, 0x3c, !PT ;  /* 0x0000003b261a7212 */ /* 0x000fc400078e3cff */
[----:B------:R-:W-:Y:S01]  /*ffa0*/  MOV R38, R6 ;  /* 0x0000000600267202 */ /* 0x000fe20000000f00 */
[----:B------:R-:W2:Y:S01]  /*ffb0*/  LDL R54, [R1+0x10] ;  /* 0x0000100001367983 */ /* 0x000ea20000100800 */
[----:B------:R-:W-:Y:S02]  /*ffc0*/  MOV R52, R8 ;  /* 0x0000000800347202 */ /* 0x000fe40000000f00 */
[----:B0-----:R-:W-:Y:S01]  /*ffd0*/  SEL R4, R2, R35, P1 ;  /* 0x0000002302047207 */ /* 0x001fe20000800000 */
[----:B------:R-:W2:Y:S01]  /*ffe0*/  LDL R56, [R1+0x2c] ;  /* 0x00002c0001387983 */ /* 0x000ea20000100800 */
[----:B------:R-:W-:Y:S02]  /*fff0*/  SEL R6, R35, R2, P1 ;  /* 0x0000000223067207 */ /* 0x000fe40000800000 */
[----:B-1----:R-:W-:Y:S02]  /*10000*/  SEL R5, R40, R61, P1 ;  /* 0x0000003d28057207 */ /* 0x002fe40000800000 */
[----:B------:R-:W-:Y:S01]  /*10010*/  SEL R7, R61, R40, P1 ;  /* 0x000000283d077207 */ /* 0x000fe20000800000 */
[----:B------:R-:W-:Y:S01]  /*10020*/  BAR.SYNC.DEFER_BLOCKING 0x1, 0x180 ;  /* 0x0046000000007b1d */ /* 0x000fe20000010000 */
[----:B------:R-:W-:Y:S01]  /*10030*/  IMAD.X R27, RZ, RZ, R9, P0 ;  /* 0x000000ffff1b7224 */ /* 0x000fe200000e0609 */
[----:B----4-:R-:W-:-:S02]  /*10040*/  SEL R8, R10, R37, P1 ;  /* 0x000000250a087207 */ /* 0x010fc40000800000 */
[----:B------:R-:W-:Y:S02]  /*10050*/  MOV R51, R14 ;  /* 0x0000000e00337202 */ /* 0x000fe40000000f00 */
[----:B------:R-:W-:Y:S02]  /*10060*/  MOV R47, R12 ;  /* 0x0000000c002f7202 */ /* 0x000fe40000000f00 */
[----:B------:R-:W-:Y:S02]  /*10070*/  SEL R10, R37, R10, P1 ;  /* 0x0000000a250a7207 */ /* 0x000fe40000800000 */
[----:B---3--:R-:W-:Y:S02]  /*10080*/  SEL R9, R44, R57, P1 ;  /* 0x000000392c097207 */ /* 0x008fe40000800000 */
[----:B------:R-:W-:Y:S02]  /*10090*/  SEL R11, R57, R44, P1 ;  /* 0x0000002c390b7207 */ /* 0x000fe40000800000 */
[----:B------:R-:W-:-:S02]  /*100a0*/  SEL R12, R28, R21, P1 ;  /* 0x000000151c0c7207 */ /* 0x000fc40000800000 */
[----:B------:R-:W-:Y:S02]  /*100b0*/  SEL R14, R21, R28, P1 ;  /* 0x0000001c150e7207 */ /* 0x000fe40000800000 */
[----:B------:R-:W-:Y:S02]  /*100c0*/  SEL R13, R48, R53, P1 ;  /* 0x00000035300d7207 */ /* 0x000fe40000800000 */
[----:B------:R-:W-:Y:S02]  /*100d0*/  SEL R15, R53, R48, P1 ;  /* 0x00000030350f7207 */ /* 0x000fe40000800000 */
[----:B------:R-:W-:Y:S01]  /*100e0*/  ISETP.NE.U32.AND P0, PT, RZ, UR4, PT ;  /* 0x00000004ff007c0c */ /* 0x000fe2000bf05070 */
[----:B------:R0:W-:Y:S01]  /*100f0*/  STSM.16.M88.4 [R52], R4 ;  /* 0x0000000434007844 */ /* 0x0001e20000000200 */
[----:B------:R-:W-:-:S03]  /*10100*/  MOV R2, R26 ;  /* 0x0000001a00027202 */ /* 0x000fc60000000f00 */
[----:B------:R1:W-:Y:S01]  /*10110*/  STSM.16.M88.4 [R51], R8 ;  /* 0x0000000833007844 */ /* 0x0003e20000000200 */
[----:B------:R-:W-:-:S03]  /*10120*/  ISETP.NE.AND.EX P0, PT, RZ, UR5, PT, P0 ;  /* 0x00000005ff007c0c */ /* 0x000fc6000bf05300 */
[----:B------:R3:W-:Y:S01]  /*10130*/  STSM.16.M88.4 [R47], R12 ;  /* 0x0000000c2f007844 */ /* 0x0007e20000000200 */
[----:B0-----:R-:W-:Y:S02]  /*10140*/  SEL R4, R32, R39, P1 ;  /* 0x0000002720047207 */ /* 0x001fe40000800000 */
[----:B------:R-:W-:Y:S02]  /*10150*/  SEL R6, R39, R32, P1 ;  /* 0x0000002027067207 */ /* 0x000fe40000800000 */
[----:B------:R-:W-:Y:S02]  /*10160*/  IADD3 R32, P2, R60, UR4, RZ ;  /* 0x000000043c207c10 */ /* 0x000fe4000ff5e0ff */
[----:B------:R-:W-:Y:S02]  /*10170*/  SEL R5, R50, R49, P1 ;  /* 0x0000003132057207 */ /* 0x000fe40000800000 */
[----:B------:R-:W-:Y:S02]  /*10180*/  SEL R7, R49, R50, P1 ;  /* 0x0000003231077207 */ /* 0x000fe40000800000 */
[----:B-1----:R-:W-:-:S02]  /*10190*/  SEL R8, R34, R41, P1 ;  /* 0x0000002922087207 */ /* 0x002fc40000800000 */
[----:B------:R-:W-:Y:S02]  /*101a0*/  SEL R10, R41, R34, P1 ;  /* 0x00000022290a7207 */ /* 0x000fe40000800000 */
[----:B------:R-:W-:Y:S02]  /*101b0*/  SEL R9, R46, R45, P1 ;  /* 0x0000002d2e097207 */ /* 0x000fe40000800000 */
[----:B------:R-:W-:Y:S02]  /*101c0*/  SEL R11, R45, R46, P1 ;  /* 0x0000002e2d0b7207 */ /* 0x000fe40000800000 */
[----:B---3--:R-:W-:Y:S02]  /*101d0*/  SEL R12, R36, R33, P1 ;  /* 0x00000021240c7207 */ /* 0x008fe40000800000 */
[----:B------:R-:W-:Y:S02]  /*101e0*/  SEL R14, R33, R36, P1 ;  /* 0x00000024210e7207 */ /* 0x000fe40000800000 */
[----:B------:R-:W-:-:S02]  /*101f0*/  SEL R13, R42, R135, P1 ;  /* 0x000000872a0d7207 */ /* 0x000fc40000800000 */
[----:B------:R-:W-:Y:S01]  /*10200*/  SEL R15, R135, R42, P1 ;  /* 0x0000002a870f7207 */ /* 0x000fe20000800000 */
[----:B------:R0:W-:Y:S04]  /*10210*/  STSM.16.M88.4 [R43], R4 ;  /* 0x000000042b007844 */ /* 0x0001e80000000200 */
[----:B------:R0:W-:Y:S04]  /*10220*/  STSM.16.M88.4 [R38], R8 ;  /* 0x0000000826007844 */ /* 0x0001e80000000200 */
[----:B------:R0:W-:Y:S01]  /*10230*/  STSM.16.M88.4 [R2], R12 ;  /* 0x0000000c02007844 */ /* 0x0001e20000000200 */
[----:B------:R-:W-:Y:S01]  /*10240*/  IMAD.MOV.U32 R40, RZ, RZ, RZ ;  /* 0x000000ffff287224 */ /* 0x000fe200078e00ff */
[----:B--2---:R-:W-:Y:S01]  /*10250*/  IADD3.X R33, R58, UR5, RZ, P2, !PT ;  /* 0x000000053a217c10 */ /* 0x004fe200097fe4ff */
[----:B------:R-:W-:Y:S01]  /*10260*/  ULDC.64 UR4, c[0x0][0xbe0] ;  /* 0x0002f80000047ab9 */ /* 0x000fe20000000a00 */
[----:B------:R-:W-:Y:S01]  /*10270*/  BAR.SYNC.DEFER_BLOCKING 0x1, 0x180 ;  /* 0x0046000000007b1d */ /* 0x000fe20000010000 */
[----:B------:R-:W-:-:S04]  /*10280*/  ISETP.NE.U32.AND P1, PT, RZ, UR4, PT ;  /* 0x00000004ff007c0c */ /* 0x000fc8000bf25070 */
[----:B------:R-:W-:-:S13]  /*10290*/  ISETP.NE.AND.EX P1, PT, RZ, UR5, PT, P1 ;  /* 0x00000005ff007c0c */ /* 0x000fda000bf25310 */
[----:B------:R-:W-:Y:S01]  /*102a0*/  @P1 IADD3 R26, P2, R60, UR4, RZ ;  /* 0x000000043c1a1c10 */ /* 0x000fe2000ff5e0ff */
[----:B------:R-:W-:Y:S02]  /*102b0*/  ULDC UR4, c[0x0][0xa88] ;  /* 0x0002a20000047ab9 */ /* 0x000fe40000000800 */
[----:B------:R-:W-:Y:S01]  /*102c0*/  IMAD.U32 R0, RZ, RZ, UR4 ;  /* 0x00000004ff007e24 */ /* 0x000fe2000f8e00ff */
[----:B------:R-:W-:Y:S01]  /*102d0*/  @P1 IADD3.X R27, R58, UR5, RZ, P2, !PT ;  /* 0x000000053a1b1c10 */ /* 0x000fe200097fe4ff */
[----:B------:R0:W5:Y:S04]  /*102e0*/  @P0 LDG.E R40, desc[UR40][R32.64] ;  /* 0x0000002820280981 */ /* 0x000168000c1e1900 */
[----:B------:R0:W5:Y:S01]  /*102f0*/  @P1 LDG.E R0, desc[UR40][R26.64] ;  /* 0x000000281a001981 */ /* 0x000162000c1e1900 */
[----:B------:R-:W-:-:S04]  /*10300*/  IMAD.MOV.U32 R62, RZ, RZ, R64 ;  /* 0x000000ffff3e7224 */ /* 0x000fc800078e0040 */
[----:B------:R-:W-:-:S04]  /*10310*/  IMAD R21, R62, 0x20, R54 ;  /* 0x000000203e157824 */ /* 0x000fc800078e0236 */
[----:B------:R-:W-:Y:S01]  /*10320*/  IMAD.WIDE R24, R21, 0x2, R24 ;  /* 0x0000000215187825 */ /* 0x000fe200078e0218 */
[----:B------:R-:W-:Y:S01]  /*10330*/  SHF.R.S32.HI R28, RZ, 0x1f, R56 ;  /* 0x0000001fff1c7819 */ /* 0x000fe20000011438 */
[----:B0-----:R-:W-:Y:S06]  /*10340*/  @P1 BRA `(.L_x_397) ;  /* 0x0000000000101947 */ /* 0x001fec0003800000 */
[----:B------:R-:W-:Y:S05]  /*10350*/  @!P0 BRA `(.L_x_397) ;  /* 0x00000000000c8947 */ /* 0x000fea0003800000 */
[----:B------:R-:W2:Y:S04]  /*10360*/  LDG.E R5, desc[UR40][R32.64] ;  /* 0x0000002820057981 */ /* 0x000ea8000c1e1900 */
[----:B-----5:R-:W2:Y:S02]  /*10370*/  LDG.E R0, desc[UR40][R32.64+0x4] ;  /* 0x0000042820007981 */ /* 0x020ea4000c1e1900 */
[----:B--2---:R-:W-:-:S07]  /*10380*/  IMAD.IADD R0, R0, 0x1, -R5 ;  /* 0x0000000100007824 */ /* 0x004fce00078e0a05 */
.L_x_397:
[----:B------:R-:W2:Y:S01]  /*10390*/  LDL.LU R4, [R1+0x3c] ;  /* 0x00003c0001047983 */ /* 0x000ea20000300800 */
[----:B------:R-:W-:-:S03]  /*103a0*/  ULDC.64 UR4, c[0x0][0xb70] ;  /* 0x0002dc0000047ab9 */ /* 0x000fc60000000a00 */
[----:B------:R-:W3:Y:S04]  /*103b0*/  LDL.LU R2, [R1+0x28] ;  /* 0x0000280001027983 */ /* 0x000ee80000300800 */
[----:B------:R-:W4:Y:S04]  /*103c0*/  LDL R11, [R1+0x5c] ;  /* 0x00005c00010b7983 */ /* 0x000f280000100800 */
[----:B------:R-:W4:Y:S01]  /*103d0*/  LDL.LU R48, [R1+0x40] ;  /* 0x0000400001307983 */ /* 0x000f220000300800 */
[----:B-----5:R-:W-:Y:S02]  /*103e0*/  SHF.R.S32.HI R41, RZ, 0x1f, R40 ;  /* 0x0000001fff297819 */ /* 0x020fe40000011428 */
[----:B------:R-:W-:-:S04]  /*103f0*/  IADD3 R9, P1, R24, 0x1800, RZ ;  /* 0x0000180018097810 */ /* 0x000fc80007f3e0ff */
[----:B------:R-:W-:-:S04]  /*10400*/  LOP3.LUT R8, R9, 0x180, RZ, 0xc0, !PT ;  /* 0x0000018009087812 */ /* 0x000fc800078ec0ff */
[----:B------:R-:W-:-:S04]  /*10410*/  SHF.R.U64 R8, R8, 0x3, RZ ;  /* 0x0000000308087819 */ /* 0x000fc800000012ff */
[----:B------:R-:W-:Y:S02]  /*10420*/  LOP3.LUT R8, R8, R9, RZ, 0x3c, !PT ;  /* 0x0000000908087212 */ /* 0x000fe400078e3cff */
[C---:B------:R-:W-:Y:S02]  /*10430*/  IADD3 R13, P4, R24.reuse, 0x3000, RZ ;  /* 0x00003000180d7810 */ /* 0x040fe40007f9e0ff */
[C---:B------:R-:W-:Y:S02]  /*10440*/  IADD3 R27, P3, R24.reuse, 0x4800, RZ ;  /* 0x00004800181b7810 */ /* 0x040fe40007f7e0ff */
[----:B------:R-:W-:Y:S02]  /*10450*/  IADD3 R33, P2, R24, 0x6000, RZ ;  /* 0x0000600018217810 */ /* 0x000fe40007f5e0ff */
[----:B------:R-:W-:Y:S02]  /*10460*/  LOP3.LUT R12, R13, 0x180, RZ, 0xc0, !PT ;  /* 0x000001800d0c7812 */ /* 0x000fe400078ec0ff */
[----:B------:R-:W-:-:S02]  /*10470*/  LOP3.LUT R26, R27, 0x180, RZ, 0xc0, !PT ;  /* 0x000001801b1a7812 */ /* 0x000fc400078ec0ff */
[----:B------:R-:W-:Y:S02]  /*10480*/  LOP3.LUT R32, R33, 0x180, RZ, 0xc0, !PT ;  /* 0x0000018021207812 */ /* 0x000fe400078ec0ff */
[----:B------:R-:W-:Y:S02]  /*10490*/  SHF.R.U64 R12, R12, 0x3, RZ ;  /* 0x000000030c0c7819 */ /* 0x000fe400000012ff */
[----:B------:R-:W-:Y:S02]  /*104a0*/  SHF.R.U64 R26, R26, 0x3, RZ ;  /* 0x000000031a1a7819 */ /* 0x000fe400000012ff */
[----:B------:R-:W-:Y:S02]  /*104b0*/  SHF.R.U64 R32, R32, 0x3, RZ ;  /* 0x0000000320207819 */ /* 0x000fe400000012ff */
[----:B------:R-:W-:Y:S01]  /*104c0*/  LOP3.LUT R12, R12, R13, RZ, 0x3c, !PT ;  /* 0x0000000d0c0c7212 */ /* 0x000fe200078e3cff */
[--C-:B------:R-:W-:Y:S01]  /*104d0*/  IMAD.X R13, RZ, RZ, R25.reuse, P4 ;  /* 0x000000ffff0d7224 */ /* 0x100fe200020e0619 */
[----:B------:R-:W-:Y:S01]  /*104e0*/  LOP3.LUT R26, R26, R27, RZ, 0x3c, !PT ;  /* 0x0000001b1a1a7212 */ /* 0x000fe200078e3cff */
[--C-:B------:R-:W-:Y:S01]  /*104f0*/  IMAD.X R27, RZ, RZ, R25.reuse, P3 ;  /* 0x000000ffff1b7224 */ /* 0x100fe200018e0619 */
[----:B------:R-:W-:Y:S01]  /*10500*/  LOP3.LUT R32, R32, R33, RZ, 0x3c, !PT ;  /* 0x0000002120207212 */ /* 0x000fe200078e3cff */
[----:B------:R-:W-:Y:S01]  /*10510*/  IMAD.X R33, RZ, RZ, R25, P2 ;  /* 0x000000ffff217224 */ /* 0x000fe200010e0619 */
[--C-:B------:R-:W-:Y:S01]  /*10520*/  SHF.R.S32.HI R43, RZ, 0x1f, R54.reuse ;  /* 0x0000001fff2b7819 */ /* 0x100fe20000011436 */
[----:B------:R-:W-:Y:S01]  /*10530*/  IMAD.MOV.U32 R42, RZ, RZ, R54 ;  /* 0x000000ffff2a7224 */ /* 0x000fe200078e0036 */
[----:B------:R-:W-:-:S05]  /*10540*/  SHF.R.S32.HI R63, RZ, 0x1f, R62 ;  /* 0x0000001fff3f7819 */ /* 0x000fca000001143e */
[----:B------:R-:W-:Y:S01]  /*10550*/  STL [R1+0x24], R63 ;  /* 0x0000243f01007387 */ /* 0x000fe20000100800 */
[----:B------:R-:W-:Y:S01]  /*10560*/  BSSY B1, `(.L_x_398) ;  /* 0x0000061000017945 */ /* 0x000fe20003800000 */
[----:B--2---:R-:W-:Y:S02]  /*10570*/  IMAD.MOV.U32 R10, RZ, RZ, R4 ;  /* 0x000000ffff0a7224 */ /* 0x004fe400078e0004 */
[----:B---3--:R-:W-:-:S05]  /*10580*/  IMAD.MOV.U32 R6, RZ, RZ, R2 ;  /* 0x000000ffff067224 */ /* 0x008fca00078e0002 */
[----:B------:R-:W-:Y:S02]  /*10590*/  SEL R47, R6, RZ, !P0 ;  /* 0x000000ff062f7207 */ /* 0x000fe40004000000 */
[----:B------:R-:W0:Y:S01]  /*105a0*/  S2R R6, SR_TID.X ;  /* 0x0000000000067919 */ /* 0x000e220000002100 */
[----:B------:R-:W-:Y:S01]  /*105b0*/  SEL R46, R10, RZ, !P0 ;  /* 0x000000ff0a2e7207 */ /* 0x000fe20004000000 */
[----:B------:R-:W-:Y:S02]  /*105c0*/  IMAD R2, R28, UR4, RZ ;  /* 0x000000041c027c24 */ /* 0x000fe4000f8e02ff */
[----:B------:R-:W-:-:S04]  /*105d0*/  IMAD.WIDE.U32 R4, R56, UR4, R40 ;  /* 0x0000000438047c25 */ /* 0x000fc8000f8e0028 */
[----:B------:R-:W-:Y:S01]  /*105e0*/  IMAD R7, R56, UR5, R2 ;  /* 0x0000000538077c24 */ /* 0x000fe2000f8e0202 */
[----:B------:R-:W-:-:S03]  /*105f0*/  ULDC.64 UR4, c[0x0][0xb78] ;  /* 0x0002de0000047ab9 */ /* 0x000fc60000000a00 */
[----:B------:R-:W-:Y:S02]  /*10600*/  IMAD.IADD R5, R5, 0x1, R7 ;  /* 0x0000000105057824 */ /* 0x000fe400078e0207 */
[----:B----4-:R-:W-:Y:S02]  /*10610*/  IMAD R9, R48, 0xc0, R11 ;  /* 0x000000c030097824 */ /* 0x010fe400078e020b */
[----:B------:R-:W-:Y:S02]  /*10620*/  IMAD R2, R46, UR4, RZ ;  /* 0x000000042e027c24 */ /* 0x000fe4000f8e02ff */
[----:B------:R-:W-:-:S04]  /*10630*/  IMAD.WIDE.U32 R4, R47, UR4, R4 ;  /* 0x000000042f047c25 */ /* 0x000fc8000f8e0004 */
[----:B0-----:R-:W-:-:S05]  /*10640*/  VIADD R10, R6, 0xffffff80 ;  /* 0xffffff80060a7836 */ /* 0x001fca0000000000 */
[----:B------:R-:W-:-:S04]  /*10650*/  SHF.R.S32.HI R6, RZ, 0x1f, R10 ;  /* 0x0000001fff067819 */ /* 0x000fc8000001140a */
[----:B------:R-:W-:Y:S01]  /*10660*/  LEA.HI R6, R6, R10, RZ, 0x7 ;  /* 0x0000000a06067211 */ /* 0x000fe200078f38ff */
[----:B------:R-:W-:Y:S01]  /*10670*/  IMAD R2, R47, UR5, R2 ;  /* 0x000000052f027c24 */ /* 0x000fe2000f8e0202 */
[----:B------:R-:W-:Y:S01]  /*10680*/  SHF.R.S32.HI R7, RZ, 0x1f, R9 ;  /* 0x0000001fff077819 */ /* 0x000fe20000011409 */
[----:B------:R-:W-:Y:S01]  /*10690*/  ULDC.64 UR4, c[0x0][0xb40] ;  /* 0x0002d00000047ab9 */ /* 0x000fe20000000a00 */
[----:B------:R-:W-:Y:S02]  /*106a0*/  LOP3.LUT R6, R6, 0xffffff80, RZ, 0xc0, !PT ;  /* 0xffffff8006067812 */ /* 0x000fe400078ec0ff */
[----:B------:R-:W-:-:S03]  /*106b0*/  IADD3 R4, P5, R9, R4, RZ ;  /* 0x0000000409047210 */ /* 0x000fc60007fbe0ff */
[----:B------:R-:W-:Y:S01]  /*106c0*/  IMAD.IADD R6, R10, 0x1, -R6 ;  /* 0x000000010a067824 */ /* 0x000fe200078e0a06 */
[----:B------:R-:W-:Y:S02]  /*106d0*/  IADD3.X R7, R7, R5, R2, P5, !PT ;  /* 0x0000000507077210 */ /* 0x000fe40002ffe402 */
[----:B------:R-:W-:Y:S01]  /*106e0*/  LEA R44, P6, R4, UR4, 0x2 ;  /* 0x00000004042c7c11 */ /* 0x000fe2000f8c10ff */
[----:B------:R-:W-:Y:S01]  /*106f0*/  VIADD R5, R9, 0x8 ;  /* 0x0000000809057836 */ /* 0x000fe20000000000 */
[----:B------:R-:W-:Y:S02]  /*10700*/  LOP3.LUT P0, RZ, R6, 0x3, RZ, 0xc0, !PT ;  /* 0x0000000306ff7812 */ /* 0x000fe4000780c0ff */
[----:B------:R-:W-:Y:S02]  /*10710*/  LOP3.LUT R2, R24, 0x180, RZ, 0xc0, !PT ;  /* 0x0000018018027812 */ /* 0x000fe400078ec0ff */
[----:B------:R-:W-:Y:S01]  /*10720*/  LEA.HI.X R45, R4, UR5, R7, 0x2, P6 ;  /* 0x00000005042d7c11 */ /* 0x000fe2000b0f1407 */
[----:B------:R-:W-:Y:S01]  /*10730*/  ULDC.64 UR4, c[0x0][0xaa0] ;  /* 0x0002a80000047ab9 */ /* 0x000fe20000000a00 */
[----:B------:R-:W-:-:S02]  /*10740*/  IADD3 R7, P6, R24, 0x7800, RZ ;  /* 0x0000780018077810 */ /* 0x000fc40007fde0ff */
[-C--:B------:R-:W-:Y:S02]  /*10750*/  ISETP.GE.OR P5, PT, R9, R0.reuse, P0 ;  /* 0x000000000900720c */ /* 0x080fe400007a6670 */
[----:B------:R-:W-:Y:S02]  /*10760*/  ISETP.GE.OR P0, PT, R5, R0, P0 ;  /* 0x000000000500720c */ /* 0x000fe40000706670 */
[----:B------:R-:W-:Y:S02]  /*10770*/  SHF.R.U64 R5, R2, 0x3, RZ ;  /* 0x0000000302057819 */ /* 0x000fe400000012ff */
[----:B------:R-:W-:-:S04]  /*10780*/  LOP3.LUT R2, R7, 0x180, RZ, 0xc0, !PT ;  /* 0x0000018007027812 */ /* 0x000fc800078ec0ff */
[----:B------:R-:W-:Y:S01]  /*10790*/  SHF.R.U64 R2, R2, 0x3, RZ ;  /* 0x0000000302027819 */ /* 0x000fe200000012ff */
[--C-:B------:R-:W-:Y:S01]  /*107a0*/  IMAD.X R9, RZ, RZ, R25.reuse, P1 ;  /* 0x000000ffff097224 */ /* 0x100fe200008e0619 */
[----:B------:R-:W-:Y:S01]  /*107b0*/  LOP3.LUT R4, R5, R24, RZ, 0x3c, !PT ;  /* 0x0000001805047212 */ /* 0x000fe200078e3cff */
[--C-:B------:R-:W-:Y:S01]  /*107c0*/  IMAD.X R37, RZ, RZ, R25.reuse, P6 ;  /* 0x000000ffff257224 */ /* 0x100fe200030e0619 */
[----:B------:R-:W-:Y:S01]  /*107d0*/  LOP3.LUT R36, R2, R7, RZ, 0x3c, !PT ;  /* 0x0000000702247212 */ /* 0x000fe200078e3cff */
[----:B------:R-:W-:Y:S01]  /*107e0*/  IMAD.MOV.U32 R5, RZ, RZ, R25 ;  /* 0x000000ffff057224 */ /* 0x000fe200078e0019 */
[----:B------:R0:W-:Y:S04]  /*107f0*/  @!P5 STG.E desc[UR40][R44.64], R3 ;  /* 0x000000032c00d986 */ /* 0x0001e8000c101928 */
[----:B------:R1:W-:Y:S01]  /*10800*/  @!P0 STG.E desc[UR40][R44.64+0x20], R20 ;  /* 0x000020142c008986 */ /* 0x0003e2000c101928 */
[----:B------:R-:W-:-:S03]  /*10810*/  IMAD R21, R41, UR4, RZ ;  /* 0x0000000429157c24 */ /* 0x000fc6000f8e02ff */
[----:B------:R-:W5:Y:S04]  /*10820*/  LD.E.128 R4, desc[UR40][R4.64] ;  /* 0x0000002804047980 */ /* 0x000f68000c101d00 */
[----:B------:R-:W5:Y:S04]  /*10830*/  LD.E.128 R8, desc[UR40][R8.64] ;  /* 0x0000002808087980 */ /* 0x000f68000c101d00 */
[----:B------:R-:W5:Y:S04]  /*10840*/  LD.E.128 R12, desc[UR40][R12.64] ;  /* 0x000000280c0c7980 */ /* 0x000f68000c101d00 */
[----:B------:R-:W5:Y:S04]  /*10850*/  LD.E.128 R24, desc[UR40][R26.64] ;  /* 0x000000281a187980 */ /* 0x000f68000c101d00 */
[----:B------:R-:W5:Y:S04]  /*10860*/  LD.E.128 R32, desc[UR40][R32.64] ;  /* 0x0000002820207980 */ /* 0x000f68000c101d00 */
[----:B------:R-:W5:Y:S01]  /*10870*/  LD.E.128 R36, desc[UR40][R36.64] ;  /* 0x0000002824247980 */ /* 0x000f62000c101d00 */
[----:B------:R-:W-:Y:S01]  /*10880*/  @!PT LDS RZ, [RZ] ;  /* 0x00000000fffff984 */ /* 0x000fe20000000800 */
[----:B------:R-:W-:Y:S01]  /*10890*/  @!PT LDS RZ, [RZ] ;  /* 0x00000000fffff984 */ /* 0x000fe20000000800 */
[----:B------:R-:W-:Y:S01]  /*108a0*/  @!PT LDS RZ, [RZ] ;  /* 0x00000000fffff984 */ /* 0x000fe20000000800 */
[----:B------:R-:W-:Y:S01]  /*108b0*/  @!PT LDS RZ, [RZ] ;  /* 0x00000000fffff984 */ /* 0x000fe20000000800 */
[----:B------:R2:W-:Y:S06]  /*108c0*/  MEMBAR.ALL.CTA ;  /* 0x0000000000007992 */ /* 0x0005ec0000008000 */
[----:B--2---:R-:W2:Y:S01]  /*108d0*/  FENCE.VIEW.ASYNC.S ;  /* 0x00000000000073c6 */ /* 0x004ea20000000000 */
[----:B0-----:R-:W-:-:S04]  /*108e0*/  IMAD.WIDE.U32 R2, R40, UR4, R42 ;  /* 0x0000000428027c25 */ /* 0x001fc8000f8e002a */
[----:B------:R-:W-:Y:S01]  /*108f0*/  IMAD R21, R40, UR5, R21 ;  /* 0x0000000528157c24 */ /* 0x000fe2000f8e0215 */
[----:B------:R-:W-:Y:S01]  /*10900*/  ULDC.64 UR4, c[0x0][0xae0] ;  /* 0x0002b80000047ab9 */ /* 0x000fe20000000a00 */
[----:B------:R-:W-:Y:S02]  /*10910*/  IMAD R41, R48, -0xc0, R0 ;  /* 0xffffff4030297824 */ /* 0x000fe400078e0200 */
[----:B------:R-:W-:Y:S02]  /*10920*/  IMAD.IADD R3, R3, 0x1, R21 ;  /* 0x0000000103037824 */ /* 0x000fe400078e0215 */
[----:B------:R-:W-:Y:S01]  /*10930*/  IMAD R21, R28, UR4, RZ ;  /* 0x000000041c157c24 */ /* 0x000fe2000f8e02ff */
[C---:B------:R-:W-:Y:S01]  /*10940*/  ISETP.GE.AND P0, PT, R62.reuse, R41, PT ;  /* 0x000000293e00720c */ /* 0x040fe20003f06270 */
[----:B------:R-:W-:Y:S02]  /*10950*/  VIADD R0, R62, 0x60 ;  /* 0x000000603e007836 */ /* 0x000fe40000000000 */
[----:B-1----:R-:W-:-:S02]  /*10960*/  VIADD R20, R18, 0x19c20 ;  /* 0x00019c2012147836 */ /* 0x002fc40000000000 */
[C---:B------:R-:W-:Y:S02]  /*10970*/  IMAD R21, R56.reuse, UR5, R21 ;  /* 0x0000000538157c24 */ /* 0x040fe4000f8e0215 */
[----:B------:R-:W-:Y:S01]  /*10980*/  IMAD.WIDE.U32 R2, R56, UR4, R2 ;  /* 0x0000000438027c25 */ /* 0x000fe2000f8e0002 */
[----:B------:R-:W-:Y:S01]  /*10990*/  ULDC.64 UR4, c[0x0][0xae8] ;  /* 0x0002ba0000047ab9 */ /* 0x000fe20000000a00 */
[----:B------:R-:W-:Y:S02]  /*109a0*/  ISETP.GE.AND P3, PT, R0, R41, PT ;  /* 0x000000290000720c */ /* 0x000fe40003f66270 */
[----:B------:R-:W-:Y:S01]  /*109b0*/  IMAD.IADD R3, R3, 0x1, R21 ;  /* 0x0000000103037824 */ /* 0x000fe200078e0215 */
[----:B------:R-:W-:Y:S01]  /*109c0*/  PRMT R20, RZ, 0x654, R20 ;  /* 0x00000654ff147816 */ /* 0x000fe20000000014 */
[----:B------:R-:W-:Y:S02]  /*109d0*/  IMAD R0, R46, UR4, RZ ;  /* 0x000000042e007c24 */ /* 0x000fe4000f8e02ff */
[C---:B------:R-:W-:Y:S01]  /*109e0*/  IMAD.WIDE.U32 R40, R47.reuse, UR4, R2 ;  /* 0x000000042f287c25 */ /* 0x040fe2000f8e0002 */
[----:B--2---:R0:W-:Y:S03]  /*109f0*/  SYNCS.ARRIVE.TRANS64.RED.A1T0 RZ, [R20+URZ], RZ ;  /* 0x000000ff14ff79a7 */ /* 0x0041e6000810043f */
[----:B------:R-:W-:-:S04]  /*10a00*/  IMAD R43, R47, UR5, R0 ;  /* 0x000000052f2b7c24 */ /* 0x000fc8000f8e0200 */
[----:B------:R-:W-:Y:S02]  /*10a10*/  IMAD.IADD R45, R41, 0x1, R43 ;  /* 0x00000001292d7824 */ /* 0x000fe400078e022b */
[----:B0-----:R-:W-:Y:S01]  /*10a20*/  IMAD.WIDE R20, R48, 0xc0, R62 ;  /* 0x000000c030147825 */ /* 0x001fe200078e023e */
[----:B------:R-:W-:Y:S06]  /*10a30*/  @P0 BRA `(.L_x_399) ;  /* 0x00000000004c0947 */ /* 0x000fec0003800000 */
        /* <DEDUP_REMOVED lines=19> */
.L_x_399:
[----:B------:R-:W-:Y:S05]  /*10b70*/  BSYNC B1 ;  /* 0x0000000000017941 */ /* 0x000fea0003800000 */
.L_x_398:
[----:B------:R-:W-:Y:S05]  /*10b80*/  @P3 BRA `(.L_x_400) ;  /* 0x0000000800603947 */ /* 0x000fea0003800000 */
[----:B0----5:R-:W-:Y:S01]  /*10b90*/  IADD3 R5, P0, R20, 0x60, RZ ;  /* 0x0000006014057810 */ /* 0x021fe20007f1e0ff */
[----:B------:R-:W-:Y:S01]  /*10ba0*/  ULDC.64 UR4, c[0x0][0xad8] ;  /* 0x0002b60000047ab9 */ /* 0x000fe20000000a00 */
[----:B------:R-:W-:Y:S01]  /*10bb0*/  IMAD.MOV.U32 R2, RZ, RZ, R40 ;  /* 0x000000ffff027224 */ /* 0x000fe200078e0028 */
[----:B------:R-:W-:Y:S01]  /*10bc0*/  ULDC.64 UR6, c[0x0][0xa80] ;  /* 0x0002a00000067ab9 */ /* 0x000fe20000000a00 */
[----:B------:R-:W-:Y:S02]  /*10bd0*/  IMAD.MOV.U32 R3, RZ, RZ, R45 ;  /* 0x000000ffff037224 */ /* 0x000fe400078e002d */
[----:B------:R-:W-:Y:S02]  /*10be0*/  IMAD.X R20, RZ, RZ, R21, P0 ;  /* 0x000000ffff147224 */ /* 0x000fe400000e0615 */
[----:B------:R-:W-:Y:S02]  /*10bf0*/  VIADD R0, R54, 0x20 ;  /* 0x0000002036007836 */ /* 0x000fe40000000000 */
[----:B------:R-:W-:-:S02]  /*10c00*/  IMAD R20, R20, UR4, RZ ;  /* 0x0000000414147c24 */ /* 0x000fc4000f8e02ff */
[C---:B------:R-:W-:Y:S01]  /*10c10*/  IMAD.WIDE.U32 R2, R5.reuse, UR4, R2 ;  /* 0x0000000405027c25 */ /* 0x040fe2000f8e0002 */
[----:B------:R-:W-:Y:S02]  /*10c20*/  ULDC UR4, c[0x0][0xa8c] ;  /* 0x0002a30000047ab9 */ /* 0x000fe40000000800 */
[----:B------:R-:W-:Y:S01]  /*10c30*/  ISETP.GE.AND P1, PT, R54, UR4, PT ;  /* 0x0000000436007c0c */ /* 0x000fe2000bf26270 */
[----:B------:R-:W-:Y:S01]  /*10c40*/  IMAD R5, R5, UR5, R20 ;  /* 0x0000000505057c24 */ /* 0x000fe2000f8e0214 */
[----:B------:R-:W-:Y:S01]  /*10c50*/  ISETP.GE.AND P2, PT, R0, UR4, PT ;  /* 0x0000000400007c0c */ /* 0x000fe2000bf46270 */
[----:B------:R-:W-:Y:S01]  /*10c60*/  VIADD R0, R54, 0x40 ;  /* 0x0000004036007836 */ /* 0x000fe20000000000 */
[----:B------:R-:W-:Y:S01]  /*10c70*/  LEA R4, P0, R2, UR6, 0x1 ;  /* 0x0000000602047c11 */ /* 0x000fe2000f8008ff */
[----:B------:R-:W-:-:S05]  /*10c80*/  IMAD.IADD R3, R3, 0x1, R5 ;  /* 0x0000000103037824 */ /* 0x000fca00078e0205 */
[----:B------:R-:W-:Y:S02]  /*10c90*/  LEA.HI.X R5, R2, UR7, R3, 0x1, P0 ;  /* 0x0000000702057c11 */ /* 0x000fe400080f0c03 */
[----:B------:R-:W-:-:S03]  /*10ca0*/  ISETP.GE.AND P0, PT, R0, UR4, PT ;  /* 0x0000000400007c0c */ /* 0x000fc6000bf06270 */
[----:B------:R3:W-:Y:S04]  /*10cb0*/  @!P1 STG.E.128 desc[UR40][R4.64], R8 ;  /* 0x0000000804009986 */ /* 0x0007e8000c101d28 */
[----:B------:R3:W-:Y:S06]  /*10cc0*/  @!P2 STG.E.128 desc[UR40][R4.64+0x40], R24 ;  /* 0x000040180400a986 */ /* 0x0007ec000c101d28 */
[----:B------:R-:W-:Y:S05]  /*10cd0*/  @P0 BRA `(.L_x_400) ;  /* 0x00000008000c0947 */ /* 0x000fea0003800000 */
[----:B------:R4:W-:Y:S01]  /*10ce0*/  STG.E.128 desc[UR40][R4.64+0x80], R36 ;  /* 0x0000802404007986 */ /* 0x0009e2000c101d28 */
[----:B------:R-:W-:Y:S05]  /*10cf0*/  BRA `(.L_x_400) ;  /* 0x0000000800047947 */ /* 0x000fea0003800000 */
.L_x_396:
[----:B------:R-:W0:Y:S01]  /*10d00*/  LDL.LU R4, [R1+0x30] ;  /* 0x0000300001047983 */ /* 0x000e220000300800 */
[----:B------:R-:W-:-:S03]  /*10d10*/  ULDC.64 UR4, c[0x0][0xbd8] ;  /* 0x0002f60000047ab9 */ /* 0x000fc60000000a00 */
[----:B------:R-:W2:Y:S01]  /*10d20*/  LDL.LU R0, [R1+0x34] ;  /* 0x0000340001007983 */ /* 0x000ea20000300800 */
[----:B------:R-:W-:Y:S01]  /*10d30*/  ISETP.NE.U32.AND P0, PT, RZ, UR4, PT ;  /* 0x00000004ff007c0c */ /* 0x000fe2000bf05070 */
[----:B------:R-:W-:-:S03]  /*10d40*/  IMAD.MOV.U32 R7, RZ, RZ, RZ ;  /* 0x000000ffff077224 */ /* 0x000fc600078e00ff */
[----:B------:R-:W-:Y:S02]  /*10d50*/  ISETP.NE.AND.EX P0, PT, RZ, UR5, PT, P0 ;  /* 0x00000005ff007c0c */ /* 0x000fe4000bf05300 */
[----:B0-----:R-:W-:-:S04]  /*10d60*/  IADD3 R2, P1, R4, UR4, RZ ;  /* 0x0000000404027c10 */ /* 0x001fc8000ff3e0ff */
[----:B--2---:R-:W-:Y:S01]  /*10d70*/  IADD3.X R3, R0, UR5, RZ, P1, !PT ;  /* 0x0000000500037c10 */ /* 0x004fe20008ffe4ff */
[----:B------:R-:W-:Y:S02]  /*10d80*/  ULDC.64 UR4, c[0x0][0xbe0] ;  /* 0x0002f80000047ab9 */ /* 0x000fe40000000a00 */
[----:B------:R-:W-:-:S04]  /*10d90*/  ISETP.NE.U32.AND P1, PT, RZ, UR4, PT ;  /* 0x00000004ff007c0c */ /* 0x000fc8000bf25070 */
[----:B------:R0:W5:Y:S01]  /*10da0*/  @P0 LDG.E R7, desc[UR40][R2.64] ;  /* 0x0000002802070981 */ /* 0x000162000c1e1900 */
[----:B------:R-:W-:Y:S01]  /*10db0*/  ISETP.NE.AND.EX P1, PT, RZ, UR5, PT, P1 ;  /* 0x00000005ff007c0c */ /* 0x000fe2000bf25310 */
[----:B------:R-:W2:-:S12]  /*10dc0*/  S2R R6, SR_TID.X ;  /* 0x0000000000067919 */ /* 0x000e980000002100 */
[----:B------:R-:W-:Y:S01]  /*10dd0*/  @P1 IADD3 R4, P2, R4, UR4, RZ ;  /* 0x0000000404041c10 */ /* 0x000fe2000ff5e0ff */
[----:B------:R-:W-:-:S03]  /*10de0*/  ULDC UR4, c[0x0][0xa88] ;  /* 0x0002a20000047ab9 */ /* 0x000fc60000000800 */
[----:B------:R-:W-:Y:S01]  /*10df0*/  @P1 IADD3.X R5, R0, UR5, RZ, P2, !PT ;  /* 0x0000000500051c10 */ /* 0x000fe200097fe4ff */
[----:B------:R-:W-:-:S06]  /*10e00*/  IMAD.U32 R0, RZ, RZ, UR4 ;  /* 0x00000004ff007e24 */ /* 0x000fcc000f8e00ff */
[----:B------:R0:W5:Y:S01]  /*10e10*/  @P1 LDG.E R0, desc[UR40][R4.64] ;  /* 0x0000002804001981 */ /* 0x000162000c1e1900 */
[----:B--2---:R-:W-:-:S05]  /*10e20*/  VIADD R6, R6, 0xffffff80 ;  /* 0xffffff8006067836 */ /* 0x004fca0000000000 */
[----:B------:R-:W-:Y:S01]  /*10e30*/  ISETP.GT.AND P2, PT, R6, 0xbf, PT ;  /* 0x000000bf0600780c */ /* 0x000fe20003f44270 */
[----:B0-----:R-:W-:-:S12]  /*10e40*/  @P1 BRA `(.L_x_401) ;  /* 0x0000000000101947 */ /* 0x001fd80003800000 */
[----:B------:R-:W-:Y:S05]  /*10e50*/  @!P0 BRA `(.L_x_401) ;  /* 0x00000000000c8947 */ /* 0x000fea0003800000 */
[----:B------:R-:W2:Y:S04]  /*10e60*/  LDG.E R5, desc[UR40][R2.64] ;  /* 0x0000002802057981 */ /* 0x000ea8000c1e1900 */
[----:B-----5:R-:W2:Y:S02]  /*10e70*/  LDG.E R0, desc[UR40][R2.64+0x4] ;  /* 0x0000042802007981 */ /* 0x020ea4000c1e1900 */
[----:B--2---:R-:W-:-:S07]  /*10e80*/  IMAD.IADD R0, R0, 0x1, -R5 ;  /* 0x0000000100007824 */ /* 0x004fce00078e0a05 */
.L_x_401:
[----:B------:R-:W2:Y:S04]  /*10e90*/  LDL.LU R3, [R1+0x28] ;  /* 0x0000280001037983 */ /* 0x000ea80000300800 */
[----:B------:R-:W3:Y:S04]  /*10ea0*/  LDL.LU R2, [R1+0x3c] ;  /* 0x00003c0001027983 */ /* 0x000ee80000300800 */
[----:B------:R-:W4:Y:S04]  /*10eb0*/  LDL R20, [R1+0x2c] ;  /* 0x00002c0001147983 */ /* 0x000f280000100800 */
[----:B------:R-:W4:Y:S04]  /*10ec0*/  LDL R12, [R1+0x10] ;  /* 0x00001000010c7983 */ /* 0x000f280000100800 */
[----:B------:R0:W5:Y:S01]  /*10ed0*/  LDL R13, [R1+0x40] ;  /* 0x00004000010d7983 */ /* 0x0001620000100800 */
[----:B------:R-:W-:Y:S01]  /*10ee0*/  BSSY B1, `(.L_x_402) ;  /* 0x000001d000017945 */ /* 0x000fe20003800000 */
[----:B-----5:R-:W-:-:S02]  /*10ef0*/  SHF.R.S32.HI R6, RZ, 0x1f, R7 ;  /* 0x0000001fff067819 */ /* 0x020fc40000011407 */
[----:B--2---:R-:W-:Y:S02]  /*10f00*/  SEL R11, R3, RZ, !P0 ;  /* 0x000000ff030b7207 */ /* 0x004fe40004000000 */
[----:B---3--:R-:W-:Y:S02]  /*10f10*/  SEL R9, R2, RZ, !P0 ;  /* 0x000000ff02097207 */ /* 0x008fe40004000000 */
[----:B----4-:R-:W-:Y:S02]  /*10f20*/  SHF.R.S32.HI R8, RZ, 0x1f, R20 ;  /* 0x0000001fff087819 */ /* 0x010fe40000011414 */
[----:B------:R-:W-:Y:S01]  /*10f30*/  SHF.R.S32.HI R10, RZ, 0x1f, R12 ;  /* 0x0000001fff0a7819 */ /* 0x000fe2000001140c */
[----:B0-----:R-:W-:Y:S06]  /*10f40*/  @P2 BRA `(.L_x_403) ;  /* 0x0000000000582947 */ /* 0x001fec0003800000 */
[----:B------:R-:W0:Y:S02]  /*10f50*/  S2R R2, SR_TID.X ;  /* 0x0000000000027919 */ /* 0x000e240000002100 */
[----:B0-----:R-:W-:-:S04]  /*10f60*/  IMAD R2, R13, 0xc0, R2 ;  /* 0x000000c00d027824 */ /* 0x001fc800078e0202 */
[----:B------:R-:W-:-:S05]  /*10f70*/  VIADD R3, R2, 0xffffff80 ;  /* 0xffffff8002037836 */ /* 0x000fca0000000000 */
[----:B------:R-:W-:-:S13]  /*10f80*/  ISETP.GE.AND P0, PT, R3, R0, PT ;  /* 0x000000000300720c */ /* 0x000fda0003f06270 */
[----:B------:R-:W-:Y:S05]  /*10f90*/  @P0 BRA `(.L_x_403) ;  /* 0x0000000000440947 */ /* 0x000fea0003800000 */
[C---:B------:R-:W-:Y:S01]  /*10fa0*/  IADD3 R2, P0, R3.reuse, R7, RZ ;  /* 0x0000000703027210 */ /* 0x040fe20007f1e0ff */
[----:B------:R-:W-:Y:S02]  /*10fb0*/  ULDC.64 UR4, c[0x0][0xb70] ;  /* 0x0002dc0000047ab9 */ /* 0x000fe40000000a00 */
[----:B------:R-:W-:Y:S01]  /*10fc0*/  IMAD R4, R8, UR4, RZ ;  /* 0x0000000408047c24 */ /* 0x000fe2000f8e02ff */
[----:B------:R-:W-:-:S03]  /*10fd0*/  LEA.HI.X.SX32 R3, R3, R6, 0x1, P0 ;  /* 0x0000000603037211 */ /* 0x000fc600000f0eff */
[C---:B------:R-:W-:Y:S02]  /*10fe0*/  IMAD R5, R20.reuse, UR5, R4 ;  /* 0x0000000514057c24 */ /* 0x040fe4000f8e0204 */
[----:B------:R-:W-:Y:S01]  /*10ff0*/  IMAD.WIDE.U32 R2, R20, UR4, R2 ;  /* 0x0000000414027c25 */ /* 0x000fe2000f8e0002 */
[----:B------:R-:W-:-:S03]  /*11000*/  ULDC.64 UR4, c[0x0][0xb78] ;  /* 0x0002de0000047ab9 */ /* 0x000fc60000000a00 */
[----:B------:R-:W-:Y:S02]  /*11010*/  IMAD R4, R9, UR4, RZ ;  /* 0x0000000409047c24 */ /* 0x000fe4000f8e02ff */
[----:B------:R-:W-:Y:S02]  /*11020*/  IMAD.IADD R3, R3, 0x1, R5 ;  /* 0x0000000103037824 */ /* 0x000fe400078e0205 */
[C---:B------:R-:W-:Y:S02]  /*11030*/  IMAD R5, R11.reuse, UR5, R4 ;  /* 0x000000050b057c24 */ /* 0x040fe4000f8e0204 */
[----:B------:R-:W-:Y:S01]  /*11040*/  IMAD.WIDE.U32 R2, R11, UR4, R2 ;  /* 0x000000040b027c25 */ /* 0x000fe2000f8e0002 */
[----:B------:R-:W-:-:S03]  /*11050*/  ULDC.64 UR4, c[0x0][0xb40] ;  /* 0x0002d00000047ab9 */ /* 0x000fc60000000a00 */
[----:B------:R-:W-:Y:S01]  /*11060*/  IMAD.IADD R3, R3, 0x1, R5 ;  /* 0x0000000103037824 */ /* 0x000fe200078e0205 */
[----:B------:R-:W-:-:S04]  /*11070*/  LEA R4, P0, R2, UR4, 0x2 ;  /* 0x0000000402047c11 */ /* 0x000fc8000f8010ff */
[----:B------:R-:W-:Y:S01]  /*11080*/  LEA.HI.X R5, R2, UR5, R3, 0x2, P0 ;  /* 0x0000000502057c11 */ /* 0x000fe200080f1403 */
[----:B------:R-:W-:-:S05]  /*11090*/  IMAD.MOV.U32 R3, RZ, RZ, -0x800000 ;  /* 0xff800000ff037424 */ /* 0x000fca00078e00ff */
[----:B------:R0:W-:Y:S03]  /*110a0*/  STG.E desc[UR40][R4.64], R3 ;  /* 0x0000000304007986 */ /* 0x0001e6000c101928 */
.L_x_403:
[----:B------:R-:W-:Y:S05]  /*110b0*/  BSYNC B1 ;  /* 0x0000000000017941 */ /* 0x000fea0003800000 */
.L_x_402:
[----:B------:R-:W2:Y:S01]  /*110c0*/  LDL.64 R14, [R1+0x20] ;  /* 0x00002000010e7983 */ /* 0x000ea20000100a00 */
[----:B------:R-:W-:Y:S01]  /*110d0*/  ULDC.64 UR4, c[0x0][0xaa0] ;  /* 0x0002a80000047ab9 */ /* 0x000fe20000000a00 */
[----:B------:R-:W-:Y:S01]  /*110e0*/  IMAD.MOV.U32 R2, RZ, RZ, R12 ;  /* 0x000000ffff027224 */ /* 0x000fe200078e000c */
[----:B------:R-:W-:Y:S01]  /*110f0*/  BSSY B1, `(.L_x_404) ;  /* 0x000002b000017945 */ /* 0x000fe20003800000 */
[----:B0-----:R-:W-:Y:S02]  /*11100*/  IMAD.MOV.U32 R3, RZ, RZ, R10 ;  /* 0x000000ffff037224 */ /* 0x001fe400078e000a */
[----:B------:R-:W-:Y:S02]  /*11110*/  IMAD R4, R6, UR4, RZ ;  /* 0x0000000406047c24 */ /* 0x000fe4000f8e02ff */
[----:B------:R-:W-:-:S04]  /*11120*/  IMAD.WIDE.U32 R2, R7, UR4, R2 ;  /* 0x0000000407027c25 */ /* 0x000fc8000f8e0002 */
[----:B------:R-:W-:Y:S01]  /*11130*/  IMAD R7, R7, UR5, R4 ;  /* 0x0000000507077c24 */ /* 0x000fe2000f8e0204 */
[----:B------:R-:W-:Y:S02]  /*11140*/  ULDC.64 UR4, c[0x0][0xae0] ;  /* 0x0002b80000047ab9 */ /* 0x000fe40000000a00 */
[----:B------:R-:W-:Y:S02]  /*11150*/  IMAD R4, R8, UR4, RZ ;  /* 0x0000000408047c24 */ /* 0x000fe4000f8e02ff */
[----:B------:R-:W-:Y:S02]  /*11160*/  IMAD.IADD R3, R3, 0x1, R7 ;  /* 0x0000000103037824 */ /* 0x000fe400078e0207 */
[C---:B------:R-:W-:Y:S02]  /*11170*/  IMAD R5, R20.reuse, UR5, R4 ;  /* 0x0000000514057c24 */ /* 0x040fe4000f8e0204 */
[----:B------:R-:W-:Y:S02]  /*11180*/  IMAD R4, R13, -0xc0, R0 ;  /* 0xffffff400d047824 */ /* 0x000fe400078e0200 */
[----:B------:R-:W-:Y:S01]  /*11190*/  IMAD.WIDE.U32 R2, R20, UR4, R2 ;  /* 0x0000000414027c25 */ /* 0x000fe2000f8e0002 */
[----:B------:R-:W-:-:S03]  /*111a0*/  ULDC.64 UR4, c[0x0][0xae8] ;  /* 0x0002ba0000047ab9 */ /* 0x000fc60000000a00 */
[----:B------:R-:W-:Y:S02]  /*111b0*/  IMAD.IADD R3, R3, 0x1, R5 ;  /* 0x0000000103037824 */ /* 0x000fe400078e0205 */
[----:B------:R-:W-:-:S04]  /*111c0*/  IMAD R0, R9, UR4, RZ ;  /* 0x0000000409007c24 */ /* 0x000fc8000f8e02ff */
[----:B------:R-:W-:Y:S01]  /*111d0*/  IMAD R9, R11, UR5, R0 ;  /* 0x000000050b097c24 */ /* 0x000fe2000f8e0200 */
[C---:B--2---:R-:W-:Y:S01]  /*111e0*/  ISETP.GE.AND P0, PT, R14.reuse, R4, PT ;  /* 0x000000040e00720c */ /* 0x044fe20003f06270 */
[----:B------:R-:W-:Y:S02]  /*111f0*/  VIADD R7, R14, 0x60 ;  /* 0x000000600e077836 */ /* 0x000fe40000000000 */
[----:B------:R-:W-:-:S03]  /*11200*/  IMAD.MOV.U32 R6, RZ, RZ, R14 ;  /* 0x000000ffff067224 */ /* 0x000fc600078e000e */
[----:B------:R-:W-:Y:S01]  /*11210*/  ISETP.GE.AND P1, PT, R7, R4, PT ;  /* 0x000000040700720c */ /* 0x000fe20003f26270 */
[----:B------:R-:W-:Y:S01]  /*11220*/  IMAD.WIDE.U32 R4, R11, UR4, R2 ;  /* 0x000000040b047c25 */ /* 0x000fe2000f8e0002 */
[----:B------:R-:W-:-:S03]  /*11230*/  SHF.R.S32.HI R7, RZ, 0x1f, R14 ;  /* 0x0000001fff077819 */ /* 0x000fc6000001140e */
[----:B------:R-:W-:Y:S02]  /*11240*/  IMAD.IADD R11, R5, 0x1, R9 ;  /* 0x00000001050b7824 */ /* 0x000fe400078e0209 */
[----:B------:R-:W-:Y:S01]  /*11250*/  IMAD.WIDE R6, R13, 0xc0, R6 ;  /* 0x000000c00d067825 */ /* 0x000fe200078e0206 */
        /* <DEDUP_REMOVED lines=20> */
.L_x_405:
[----:B------:R-:W-:Y:S05]  /*113a0*/  BSYNC B1 ;  /* 0x0000000000017941 */ /* 0x000fea0003800000 */
.L_x_404:
        /* <DEDUP_REMOVED lines=22> */
.L_x_400:
[----:B------:R-:W-:Y:S05]  /*11510*/  BSYNC B0 ;  /* 0x0000000000007941 */ /* 0x000fea0003800000 */
.L_x_395:
[----:B------:R-:W-:Y:S02]  /*11520*/  ULDC UR4, c[0x0][0xc14] ;  /* 0x0003050000047ab9 */ /* 0x000fe40000000800 */
[----:B-1----:R-:W-:-:S13]  /*11530*/  ISETP.GE.AND P0, PT, R31, UR4, PT ;  /* 0x000000041f007c0c */ /* 0x002fda000bf06270 */
[----:B------:R-:W-:Y:S05]  /*11540*/  @!P0 BRA `(.L_x_406) ;  /* 0xfffffef800d88947 */ /* 0x000fea000383ffff */
[----:B------:R-:W-:Y:S05]  /*11550*/  BRA `(.L_x_285) ;  /* 0x0000006000307947 */ /* 0x000fea0003800000 */
.L_x_283:
[----:B------:R-:W-:-:S08]  /*11560*/  NOP ;  /* 0x0000000000007918 */ /* 0x000fd00000000000 */
[----:B--2---:R-:W0:-:S00]  /*11570*/  USETMAXREG.DEALLOC.CTAPOOL 0x20 ;  /* 0x00000020000079c8 */ /* 0x004e0000080e0500 */
[----:B0-----:R-:W2:Y:S01]  /*11580*/  LDL.LU R3, [R1+0x28] ;  /* 0x0000280001037983 */ /* 0x001ea20000300800 */
[----:B------:R-:W-:Y:S01]  /*11590*/  LOP3.LUT R2, R0, 0x3, RZ, 0xc0, !PT ;  /* 0x0000000300027812 */ /* 0x000fe200078ec0ff */
[----:B------:R-:W-:-:S05]  /*115a0*/  IMAD.MOV.U32 R4, RZ, RZ, RZ ;  /* 0x000000ffff047224 */ /* 0x000fca00078e00ff */
[----:B------:R-:W0:Y:S02]  /*115b0*/  SHFL.IDX PT, R2, R2, RZ, 0x1f ;  /* 0x00001fff02027589 */ /* 0x000e2400000e0000 */
[----:B0-----:R-:W-:Y:S02]  /*115c0*/  ISETP.NE.AND P0, PT, R2, RZ, PT ;  /* 0x000000ff0200720c */ /* 0x001fe40003f05270 */
[----:B--2---:R-:W-:-:S11]  /*115d0*/  LOP3.LUT R3, R3, 0xfffffffd, RZ, 0xc0, !PT ;  /* 0xfffffffd03037812 */ /* 0x004fd600078ec0ff */
[----:B------:R-:W-:-:S05]  /*115e0*/  @P0 LOP3.LUT R3, R3, 0x2, RZ, 0xfc, !PT ;  /* 0x0000000203030812 */ /* 0x000fca00078efcff */
[----:B------:R0:W-:Y:S01]  /*115f0*/  STL [R1+0x28], R3 ;  /* 0x0000280301007387 */ /* 0x0001e20000100800 */
[----:B------:R-:W-:Y:S05]  /*11600*/  @!P0 BRA `(.L_x_407) ;  /* 0x00000000001c8947 */ /* 0x000fea0003800000 */
[----:B------:R-:W1:Y:S08]  /*11610*/  S2UR UR5, SR_CgaCtaId ;  /* 0x00000000000579c3 */ /* 0x000e700000008800 */
[----:B------:R-:W-:Y:S06]  /*11620*/  BAR.SYNC.DEFER_BLOCKING 0x5, 0x200 ;  /* 0x0148000000007b1d */ /* 0x000fec0000010000 */
[----:B------:R-:W-:-:S02]  /*11630*/  UMOV UR4, 0x400 ;  /* 0x0000040000047882 */ /* 0x000fc40000000000 */
[----:B-1----:R-:W-:-:S09]  /*11640*/  ULEA UR4, UR5, UR4, 0x18 ;  /* 0x0000000405047291 */ /* 0x002fd2000f8ec03f */
[----:B------:R-:W1:Y:S01]  /*11650*/  LDS.128 R16, [UR4+0x19cd0] ;  /* 0x019cd004ff107984 */ /* 0x000e620008000c00 */
[----:B------:R-:W-:Y:S06]  /*11660*/  BAR.ARV 0x4, 0x200 ;  /* 0x0108000000007b1d */ /* 0x000fec0000002000 */
[----:B------:R-:W-:Y:S05]  /*11670*/  BRA `(.L_x_408) ;  /* 0x0000000800007947 */ /* 0x000fea0003800000 */
.L_x_407:
[----:B------:R-:W1:Y:S01]  /*11680*/  S2R R2, SR_TID.X ;  /* 0x0000000000027919 */ /* 0x000e620000002100 */
[----:B------:R-:W-:Y:S01]  /*11690*/  ULDC UR4, c[0x0][0xc14] ;  /* 0x0003050000047ab9 */ /* 0x000fe20000000800 */
[----:B------:R-:W2:Y:S01]  /*116a0*/  S2UR UR6, SR_CTAID.X ;  /* 0x00000000000679c3 */ /* 0x000ea20000002500 */
[----:B------:R-:W-:Y:S01]  /*116b0*/  ULDC UR5, c[0x0][0xc10] ;  /* 0x0003040000057ab9 */ /* 0x000fe20000000800 */
        /* <DEDUP_REMOVED lines=28> */
[----:B------:R-:W0:Y:S02]  /*11880*/  SHFL.IDX PT, R6, R7, 0x1f, 0x1f ;  /* 0x03e01f0007067f89 */ /* 0x000e2400000e0000 */
[----:B0-----:R-:W-:-:S04]  /*11890*/  IMAD R6, R6, UR5, RZ ;  /* 0x0000000506067c24 */ /* 0x001fc8000f8e02ff */
[----:B------:R-:W-:Y:S01]  /*118a0*/  IMAD.MOV.U32 R3, RZ, RZ, R6 ;  /* 0x000000ffff037224 */ /* 0x000fe200078e0006 */
[----:B--2---:R-:W-:-:S13]  /*118b0*/  ISETP.GT.AND P6, PT, R6, UR6, PT ;  /* 0x0000000606007c0c */ /* 0x004fda000bfc4270 */
[----:B------:R-:W-:Y:S05]  /*118c0*/  @P6 BRA `(.L_x_409) ;  /* 0x00000000009c6947 */ /* 0x000fea0003800000 */
[----:B------:R-:W0:Y:S01]  /*118d0*/  LDC R7, c[0x0][0xc14] ;  /* 0x00030500ff077b82 */ /* 0x000e220000000800 */
[----:B------:R-:W-:Y:S01]  /*118e0*/  IMAD.MOV.U32 R6, RZ, RZ, R3 ;  /* 0x000000ffff067224 */ /* 0x000fe200078e0003 */
[----:B------:R-:W-:Y:S01]  /*118f0*/  UMOV UR4, URZ ;  /* 0x0000003f00047c82 */ /* 0x000fe20008000000 */
[----:B------:R-:W-:Y:S01]  /*11900*/  ULDC UR7, c[0x0][0xc14] ;  /* 0x0003050000077ab9 */ /* 0x000fe20000000800 */
[----:B------:R-:W-:-:S05]  /*11910*/  ULDC UR5, c[0x0][0xc10] ;  /* 0x0003040000057ab9 */ /* 0x000fca0000000800 */
.L_x_413:
[----:B------:R-:W-:Y:S01]  /*11920*/  UIADD3 UR4, UR4, 0x1f, URZ ;  /* 0x0000001f04047890 */ /* 0x000fe2000fffe03f */
[----:B------:R-:W-:-:S05]  /*11930*/  IMAD.U32 R19, RZ, RZ, UR7 ;  /* 0x00000007ff137e24 */ /* 0x000fca000f8e00ff */
[----:B0-----:R-:W-:-:S13]  /*11940*/  ISETP.LE.AND P6, PT, R7, UR4, PT ;  /* 0x0000000407007c0c */ /* 0x001fda000bfc3270 */
[----:B------:R-:W-:Y:S05]  /*11950*/  @P6 BRA `(.L_x_410) ;  /* 0x0000000400246947 */ /* 0x000fea0003800000 */
[----:B------:R-:W-:Y:S01]  /*11960*/  VIADD R8, R5, UR4 ;  /* 0x0000000405087c36 */ /* 0x000fe20008000000 */
[----:B------:R-:W-:Y:S01]  /*11970*/  BSSY B0, `(.L_x_411) ;  /* 0x0000007000007945 */ /* 0x000fe20003800000 */
[----:B------:R-:W-:-:S03]  /*11980*/  IMAD.MOV.U32 R4, RZ, RZ, RZ ;  /* 0x000000ffff047224 */ /* 0x000fc600078e00ff */
[----:B------:R-:W-:-:S13]  /*11990*/  ISETP.GE.OR P6, PT, R8, R7, !P0 ;  /* 0x000000070800720c */ /* 0x000fda00047c6670 */
[----:B------:R-:W-:Y:S05]  /*119a0*/  @P6 BRA `(.L_x_412) ;  /* 0x00000000000c6947 */ /* 0x000fea0003800000 */
[----:B------:R-:W0:Y:S02]  /*119b0*/  LDC.64 R2, c[0x0][0xc58] ;  /* 0x00031600ff027b82 */ /* 0x000e240000000a00 */
[----:B0-----:R-:W-:-:S05]  /*119c0*/  IMAD.WIDE R2, R8, 0x4, R2 ;  /* 0x0000000408027825 */ /* 0x001fca00078e0202 */
[----:B------:R0:W5:Y:S02]  /*119d0*/  LDG.E R4, desc[UR40][R2.64] ;  /* 0x0000002802047981 */ /* 0x000164000c1e1900 */
.L_x_412:
[----:B------:R-:W-:Y:S05]  /*119e0*/  BSYNC B0 ;  /* 0x0000000000007941 */ /* 0x000fea0003800000 */
.L_x_411:
        /* <DEDUP_REMOVED lines=17> */
[----:B------:R-:W-:-:S05]  /*11b00*/  IMAD.IADD R6, R3, 0x1, R6 ;  /* 0x0000000103067824 */ /* 0x000fca00078e0206 */
[----:B------:R-:W-:-:S13]  /*11b10*/  ISETP.GT.AND P6, PT, R6, UR6, PT ;  /* 0x0000000606007c0c */ /* 0x000fda000bfc4270 */
[----:B------:R-:W-:Y:S05]  /*11b20*/  @!P6 BRA `(.L_x_413) ;  /* 0xfffffffc007ce947 */ /* 0x000fea000383ffff */
[----:B------:R-:W-:-:S07]  /*11b30*/  IMAD.MOV.U32 R7, RZ, RZ, R11 ;  /* 0x000000ffff077224 */ /* 0x000fce00078e000b */
.L_x_409:
[----:B------:R-:W-:-:S04]  /*11b40*/  IMAD.IADD R10, R6, 0x1, -R3 ;  /* 0x00000001060a7824 */ /* 0x000fc800078e0a03 */
[----:B------:R-:W-:-:S05]  /*11b50*/  IMAD R2, R7, UR5, R10 ;  /* 0x0000000507027c24 */ /* 0x000fca000f8e020a */
[----:B------:R-:W-:-:S13]  /*11b60*/  ISETP.GT.AND P0, PT, R2, UR6, PT ;  /* 0x0000000602007c0c */ /* 0x000fda000bf04270 */
[----:B------:R-:W-:-:S04]  /*11b70*/  VOTE.ANY R8, PT, !P0 ;  /* 0x0000000000087806 */ /* 0x000fc800040e0100 */
[----:B------:R-:W0:Y:S01]  /*11b80*/  POPC R19, R8 ;  /* 0x0000000800137309 */ /* 0x000e220000000000 */
[----:B------:R-:W-:Y:S01]  /*11b90*/  ISETP.NE.AND P0, PT, R8, RZ, PT ;  /* 0x000000ff0800720c */ /* 0x000fe20003f05270 */
[----:B0-----:R-:W0:Y:S02]  /*11ba0*/  SHFL.IDX PT, R4, R4, R19, 0x1f ;  /* 0x00001f1304047589 */ /* 0x001e2400000e0000 */
[----:B0-----:R-:W-:-:S04]  /*11bb0*/  IABS R6, R4 ;  /* 0x0000000400067213 */ /* 0x001fc80000000000 */
[----:B------:R-:W0:Y:S08]  /*11bc0*/  I2F.RP R9, R6 ;  /* 0x0000000600097306 */ /* 0x000e300000209400 */
[----:B0-----:R-:W0:Y:S02]  /*11bd0*/  MUFU.RCP R9, R9 ;  /* 0x0000000900097308 */ /* 0x001e240000001000 */
[----:B0-----:R-:W-:-:S06]  /*11be0*/  VIADD R2, R9, 0xffffffe ;  /* 0x0ffffffe09027836 */ /* 0x001fcc0000000000 */
[----:B------:R-:W0:Y:S02]  /*11bf0*/  F2I.FTZ.U32.TRUNC.NTZ R3, R2 ;  /* 0x0000000200037305 */ /* 0x000e24000021f000 */
[----:B0-----:R-:W-:Y:S01]  /*11c00*/  IMAD.MOV R11, RZ, RZ, -R3 ;  /* 0x000000ffff0b7224 */ /* 0x001fe200078e0a03 */
[----:B------:R-:W-:Y:S06]  /*11c10*/  @!P0 BRA `(.L_x_414) ;  /* 0x0000000000088947 */ /* 0x000fec0003800000 */
[----:B------:R-:W-:-:S06]  /*11c20*/  VIADD R16, R19, 0xffffffff ;  /* 0xffffffff13107836 */ /* 0x000fcc0000000000 */
[----:B------:R0:W1:Y:S02]  /*11c30*/  SHFL.IDX PT, R16, R7, R16, 0x1f ;  /* 0x00001f1007107589 */ /* 0x00006400000e0000 */
.L_x_414:
[----:B-1----:R-:W-:Y:S01]  /*11c40*/  IMAD R16, R16, UR5, R10 ;  /* 0x0000000510107c24 */ /* 0x002fe2000f8e020a */
[----:B------:R-:W-:Y:S01]  /*11c50*/  IABS R10, R4 ;  /* 0x00000004000a7213 */ /* 0x000fe20000000000 */
[----:B0-----:R-:W-:Y:S02]  /*11c60*/  IMAD.MOV.U32 R7, RZ, RZ, R11 ;  /* 0x000000ffff077224 */ /* 0x001fe400078e000b */
[----:B------:R-:W-:Y:S01]  /*11c70*/  IMAD.MOV.U32 R2, RZ, RZ, RZ ;  /* 0x000000ffff027224 */ /* 0x000fe200078e00ff */
[----:B------:R-:W-:Y:S01]  /*11c80*/  IADD3 R9, -R16, UR6, RZ ;  /* 0x0000000610097c10 */ /* 0x000fe2000fffe1ff */
[----:B------:R-:W-:Y:S02]  /*11c90*/  IMAD R7, R7, R6, RZ ;  /* 0x0000000607077224 */ /* 0x000fe400078e02ff */
[----:B------:R-:W-:Y:S01]  /*11ca0*/  VIADD R19, R19, UR4 ;  /* 0x0000000413137c36 */ /* 0x000fe20008000000 */
[----:B------:R-:W-:Y:S01]  /*11cb0*/  IABS R8, R9 ;  /* 0x0000000900087213 */ /* 0x000fe20000000000 */
[----:B------:R-:W-:-:S04]  /*11cc0*/  IMAD.HI.U32 R2, R3, R7, R2 ;  /* 0x0000000703027227 */ /* 0x000fc800078e0002 */
[----:B------:R-:W-:Y:S02]  /*11cd0*/  IMAD.MOV.U32 R3, RZ, RZ, R8 ;  /* 0x000000ffff037224 */ /* 0x000fe400078e0008 */
[----:B------:R-:W-:Y:S02]  /*11ce0*/  IMAD.MOV R7, RZ, RZ, -R10 ;  /* 0x000000ffff077224 */ /* 0x000fe400078e0a0a */
        /* <DEDUP_REMOVED lines=11> */
[----:B------:R-:W-:-:S05]  /*11da0*/  @!P1 LOP3.LUT R2, RZ, R4, RZ, 0x33, !PT ;  /* 0x00000004ff029212 */ /* 0x000fca00078e33ff */
[--C-:B------:R-:W-:Y:S02]  /*11db0*/  IMAD.MOV R17, RZ, RZ, -R2.reuse ;  /* 0x000000ffff117224 */ /* 0x100fe400078e0a02 */
[----:B------:R-:W-:Y:S02]  /*11dc0*/  IMAD.MOV.U32 R18, RZ, RZ, R2 ;  /* 0x000000ffff127224 */ /* 0x000fe400078e0002 */
[----:B------:R-:W-:Y:S01]  /*11dd0*/  IMAD R17, R4, R17, R9 ;  /* 0x0000001104117224 */ /* 0x000fe200078e0209 */
[----:B------:R-:W-:Y:S06]  /*11de0*/  BRA `(.L_x_415) ;  /* 0x00000000000c7947 */ /* 0x000fec0003800000 */
.L_x_410:
[----:B------:R-:W-:Y:S02]  /*11df0*/  IMAD.MOV.U32 R17, RZ, RZ, RZ ;  /* 0x000000ffff117224 */ /* 0x000fe400078e00ff */
[----:B------:R-:W-:Y:S02]  /*11e00*/  IMAD.U32 R16, RZ, RZ, UR6 ;  /* 0x00000006ff107e24 */ /* 0x000fe4000f8e00ff */
[----:B------:R-:W-:-:S07]  /*11e10*/  IMAD.MOV.U32 R18, RZ, RZ, RZ ;  /* 0x000000ffff127224 */ /* 0x000fce00078e00ff */
.L_x_415:
[----:B------:R-:W-:-:S13]  /*11e20*/  ISETP.NE.AND P0, PT, R5, RZ, PT ;  /* 0x000000ff0500720c */ /* 0x000fda0003f05270 */
[----:B------:R-:W0:Y:S01]  /*11e30*/  @!P0 S2R R3, SR_CgaCtaId ;  /* 0x0000000000038919 */ /* 0x000e220000008800 */
[----:B------:R-:W-:-:S04]  /*11e40*/  @!P0 MOV R2, 0x400 ;  /* 0x0000040000028802 */ /* 0x000fc80000000f00 */
[----:B0-----:R-:W-:-:S05]  /*11e50*/  @!P0 LEA R2, R3, R2, 0x18 ;  /* 0x0000000203028211 */ /* 0x001fca00078ec0ff */
[----:B------:R2:W-:Y:S01]  /*11e60*/  @!P0 STS.128 [R2+0x19cd0], R16 ;  /* 0x019cd01002008388 */ /* 0x0005e20000000c00 */
[----:B------:R-:W-:Y:S06]  /*11e70*/  BAR.ARV 0x5, 0x200 ;  /* 0x0148000000007b1d */ /* 0x000fec0000002000 */
.L_x_408:
[----:B------:R3:W-:Y:S01]  /*11e80*/  STL [R1+0x24], RZ ;  /* 0x000024ff01007387 */ /* 0x0007e20000100800 */
[----:B------:R-:W-:Y:S01]  /*11e90*/  ULDC UR4, c[0x0][0xc14] ;  /* 0x0003050000047ab9 */ /* 0x000fe20000000800 */
[----:B------:R-:W-:Y:S01]  /*11ea0*/  IMAD.MOV.U32 R24, RZ, RZ, 0x1 ;  /* 0x00000001ff187424 */ /* 0x000fe200078e00ff */
[----:B-1----:R-:W-:Y:S01]  /*11eb0*/  ISETP.GE.AND P0, PT, R19, UR4, PT ;  /* 0x0000000413007c0c */ /* 0x002fe2000bf06270 */
[----:B------:R-:W-:-:S12]  /*11ec0*/  IMAD.MOV.U32 R22, RZ, RZ, RZ ;  /* 0x000000ffff167224 */ /* 0x000fd800078e00ff */
[----:B---3--:R-:W-:Y:S05]  /*11ed0*/  @P0 BRA `(.L_x_416) ;  /* 0x0000005000d80947 */ /* 0x008fea0003800000 */
[----:B------:R-:W3:Y:S01]  /*11ee0*/  LDL R8, [R1+0x20] ;  /* 0x0000200001087983 */ /* 0x000ee20000100800 */
[----:B------:R-:W1:Y:S01]  /*11ef0*/  S2R R10, SR_TID.X ;  /* 0x00000000000a7919 */ /* 0x000e620000002100 */
[----:B------:R-:W4:Y:S01]  /*11f00*/  S2R R6, SR_TID.X ;  /* 0x0000000000067919 */ /* 0x000f220000002100 */
[----:B------:R-:W-:Y:S01]  /*11f10*/  IMAD.SHL.U32 R9, R0, 0x800, RZ ;  /* 0x0000080000097824 */ /* 0x000fe200078e00ff */
[----:B-1----:R-:W-:Y:S01]  /*11f20*/  SHF.R.U32.HI R4, RZ, 0x1, R10 ;  /* 0x00000001ff047819 */ /* 0x002fe2000001160a */
[----:B--2---:R-:W-:-:S03]  /*11f30*/  IMAD.SHL.U32 R2, R10, 0x20, RZ ;  /* 0x000000200a027824 */ /* 0x004fc600078e00ff */
[----:B------:R-:W-:Y:S02]  /*11f40*/  LOP3.LUT R5, R4, 0x20, RZ, 0xc0, !PT ;  /* 0x0000002004057812 */ /* 0x000fe400078ec0ff */
[----:B----4-:R-:W-:Y:S02]  /*11f50*/  LOP3.LUT R6, R6, 0x7f, RZ, 0xc0, !PT ;  /* 0x0000007f06067812 */ /* 0x010fe400078ec0ff */
[----:B0-----:R-:W-:Y:S02]  /*11f60*/  LOP3.LUT R3, R2, 0x80, RZ, 0xc0, !PT ;  /* 0x0000008002037812 */ /* 0x001fe400078ec0ff */
[----:B------:R-:W-:Y:S01]  /*11f70*/  LOP3.LUT R7, R5, 0x10, R10, 0xf8, !PT ;  /* 0x0000001005077812 */ /* 0x000fe200078ef80a */
[----:B------:R-:W-:Y:S01]  /*11f80*/  IMAD.SHL.U32 R5, R6, 0x10, RZ ;  /* 0x0000001006057824 */ /* 0x000fe200078e00ff */
[----:B------:R-:W-:Y:S01]  /*11f90*/  LOP3.LUT R3, R3, 0x10, R4, 0xf8, !PT ;  /* 0x0000001003037812 */ /* 0x000fe200078ef804 */
[----:B------:R-:W-:Y:S01]  /*11fa0*/  IMAD.SHL.U32 R6, R10, 0x4, RZ ;  /* 0x000000040a067824 */ /* 0x000fe200078e00ff */
[----:B------:R-:W-:Y:S01]  /*11fb0*/  LOP3.LUT R2, R2, 0x360, RZ, 0xc0, !PT ;  /* 0x0000036002027812 */ /* 0x000fe200078ec0ff */
[----:B------:R-:W-:-:S02]  /*11fc0*/  IMAD.SHL.U32 R0, R10, 0x80, RZ ;  /* 0x000000800a007824 */ /* 0x000fc400078e00ff */
[----:B------:R-:W-:Y:S01]  /*11fd0*/  IMAD.SHL.U32 R4, R10, 0x10, RZ ;  /* 0x000000100a047824 */ /* 0x000fe200078e00ff */
[----:B------:R-:W-:Y:S02]  /*11fe0*/  LOP3.LUT R2, R2, 0x400, R5, 0xf8, !PT ;  /* 0x0000040002027812 */ /* 0x000fe400078ef805 */
[----:B------:R-:W-:Y:S02]  /*11ff0*/  LOP3.LUT R3, R3, 0x10, R6, 0x78, !PT ;  /* 0x0000001003037812 */ /* 0x000fe400078e7806 */
[----:B------:R-:W-:Y:S02]  /*12000*/  LOP3.LUT R7, R7, 0x380, R0, 0xf8, !PT ;  /* 0x0000038007077812 */ /* 0x000fe400078ef800 */
[----:B------:R-:W-:Y:S02]  /*12010*/  LOP3.LUT R0, R0, 0x400, RZ, 0xc0, !PT ;  /* 0x0000040000007812 */ /* 0x000fe400078ec0ff */
[----:B------:R-:W-:Y:S02]  /*12020*/  LOP3.LUT R2, R2, R3, RZ, 0xfc, !PT ;  /* 0x0000000302027212 */ /* 0x000fe400078efcff */
[----:B------:R-:W-:-:S02]  /*12030*/  LOP3.LUT R0, R0, 0x800, R9, 0xf8, !PT ;  /* 0x0000080000007812 */ /* 0x000fc400078ef809 */
[----:B------:R-:W-:Y:S01]  /*12040*/  LOP3.LUT R7, R7, 0x70, R4, 0x78, !PT ;  /* 0x0000007007077812 */ /* 0x000fe200078e7804 */
[----:B------:R3:W-:Y:S03]  /*12050*/  STL [R1], R2 ;  /* 0x0000000201007387 */ /* 0x0007e60000100800 */
[----:B------:R-:W-:Y:S01]  /*12060*/  LOP3.LUT R28, R0, R7, RZ, 0xfc, !PT ;  /* 0x00000007001c7212 */ /* 0x000fe200078efcff */
[----:B------:R-:W-:Y:S01]  /*12070*/  IMAD.MOV.U32 R29, RZ, RZ, 0x40 ;  /* 0x00000040ff1d7424 */ /* 0x000fe200078e00ff */
[----:B------:R-:W-:Y:S01]  /*12080*/  LOP3.LUT P0, RZ, R10, 0x4, RZ, 0xc0, !PT ;  /* 0x000000040aff7812 */ /* 0x000fe2000780c0ff */
[----:B------:R-:W-:Y:S01]  /*12090*/  BSSY B7, `(.L_x_416) ;  /* 0x000051a000077945 */ /* 0x000fe20003800000 */
[----:B------:R-:W-:Y:S01]  /*120a0*/  IMAD.MOV.U32 R25, RZ, RZ, 0x1 ;  /* 0x00000001ff197424 */ /* 0x000fe200078e00ff */
[----:B------:R-:W-:Y:S02]  /*120b0*/  CS2R R22, SRZ ;  /* 0x0000000000167805 */ /* 0x000fe4000001ff00 */
[----:B------:R-:W-:Y:S01]  /*120c0*/  SEL R29, R29, 0xffffffc0, !P0 ;  /* 0xffffffc01d1d7807 */ /* 0x000fe20004000000 */
[----:B------:R-:W-:Y:S01]  /*120d0*/  IMAD.MOV.U32 R24, RZ, RZ, 0x1 ;  /* 0x00000001ff187424 */ /* 0x000fe200078e00ff */
[----:B------:R-:W-:Y:S01]  /*120e0*/  ULDC UR36, c[0x0][0xc] ;  /* 0x0000030000247ab9 */ /* 0x000fe20000000800 */
[----:B------:R-:W-:Y:S01]  /*120f0*/  ULDC.64 UR38, c[0x0][0x198] ;  /* 0x0000660000267ab9 */ /* 0x000fe20000000a00 */
[----:B---3--:R-:W-:-:S02]  /*12100*/  LOP3.LUT R2, R8, 0x1, RZ, 0xfc, !PT ;  /* 0x0000000108027812 */ /* 0x008fc400078efcff */
[----:B------:R-:W-:-:S03]  /*12110*/  LOP3.LUT R0, R8, 0x2, RZ, 0xfc, !PT ;  /* 0x0000000208007812 */ /* 0x000fc600078efcff */
[----:B------:R0:W-:Y:S04]  /*12120*/  STL [R1+0x30], R2 ;  /* 0x0000300201007387 */ /* 0x0001e80000100800 */
[----:B------:R0:W-:Y:S04]  /*12130*/  STL [R1+0x10], R0 ;  /* 0x0000100001007387 */ /* 0x0001e80000100800 */
[----:B------:R0:W-:Y:S02]  /*12140*/  STL [R1+0x24], RZ ;  /* 0x000024ff01007387 */ /* 0x0001e40000100800 */
.L_x_525:
[----:B0-----:R-:W0:Y:S02]  /*12150*/  LDC.64 R2, c[0x0][0xc60] ;  /* 0x00031800ff027b82 */ /* 0x001e240000000a00 */
[----:B0-----:R-:W-:-:S05]  /*12160*/  IMAD.WIDE R2, R19, 0x4, R2 ;  /* 0x0000000413027825 */ /* 0x001fca00078e0202 */
[----:B------:R-:W2:Y:S01]  /*12170*/  LDG.E R27, desc[UR40][R2.64] ;  /* 0x00000028021b7981 */ /* 0x000ea2000c1e1900 */
[----:B------:R-:W-:Y:S05]  /*12180*/  YIELD ;  /* 0x0000000000007946 */ /* 0x000fea0003800000 */
[----:B------:R-:W-:Y:S01]  /*12190*/  ULDC.64 UR4, c[0x0][0xa28] ;  /* 0x00028a0000047ab9 */ /* 0x000fe20000000a00 */
[----:B------:R-:W-:Y:S01]  /*121a0*/  ULDC.64 UR6, c[0x0][0xa00] ;  /* 0x0002800000067ab9 */ /* 0x000fe20000000a00 */
[----:B------:R-:W-:Y:S01]  /*121b0*/  ISETP.NE.U32.AND P0, PT, RZ, UR4, PT ;  /* 0x00000004ff007c0c */ /* 0x000fe2000bf05070 */
[----:B------:R-:W-:Y:S01]  /*121c0*/  IMAD.MOV.U32 R26, RZ, RZ, RZ ;  /* 0x000000ffff1a7224 */ /* 0x000fe200078e00ff */
[----:B------:R-:W-:-:S02]  /*121d0*/  ISETP.NE.U32.AND P2, PT, RZ, UR6, PT ;  /* 0x00000006ff007c0c */ /* 0x000fc4000bf45070 */
[----:B------:R-:W-:Y:S02]  /*121e0*/  ISETP.NE.AND.EX P1, PT, RZ, UR5, PT, P0 ;  /* 0x00000005ff007c0c */ /* 0x000fe4000bf25300 */
[----:B------:R-:W-:Y:S01]  /*121f0*/  ISETP.NE.AND.EX P0, PT, RZ, UR7, PT, P2 ;  /* 0x00000007ff007c0c */ /* 0x000fe2000bf05320 */
[----:B------:R-:W-:Y:S01]  /*12200*/  IMAD.MOV.U32 R6, RZ, RZ, RZ ;  /* 0x000000ffff067224 */ /* 0x000fe200078e00ff */
[----:B--2---:R-:W-:-:S11]  /*12210*/  SHF.R.S32.HI R0, RZ, 0x1f, R27 ;  /* 0x0000001fff007819 */ /* 0x004fd6000001141b */
[C---:B-1----:R-:W-:Y:S02]  /*12220*/  @P0 LEA R4, P3, R27.reuse, UR6, 0x2 ;  /* 0x000000061b040c11 */ /* 0x042fe4000f8610ff */
[C---:B------:R-:W-:Y:S02]  /*12230*/  @P1 LEA R2, P2, R27.reuse, UR4, 0x2 ;  /* 0x000000041b021c11 */ /* 0x040fe4000f8410ff */
[C-C-:B------:R-:W-:Y:S01]  /*12240*/  @P0 LEA.HI.X R5, R27.reuse, UR7, R0.reuse, 0x2, P3 ;  /* 0x000000071b050c11 */ /* 0x140fe200098f1400 */
[C---:B------:R-:W-:Y:S01]  /*12250*/  IMAD.SHL.U32 R10, R27.reuse, 0x4, RZ ;  /* 0x000000041b0a7824 */ /* 0x040fe200078e00ff */
[C-C-:B------:R-:W-:Y:S01]  /*12260*/  @P1 LEA.HI.X R3, R27.reuse, UR5, R0.reuse, 0x2, P2 ;  /* 0x000000051b031c11 */ /* 0x140fe200090f1400 */
[----:B------:R-:W-:Y:S01]  /*12270*/  ULDC.64 UR4, c[0x0][0xa10] ;  /* 0x0002840000047ab9 */ /* 0x000fe20000000a00 */
[----:B------:R-:W-:Y:S01]  /*12280*/  SHF.L.U64.HI R7, R27, 0x2, R0 ;  /* 0x000000021b077819 */ /* 0x000fe20000010200 */
[----:B------:R-:W2:Y:S01]  /*12290*/  @P0 LDG.E R6, desc[UR40][R4.64] ;  /* 0x0000002804060981 */ /* 0x000ea2000c1e1900 */
[----:B------:R-:W-:Y:S01]  /*122a0*/  ISETP.NE.U32.AND P2, PT, RZ, UR4, PT ;  /* 0x00000004ff007c0c */ /* 0x000fe2000bf45070 */
[----:B------:R-:W-:-:S02]  /*122b0*/  ULDC.64 UR6, c[0x0][0xa20] ;  /* 0x0002880000067ab9 */ /* 0x000fc40000000a00 */
[----:B------:R0:W5:Y:S01]  /*122c0*/  @P1 LDG.E R26, desc[UR40][R2.64] ;  /* 0x00000028021a1981 */ /* 0x000162000c1e1900 */
[----:B------:R-:W-:Y:S01]  /*122d0*/  ISETP.NE.AND.EX P1, PT, RZ, UR5, PT, P2 ;  /* 0x00000005ff007c0c */ /* 0x000fe2000bf25320 */
[----:B------:R-:W-:Y:S02]  /*122e0*/  IMAD.MOV.U32 R0, RZ, RZ, RZ ;  /* 0x000000ffff007224 */ /* 0x000fe400078e00ff */
[----:B------:R-:W-:Y:S01]  /*122f0*/  STL [R1+0x8], R10 ;  /* 0x0000080a01007387 */ /* 0x000fe20000100800 */
[----:B0-----:R-:W-:-:S04]  /*12300*/  IADD3 R2, P2, R10, UR4, RZ ;  /* 0x000000040a027c10 */ /* 0x001fc8000ff5e0ff */
[----:B------:R-:W-:Y:S01]  /*12310*/  IADD3.X R3, R7, UR5, RZ, P2, !PT ;  /* 0x0000000507037c10 */ /* 0x000fe200097fe4ff */
[----:B------:R-:W-:Y:S02]  /*12320*/  ULDC.64 UR4, c[0x0][0xa08] ;  /* 0x0002820000047ab9 */ /* 0x000fe40000000a00 */
[----:B------:R-:W-:Y:S02]  /*12330*/  ISETP.NE.U32.AND P0, PT, RZ, UR4, PT ;  /* 0x00000004ff007c0c */ /* 0x000fe4000bf05070 */
[----:B------:R-:W5:Y:S02]  /*12340*/  @P1 LDG.E R0, desc[UR40][R2.64] ;  /* 0x0000002802001981 */ /* 0x000f64000c1e1900 */
[----:B------:R-:W-:Y:S02]  /*12350*/  ISETP.NE.AND.EX P0, PT, RZ, UR5, PT, P0 ;  /* 0x00000005ff007c0c */ /* 0x000fe4000bf05300 */
[----:B------:R-:W5:Y:S04]  /*12360*/  @P1 LDG.E R9, desc[UR40][R2.64] ;  /* 0x0000002802091981 */ /* 0x000f68000c1e1900 */
[----:B------:R0:W5:Y:S04]  /*12370*/  @P1 LDG.E R8, desc[UR40][R2.64+0x4] ;  /* 0x0000042802081981 */ /* 0x000168000c1e1900 */
[----:B------:R-:W-:Y:S01]  /*12380*/  STL [R1+0xc], R7 ;  /* 0x00000c0701007387 */ /* 0x000fe20000100800 */
[----:B0-----:R-:W-:-:S04]  /*12390*/  IADD3 R2, P2, R10, UR4, RZ ;  /* 0x000000040a027c10 */ /* 0x001fc8000ff5e0ff */
[----:B------:R-:W-:Y:S01]  /*123a0*/  IADD3.X R3, R7, UR5, RZ, P2, !PT ;  /* 0x0000000507037c10 */ /* 0x000fe200097fe4ff */
[----:B------:R-:W-:Y:S01]  /*123b0*/  ULDC.64 UR4, c[0x0][0x3f8] ;  /* 0x0000fe0000047ab9 */ /* 0x000fe20000000a00 */
[----:B--2---:R0:W-:Y:S02]  /*123c0*/  STL [R1+0x2c], R6 ;  /* 0x00002c0601007387 */ /* 0x0041e40000100800 */
[----:B0-----:R-:W-:-:S06]  /*123d0*/  IMAD.MOV.U32 R6, RZ, RZ, RZ ;  /* 0x000000ffff067224 */ /* 0x001fcc00078e00ff */
[----:B------:R-:W5:Y:S01]  /*123e0*/  @P0 LDG.E R6, desc[UR40][R2.64] ;  /* 0x0000002802060981 */ /* 0x000f62000c1e1900 */
[----:B------:R-:W-:Y:S01]  /*123f0*/  ISETP.NE.U32.AND P2, PT, RZ, UR6, PT ;  /* 0x00000006ff007c0c */ /* 0x000fe2000bf45070 */
[----:B------:R-:W-:-:S03]  /*12400*/  UISETP.NE.U32.AND UP0, UPT, UR4, URZ, UPT ;  /* 0x0000003f0400728c */ /* 0x000fc6000bf05070 */
[----:B------:R-:W-:Y:S01]  /*12410*/  ISETP.NE.AND.EX P2, PT, RZ, UR7, PT, P2 ;  /* 0x00000007ff007c0c */ /* 0x000fe2000bf45320 */
[----:B------:R-:W-:Y:S01]  /*12420*/  UISETP.NE.AND.EX UP0, UPT, UR5, URZ, UPT, UP0 ;  /* 0x0000003f0500728c */ /* 0x000fe2000bf05300 */
[----:B------:R-:W-:Y:S02]  /*12430*/  ULDC UR4, c[0x0][0x404] ;  /* 0x0001010000047ab9 */ /* 0x000fe40000000800 */
[----:B------:R-:W-:Y:S01]  /*12440*/  ULDC UR5, c[0x0][0x2e0] ;  /* 0x0000b80000057ab9 */ /* 0x000fe20000000800 */
[----:B------:R-:W-:-:S04]  /*12450*/  USEL UR4, UR4, 0x1, UP0 ;  /* 0x0000000104047887 */ /* 0x000fc80008000000 */
[----:B------:R-:W-:-:S04]  /*12460*/  UIMAD UR4, UR4, UR5, URZ ;  /* 0x00000005040472a4 */ /* 0x000fc8000f8e023f */
[----:B------:R-:W-:-:S04]  /*12470*/  @P2 IADD3 R4, P3, R10, UR6, RZ ;  /* 0x000000060a042c10 */ /* 0x000fc8000ff7e0ff */
[----:B------:R-:W-:Y:S01]  /*12480*/  @P2 IADD3.X R5, R7, UR7, RZ, P3, !PT ;  /* 0x0000000707052c10 */ /* 0x000fe20009ffe4ff */
[----:B------:R-:W-:Y:S01]  /*12490*/  IMAD.U32 R7, RZ, RZ, UR4 ;  /* 0x00000004ff077e24 */ /* 0x000fe2000f8e00ff */
[----:B------:R-:W-:-:S05]  /*124a0*/  ULDC UR4, c[0x0][0x338] ;  /* 0x0000ce0000047ab9 */ /* 0x000fca0000000800 */
[----:B------:R0:W5:Y:S02]  /*124b0*/  @P2 LDG.E R7, desc[UR40][R4.64] ;  /* 0x0000002804072981 */ /* 0x000164000c1e1900 */
[----:B0-----:R-:W-:Y:S01]  /*124c0*/  IMAD.U32 R4, RZ, RZ, UR4 ;  /* 0x00000004ff047e24 */ /* 0x001fe2000f8e00ff */
[----:B------:R-:W-:Y:S06]  /*124d0*/  @P2 BRA `(.L_x_417) ;  /* 0x0000000000102947 */ /* 0x000fec0003800000 */
[----:B------:R-:W-:Y:S05]  /*124e0*/  @!P0 BRA `(.L_x_417) ;  /* 0x00000000000c8947 */ /* 0x000fea0003800000 */
[----:B-----5:R-:W2:Y:S04]  /*124f0*/  LDG.E R7, desc[UR40][R2.64] ;  /* 0x0000002802077981 */ /* 0x020ea8000c1e1900 */
[----:B------:R-:W2:Y:S02]  /*12500*/  LDG.E R2, desc[UR40][R2.64+0x4] ;  /* 0x0000042802027981 */ /* 0x000ea4000c1e1900 */
[----:B--2---:R-:W-:-:S07]  /*12510*/  IMAD.IADD R7, R2, 0x1, -R7 ;  /* 0x0000000102077824 */ /* 0x004fce00078e0a07 */
.L_x_417:
[----:B-----5:R-:W-:Y:S01]  /*12520*/  @P1 IMAD.IADD R4, R8, 0x1, -R9 ;  /* 0x0000000108041824 */ /* 0x020fe200078e0a09 */
[----:B------:R-:W-:Y:S01]  /*12530*/  BSSY B0, `(.L_x_418) ;  /* 0x0000161000007945 */ /* 0x000fe20003800000 */
[--C-:B------:R-:W-:Y:S02]  /*12540*/  IMAD.IADD R7, R7, 0x1, -R26.reuse ;  /* 0x0000000107077824 */ /* 0x100fe400078e0a1a */
[----:B------:R-:W-:Y:S02]  /*12550*/  IMAD.IADD R26, R6, 0x1, R26 ;  /* 0x00000001061a7824 */ /* 0x000fe400078e021a */
[----:B------:R-:W-:-:S05]  /*12560*/  IMAD.IADD R2, R7, 0x1, R4 ;  /* 0x0000000107027824 */ /* 0x000fca00078e0204 */
[----:B------:R0:W-:Y:S02]  /*12570*/  STL [R1+0x14], R2 ;  /* 0x0000140201007387 */ /* 0x0001e40000100800 */
[----:B0-----:R-:W-:-:S05]  /*12580*/  VIADD R2, R2, 0x7f ;  /* 0x0000007f02027836 */ /* 0x001fca0000000000 */
[----:B------:R-:W-:-:S04]  /*12590*/  SHF.R.S32.HI R3, RZ, 0x1f, R2 ;  /* 0x0000001fff037819 */ /* 0x000fc80000011402 */
[----:B------:R-:W-:-:S04]  /*125a0*/  LEA.HI R5, R3, R2, RZ, 0x7 ;  /* 0x0000000203057211 */ /* 0x000fc800078f38ff */
[----:B------:R-:W-:Y:S01]  /*125b0*/  LOP3.LUT R2, R5, 0xffffff80, RZ, 0xc0, !PT ;  /* 0xffffff8005027812 */ /* 0x000fe200078ec0ff */
[----:B------:R0:W-:Y:S03]  /*125c0*/  STL [R1+0x1c], R5 ;  /* 0x00001c0501007387 */ /* 0x0001e60000100800 */
[----:B------:R-:W-:Y:S01]  /*125d0*/  VIADDMNMX R2, R2, -R7, R4, PT ;  /* 0x8000000702027246 */ /* 0x000fe20003800104 */
[----:B------:R-:W-:-:S05]  /*125e0*/  IMAD.MOV R4, RZ, RZ, -R7 ;  /* 0x000000ffff047224 */ /* 0x000fca00078e0a07 */
[----:B------:R-:W-:-:S04]  /*125f0*/  VIMNMX R4, RZ, R4, !PT ;  /* 0x00000004ff047248 */ /* 0x000fc80007fe0100 */
[----:B------:R-:W-:-:S13]  /*12600*/  ISETP.GT.AND P0, PT, R2, R4, PT ;  /* 0x000000040200720c */ /* 0x000fda0003f04270 */
[----:B------:R-:W-:Y:S01]  /*12610*/  @P0 VIADD R3, R2, 0x7f ;  /* 0x0000007f02030836 */ /* 0x000fe20000000000 */
[----:B------:R-:W-:-:S04]  /*12620*/  SHF.R.U32.HI R2, RZ, 0x7, R4 ;  /* 0x00000007ff027819 */ /* 0x000fc80000011604 */
[----:B------:R-:W-:-:S04]  /*12630*/  @P0 SHF.R.S32.HI R4, RZ, 0x1f, R3 ;  /* 0x0000001fff040819 */ /* 0x000fc80000011403 */
[----:B------:R-:W-:Y:S01]  /*12640*/  @P0 LEA.HI R4, R4, R3, RZ, 0x7 ;  /* 0x0000000304040211 */ /* 0x000fe200078f38ff */
[----:B------:R-:W-:-:S03]  /*12650*/  IMAD.MOV.U32 R3, RZ, RZ, R2 ;  /* 0x000000ffff037224 */ /* 0x000fc600078e0002 */
[----:B------:R-:W-:Y:S02]  /*12660*/  @P0 SHF.R.S32.HI R3, RZ, 0x7, R4 ;  /* 0x00000007ff030819 */ /* 0x000fe40000011404 */
[----:B------:R-:W-:Y:S02]  /*12670*/  PLOP3.LUT P0, PT, PT, PT, PT, 0x80, 0x0 ;  /* 0x000000000000781c */ /* 0x000fe40003f0f070 */
[----:B------:R-:W-:-:S13]  /*12680*/  ISETP.GT.AND P2, PT, R3, R2, PT ;  /* 0x000000020300720c */ /* 0x000fda0003f44270 */
[----:B0-----:R-:W-:Y:S05]  /*12690*/  @!P2 BRA `(.L_x_419) ;  /* 0x000000140028a947 */ /* 0x001fea0003800000 */
[----:B------:R-:W0:Y:S01]  /*126a0*/  LDC R4, c[0x0][0x428] ;  /* 0x00010a00ff047b82 */ /* 0x000e220000000800 */
[----:B------:R-:W-:Y:S01]  /*126b0*/  UMOV UR4, 0xffffffff ;  /* 0xffffffff00047882 */ /* 0x000fe20000000000 */
[----:B------:R-:W-:Y:S01]  /*126c0*/  IMAD.MOV.U32 R5, RZ, RZ, R18 ;  /* 0x000000ffff057224 */ /* 0x000fe200078e0012 */
[----:B0-----:R-:W-:-:S13]  /*126d0*/  ISETP.NE.AND P0, PT, R4, 0x1, PT ;  /* 0x000000010400780c */ /* 0x001fda0003f05270 */
[----:B------:R-:W0:Y:S08]  /*126e0*/  @P0 LDC R4, c[0x0][0x42c] ;  /* 0x00010b00ff040b82 */ /* 0x000e300000000800 */
[----:B------:R-:W1:Y:S01]  /*126f0*/  @P0 LDC R6, c[0x0][0x430] ;  /* 0x00010c00ff060b82 */ /* 0x000e620000000800 */
[----:B0-----:R-:W-:-:S05]  /*12700*/  @P0 IMAD.HI.U32 R4, R18, R4, RZ ;  /* 0x0000000412040227 */ /* 0x001fca00078e00ff */
[----:B-1----:R-:W-:Y:S02]  /*12710*/  @P0 SHF.R.U32.HI R5, RZ, R6, R4 ;  /* 0x00000006ff050219 */ /* 0x002fe40000011604 */
[----:B------:R-:W-:Y:S01]  /*12720*/  SEL R4, R27, RZ, !P1 ;  /* 0x000000ff1b047207 */ /* 0x000fe20004800000 */
[----:B------:R-:W-:Y:S06]  /*12730*/  BRA.DIV UR4, `(.L_x_420) ;  /* 0x0000005604c87947 */ /* 0x000fec000b800000 */
[----:B------:R-:W0:Y:S02]  /*12740*/  S2R R6, SR_TID.X ;  /* 0x0000000000067919 */ /* 0x000e240000002100 */
[----:B0-----:R-:W-:-:S04]  /*12750*/  SHF.R.U32.HI R6, RZ, 0x5, R6 ;  /* 0x00000005ff067819 */ /* 0x001fc80000011606 */
[----:B------:R-:W-:-:S05]  /*12760*/  LOP3.LUT R6, R6, 0x3, RZ, 0xc0, !PT ;  /* 0x0000000306067812 */ /* 0x000fca00078ec0ff */
[----:B------:R0:W1:Y:S02]  /*12770*/  SHFL.IDX PT, R14, R6, RZ, 0x1f ;  /* 0x00001fff060e7589 */ /* 0x00006400000e0000 */
.L_x_572:
[----:B-1----:R-:W-:Y:S02]  /*12780*/  ISETP.NE.AND P0, PT, R14, RZ, PT ;  /* 0x000000ff0e00720c */ /* 0x002fe40003f05270 */
[----:B------:R-:W-:-:S11]  /*12790*/  PLOP3.LUT P6, PT, PT, PT, PT, 0x8, 0x0 ;  /* 0x000000000000781c */ /* 0x000fd60003fce170 */
[----:B------:R-:W-:Y:S05]  /*127a0*/  @P0 BRA `(.L_x_421) ;  /* 0x00000000000c0947 */ /* 0x000fea0003800000 */
[----:B------:R-:W-:-:S03]  /*127b0*/  UMOV UR4, 0xffffffff ;  /* 0xffffffff00047882 */ /* 0x000fc60000000000 */
[----:B------:R-:W-:Y:S05]  /*127c0*/  BRA.DIV UR4, `(.L_x_422) ;  /* 0x0000005604d87947 */ /* 0x000fea000b800000 */
[----:B------:R-:W-:-:S13]  /*127d0*/  ELECT P6, URZ, PT ;  /* 0x00000000003f782f */ /* 0x000fda00038c0000 */
.L_x_421:
[----:B0-----:R-:W2:Y:S01]  /*127e0*/  LDL R6, [R1+0x24] ;  /* 0x0000240001067983 */ /* 0x001ea20000100800 */
[----:B------:R-:W-:Y:S01]  /*127f0*/  MOV R8, 0x400 ;  /* 0x0000040000087802 */ /* 0x000fe20000000f00 */
[----:B------:R-:W-:Y:S01]  /*12800*/  BSSY B1, `(.L_x_423) ;  /* 0x000000a000017945 */ /* 0x000fe20003800000 */
[----:B--2---:R-:W-:-:S05]  /*12810*/  VIADD R7, R6, 0x1 ;  /* 0x0000000106077836 */ /* 0x004fca0000000000 */
[----:B------:R-:W-:-:S04]  /*12820*/  LEA.HI R6, R7, R7, RZ, 0x1 ;  /* 0x0000000707067211 */ /* 0x000fc800078f08ff */
[----:B------:R-:W-:-:S05]  /*12830*/  LOP3.LUT R6, R6, 0xfffffffe, RZ, 0xc0, !PT ;  /* 0xfffffffe06067812 */ /* 0x000fca00078ec0ff */
[----:B------:R-:W-:Y:S02]  /*12840*/  IMAD.IADD R7, R7, 0x1, -R6 ;  /* 0x0000000107077824 */ /* 0x000fe400078e0a06 */
[----:B------:R-:W0:Y:S03]  /*12850*/  S2R R6, SR_CgaCtaId ;  /* 0x0000000000067919 */ /* 0x000e260000008800 */
[----:B------:R-:W-:Y:S02]  /*12860*/  SHF.L.U32 R7, R7, 0x1f, RZ ;  /* 0x0000001f07077819 */ /* 0x000fe400000006ff */
[----:B0-----:R-:W-:-:S04]  /*12870*/  LEA R6, R6, R8, 0x18 ;  /* 0x0000000806067211 */ /* 0x001fc800078ec0ff */
[----:B------:R-:W0:Y:S02]  /*12880*/  SYNCS.PHASECHK.TRANS64.TRYWAIT P0, [R6+URZ+0x19c20], R7 ;  /* 0x019c2007060075a7 */ /* 0x000e24000800017f */
[----:B0-----:R-:W-:Y:S05]  /*12890*/  @!P0 BRA `(.L_x_424) ;  /* 0x0000005400c48947 */ /* 0x001fea0003800000 */
.L_x_575:
[----:B------:R-:W-:Y:S05]  /*128a0*/  BSYNC B1 ;  /* 0x0000000000017941 */ /* 0x000fea0003800000 */
.L_x_423:
[----:B------:R-:W-:Y:S04]  /*128b0*/  BSSY B1, `(.L_x_425) ;  /* 0x000008b000017945 */ /* 0x000fe80003800000 */
[----:B------:R-:W-:Y:S05]  /*128c0*/  @!P6 BRA `(.L_x_426) ;  /* 0x000000080024e947 */ /* 0x000fea0003800000 */
[----:B------:R-:W-:Y:S01]  /*128d0*/  IMAD R10, R23, 0x8, R6 ;  /* 0x00000008170a7824 */ /* 0x000fe200078e0206 */
[----:B------:R-:W-:Y:S01]  /*128e0*/  SHF.L.U32 R12, R25, 0x1f, RZ ;  /* 0x0000001f190c7819 */ /* 0x000fe200000006ff */
[----:B------:R-:W1:Y:S01]  /*128f0*/  S2R R8, SR_TID.X ;  /* 0x0000000000087919 */ /* 0x000e620000002100 */
[----:B------:R-:W-:Y:S02]  /*12900*/  BSSY B2, `(.L_x_427) ;  /* 0x0000005000027945 */ /* 0x000fe40003800000 */
[----:B------:R-:W2:Y:S01]  /*12910*/  SYNCS.PHASECHK.TRANS64.TRYWAIT P0, [R10+URZ+0x19ca0], R12 ;  /* 0x019ca00c0a0075a7 */ /* 0x000ea2000800017f */
[----:B-1----:R-:W-:-:S04]  /*12920*/  LOP3.LUT R8, R8, 0x7f, RZ, 0xc0, !PT ;  /* 0x0000007f08087812 */ /* 0x002fc800078ec0ff */
[----:B------:R-:W-:Y:S01]  /*12930*/  ISETP.NE.AND P1, PT, R8, RZ, PT ;  /* 0x000000ff0800720c */ /* 0x000fe20003f25270 */
[----:B--2---:R-:W-:-:S12]  /*12940*/  @!P0 BRA `(.L_x_428) ;  /* 0x0000005400ac8947 */ /* 0x004fd80003800000 */
.L_x_576:
[----:B------:R-:W-:Y:S05]  /*12950*/  BSYNC B2 ;  /* 0x0000000000027941 */ /* 0x000fea0003800000 */
.L_x_427:
[----:B------:R-:W-:Y:S04]  /*12960*/  BSSY B2, `(.L_x_429) ;  /* 0x0000009000027945 */ /* 0x000fe80003800000 */
[----:B------:R-:W-:Y:S05]  /*12970*/  @P1 BRA `(.L_x_430) ;  /* 0x00000000001c1947 */ /* 0x000fea0003800000 */
[----:B0-----:R-:W0:Y:S02]  /*12980*/  S2R R7, SR_TID.X ;  /* 0x0000000000077919 */ /* 0x001e240000002100 */
[----:B0-----:R-:W-:Y:S01]  /*12990*/  LOP3.LUT R8, R7, 0x1f, RZ, 0xc0, !PT ;  /* 0x0000001f07087812 */ /* 0x001fe200078ec0ff */
[----:B------:R-:W-:-:S03]  /*129a0*/  IMAD.MOV.U32 R7, RZ, RZ, 0x3000 ;  /* 0x00003000ff077424 */ /* 0x000fc600078e00ff */
[----:B------:R-:W-:Y:S01]  /*129b0*/  ISETP.NE.AND P0, PT, R8, RZ, PT ;  /* 0x000000ff0800720c */ /* 0x000fe20003f05270 */
[----:B------:R2:W-:-:S12]  /*129c0*/  SYNCS.ARRIVE.TRANS64 RZ, [R10+URZ+0x19c90], R7 ;  /* 0x019c90070aff79a7 */ /* 0x0005d8000800003f */
[----:B--2---:R-:W-:Y:S05]  /*129d0*/  @!P0 BRA `(.L_x_430) ;  /* 0x0000000000048947 */ /* 0x004fea0003800000 */
[----:B------:R-:W-:Y:S01]  /*129e0*/  BPT.TRAP 0x1 ;  /* 0x000000040000795c */ /* 0x000fe20000300000 */
.L_x_430:
[----:B------:R-:W-:Y:S05]  /*129f0*/  BSYNC B2 ;  /* 0x0000000000027941 */ /* 0x000fea0003800000 */
.L_x_429:
[----:B------:R-:W-:Y:S01]  /*12a00*/  IMAD.MOV.U32 R20, RZ, RZ, RZ ;  /* 0x000000ffff147224 */ /* 0x000fe200078e00ff */
[----:B------:R-:W-:Y:S01]  /*12a10*/  UIADD3 UR4, UP0, UR38, 0x570, URZ ;  /* 0x0000057026047890 */ /* 0x000fe2000ff1e03f */
[----:B------:R-:W-:Y:S01]  /*12a20*/  IMAD R8, R3, 0x80, R0 ;  /* 0x0000008003087824 */ /* 0x000fe200078e0200 */
[----:B------:R-:W-:Y:S01]  /*12a30*/  PLOP3.LUT P0, PT, PT, PT, PT, 0x80, 0x0 ;  /* 0x000000000000781c */ /* 0x000fe20003f0f070 */
[----:B------:R-:W-:Y:S01]  /*12a40*/  IMAD R9, R23, 0x3000, R6 ;  /* 0x0000300017097824 */ /* 0x000fe200078e0206 */
[----:B------:R-:W-:Y:S01]  /*12a50*/  R2UR UR10, R20 ;  /* 0x00000000140a72ca */ /* 0x000fe200000e0000 */
[----:B------:R-:W-:Y:S01]  /*12a60*/  VIADD R8, R8, 0xffffff80 ;  /* 0xffffff8008087836 */ /* 0x000fe20000000000 */
[----:B------:R-:W-:Y:S01]  /*12a70*/  UIADD3.X UR5, URZ, UR39, URZ, UP0, !UPT ;  /* 0x000000273f057290 */ /* 0x000fe200087fe43f */
[----:B0-----:R-:W-:Y:S01]  /*12a80*/  VIADD R7, R10, 0x19c90 ;  /* 0x00019c900a077836 */ /* 0x001fe20000000000 */
[----:B------:R-:W-:Y:S01]  /*12a90*/  UMOV UR6, 0x0 ;  /* 0x0000000000067882 */ /* 0x000fe20000000000 */
[----:B------:R-:W-:Y:S01]  /*12aa0*/  VIADD R11, R9, 0x13800 ;  /* 0x00013800090b7836 */ /* 0x000fe20000000000 */
[----:B------:R-:W-:-:S09]  /*12ab0*/  UMOV UR7, 0x12f00000 ;  /* 0x12f0000000077882 */ /* 0x000fd20000000000 */
.L_x_431:
[----:B------:R-:W-:-:S13]  /*12ac0*/  @P0 ELECT P2, URZ, PT ;  /* 0x00000000003f082f */ /* 0x000fda0003840000 */
[----:B------:R-:W-:Y:S02]  /*12ad0*/  @P2 R2UR UR13, R4 ;  /* 0x00000000040d22ca */ /* 0x000fe400000e0000 */
[----:B------:R-:W-:Y:S02]  /*12ae0*/  @P2 R2UR UR12, R5 ;  /* 0x00000000050c22ca */ /* 0x000fe400000e0000 */
[----:B------:R-:W-:Y:S02]  /*12af0*/  @P2 R2UR UR11, R8 ;  /* 0x00000000080b22ca */ /* 0x000fe400000e0000 */
[----:B------:R-:W-:Y:S02]  /*12b00*/  @P2 R2UR UR9, R7 ;  /* 0x00000000070922ca */ /* 0x000fe400000e0000 */
[----:B------:R-:W-:Y:S02]  /*12b10*/  @P2 R2UR UR8, R11 ;  /* 0x000000000b0822ca */ /* 0x000fe400000e0000 */
[----:B------:R-:W-:-:S02]  /*12b20*/  @P2 PLOP3.LUT P0, PT, P2, PT, PT, 0x8, 0x0 ;  /* 0x000000000000281c */ /* 0x000fc4000170e170 */
[----:B------:R-:W-:-:S09]  /*12b30*/  PLOP3.LUT P2, PT, PT, PT, PT, 0x8, 0x0 ;  /* 0x000000000000781c */ /* 0x000fd20003f4e170 */
[----:B------:R0:W-:Y:S02]  /*12b40*/  UTMALDG.4D [UR8], [UR4], desc[UR6] ;  /* 0x00000608040075b4 */ /* 0x0001e40008019000 */
[----:B0-----:R-:W-:Y:S05]  /*12b50*/  @P0 BRA.U.ANY `(.L_x_431) ;  /* 0xfffffffd00d80947 */ /* 0x001fea000393ffff */
[----:B------:R-:W-:Y:S01]  /*12b60*/  IMAD.MOV.U32 R15, RZ, RZ, 0x20 ;  /* 0x00000020ff0f7424 */ /* 0x000fe200078e00ff */
[----:B------:R-:W-:Y:S01]  /*12b70*/  PLOP3.LUT P0, PT, PT, PT, PT, 0x80, 0x0 ;  /* 0x000000000000781c */ /* 0x000fe20003f0f070 */
[----:B------:R-:W-:Y:S01]  /*12b80*/  VIADD R11, R9, 0x14800 ;  /* 0x00014800090b7836 */ /* 0x000fe20000000000 */
[----:B------:R-:W-:Y:S01]  /*12b90*/  UMOV UR6, 0x0 ;  /* 0x0000000000067882 */ /* 0x000fe20000000000 */
[----:B------:R-:W-:Y:S01]  /*12ba0*/  UMOV UR7, 0x12f00000 ;  /* 0x12f0000000077882 */ /* 0x000fe20000000000 */
[----:B------:R-:W-:-:S15]  /*12bb0*/  R2UR UR10, R15 ;  /* 0x000000000f0a72ca */ /* 0x000fde00000e0000 */
.L_x_432:
        /* <DEDUP_REMOVED lines=16> */
.L_x_433:
        /* <DEDUP_REMOVED lines=10> */
[----:B------:R-:W0:Y:S01]  /*12d60*/  SYNCS.PHASECHK.TRANS64.TRYWAIT P0, [R10+URZ+0x19cc0], R12 ;  /* 0x019cc00c0a0075a7 */ /* 0x000e22000800017f */
[----:B------:R-:W-:Y:S04]  /*12d70*/  BSSY B2, `(.L_x_434) ;  /* 0x0000002000027945 */ /* 0x000fe80003800000 */
[----:B0-----:R-:W-:Y:S05]  /*12d80*/  @!P0 BRA `(.L_x_435) ;  /* 0x0000005000b08947 */ /* 0x001fea0003800000 */
.L_x_577:
[----:B------:R-:W-:Y:S05]  /*12d90*/  BSYNC B2 ;  /* 0x0000000000027941 */ /* 0x000fea0003800000 */
.L_x_434:
[----:B------:R-:W-:Y:S01]  /*12da0*/  BSSY B2, `(.L_x_436) ;  /* 0x000000b000027945 */ /* 0x000fe20003800000 */
[----:B01----:R-:W-:Y:S02]  /*12db0*/  IMAD.MOV.U32 R12, RZ, RZ, 0x0 ;  /* 0x00000000ff0c7424 */ /* 0x003fe400078e00ff */
[----:B------:R-:W-:Y:S01]  /*12dc0*/  IMAD.MOV.U32 R13, RZ, RZ, 0x12f00000 ;  /* 0x12f00000ff0d7424 */ /* 0x000fe200078e00ff */
[----:B------:R-:W-:Y:S06]  /*12dd0*/  @P1 BRA `(.L_x_437) ;  /* 0x00000000001c1947 */ /* 0x000fec0003800000 */
[----:B------:R-:W0:Y:S02]  /*12de0*/  S2R R7, SR_TID.X ;  /* 0x0000000000077919 */ /* 0x000e240000002100 */
[----:B0-----:R-:W-:Y:S01]  /*12df0*/  LOP3.LUT R11, R7, 0x1f, RZ, 0xc0, !PT ;  /* 0x0000001f070b7812 */ /* 0x001fe200078ec0ff */
[----:B------:R-:W-:-:S03]  /*12e00*/  IMAD.MOV.U32 R7, RZ, RZ, 0x3000 ;  /* 0x00003000ff077424 */ /* 0x000fc600078e00ff */
[----:B------:R-:W-:Y:S01]  /*12e10*/  ISETP.NE.AND P0, PT, R11, RZ, PT ;  /* 0x000000ff0b00720c */ /* 0x000fe20003f05270 */
[----:B------:R0:W-:-:S12]  /*12e20*/  SYNCS.ARRIVE.TRANS64 RZ, [R10+URZ+0x19cb0], R7 ;  /* 0x019cb0070aff79a7 */ /* 0x0001d8000800003f */
[----:B0-----:R-:W-:Y:S05]  /*12e30*/  @!P0 BRA `(.L_x_437) ;  /* 0x0000000000048947 */ /* 0x001fea0003800000 */
[----:B------:R-:W-:Y:S01]  /*12e40*/  BPT.TRAP 0x1 ;  /* 0x000000040000795c */ /* 0x000fe20000300000 */
.L_x_437:
[----:B------:R-:W-:Y:S05]  /*12e50*/  BSYNC B2 ;  /* 0x0000000000027941 */ /* 0x000fea0003800000 */
.L_x_436:
[----:B------:R-:W-:Y:S01]  /*12e60*/  R2UR UR10, R20 ;  /* 0x00000000140a72ca */ /* 0x000fe200000e0000 */
[----:B------:R-:W-:Y:S01]  /*12e70*/  UIADD3 UR4, UP0, UR38, 0x670, URZ ;  /* 0x0000067026047890 */ /* 0x000fe2000ff1e03f */
[----:B------:R-:W-:Y:S01]  /*12e80*/  R2UR UR6, R12 ;  /* 0x000000000c0672ca */ /* 0x000fe200000e0000 */
[----:B------:R-:W-:Y:S01]  /*12e90*/  VIADD R10, R10, 0x19cb0 ;  /* 0x00019cb00a0a7836 */ /* 0x000fe20000000000 */
[----:B------:R-:W-:Y:S01]  /*12ea0*/  R2UR UR7, R13 ;  /* 0x000000000d0772ca */ /* 0x000fe200000e0000 */
[----:B------:R-:W-:Y:S01]  /*12eb0*/  VIADD R7, R9, 0x9000 ;  /* 0x0000900009077836 */ /* 0x000fe20000000000 */
[----:B------:R-:W-:Y:S01]  /*12ec0*/  PLOP3.LUT P0, PT, PT, PT, PT, 0x80, 0x0 ;  /* 0x000000000000781c */ /* 0x000fe20003f0f070 */
[----:B------:R-:W-:-:S12]  /*12ed0*/  UIADD3.X UR5, URZ, UR39, URZ, UP0, !UPT ;  /* 0x000000273f057290 */ /* 0x000fd800087fe43f */
.L_x_438:
        /* <DEDUP_REMOVED lines=10> */
[----:B------:R-:W-:Y:S01]  /*12f80*/  R2UR UR10, R15 ;  /* 0x000000000f0a72ca */ /* 0x000fe200000e0000 */
[----:B------:R-:W-:Y:S01]  /*12f90*/  VIADD R7, R9, 0xa000 ;  /* 0x0000a00009077836 */ /* 0x000fe20000000000 */
[----:B------:R-:W-:Y:S02]  /*12fa0*/  R2UR UR6, R12 ;  /* 0x000000000c0672ca */ /* 0x000fe400000e0000 */
[----:B------:R-:W-:Y:S02]  /*12fb0*/  R2UR UR7, R13 ;  /* 0x000000000d0772ca */ /* 0x000fe400000e0000 */
[----:B------:R-:W-:-:S13]  /*12fc0*/  PLOP3.LUT P0, PT, PT, PT, PT, 0x80, 0x0 ;  /* 0x000000000000781c */ /* 0x000fda0003f0f070 */
.L_x_439:
        /* <DEDUP_REMOVED lines=15> */
.L_x_440:
        /* <DEDUP_REMOVED lines=9> */
[----:B-1----:R-:W-:Y:S05]  /*13150*/  @P0 BRA.U.ANY `(.L_x_440) ;  /* 0xfffffffd00d80947 */ /* 0x002fea000393ffff */
.L_x_426:
[----:B------:R-:W-:Y:S05]  /*13160*/  BSYNC B1 ;  /* 0x0000000000017941 */ /* 0x000fea0003800000 */
.L_x_425:
[----:B------:R-:W-:Y:S01]  /*13170*/  VIADD R11, R3, 0xfffffffe ;  /* 0xfffffffe030b7836 */ /* 0x000fe20000000000 */
[----:B------:R-:W-:Y:S01]  /*13180*/  PLOP3.LUT P0, PT, PT, PT, PT, 0x8, 0x0 ;  /* 0x000000000000781c */ /* 0x000fe20003f0e170 */
[----:B------:R-:W-:-:S03]  /*13190*/  VIADD R23, R23, 0x1 ;  /* 0x0000000117177836 */ /* 0x000fc60000000000 */
[----:B------:R-:W-:Y:S02]  /*131a0*/  ISETP.GE.AND P2, PT, R11, R2, PT ;  /* 0x000000020b00720c */ /* 0x000fe40003f46270 */
[----:B------:R-:W-:-:S04]  /*131b0*/  ISETP.NE.AND P1, PT, R23, 0x2, PT ;  /* 0x000000021700780c */ /* 0x000fc80003f25270 */
[----:B------:R-:W-:Y:S02]  /*131c0*/  SEL R3, RZ, 0x1, P1 ;  /* 0x00000001ff037807 */ /* 0x000fe40000800000 */
[----:B------:R-:W-:Y:S02]  /*131d0*/  SEL R23, R23, RZ, P1 ;  /* 0x000000ff17177207 */ /* 0x000fe40000800000 */
[----:B------:R-:W-:-:S03]  /*131e0*/  LOP3.LUT R25, R25, R3, RZ, 0x3c, !PT ;  /* 0x0000000319197212 */ /* 0x000fc600078e3cff */
[----:B------:R-:W-:Y:S05]  /*131f0*/  @!P2 BRA `(.L_x_419) ;  /* 0x000000080050a947 */ /* 0x000fea0003800000 */
.L_x_457:
[----:B------:R-:W-:Y:S05]  /*13200*/  YIELD ;  /* 0x0000000000007946 */ /* 0x000fea0003800000 */
        /* <DEDUP_REMOVED lines=10> */
.L_x_578:
[----:B------:R-:W-:Y:S05]  /*132b0*/  BSYNC B2 ;  /* 0x0000000000027941 */ /* 0x000fea0003800000 */
.L_x_443:
[----:B------:R-:W-:Y:S04]  /*132c0*/  BSSY B2, `(.L_x_445) ;  /* 0x0000009000027945 */ /* 0x000fe80003800000 */
        /* <DEDUP_REMOVED lines=8> */
.L_x_446:
[----:B------:R-:W-:Y:S05]  /*13350*/  BSYNC B2 ;  /* 0x0000000000027941 */ /* 0x000fea0003800000 */
.L_x_445:
[----:B------:R-:W-:Y:S01]  /*13360*/  IMAD.MOV.U32 R14, RZ, RZ, RZ ;  /* 0x000000ffff0e7224 */ /* 0x000fe200078e00ff */
[----:B------:R-:W-:Y:S01]  /*13370*/  UIADD3 UR4, UP0, UR38, 0x570, URZ ;  /* 0x0000057026047890 */ /* 0x000fe2000ff1e03f */
[----:B------:R-:W-:Y:S01]  /*13380*/  IMAD R8, R23, 0x3000, R6 ;  /* 0x0000300017087824 */ /* 0x000fe200078e0206 */
[----:B------:R-:W-:Y:S01]  /*13390*/  PLOP3.LUT P1, PT, PT, PT, PT, 0x80, 0x0 ;  /* 0x000000000000781c */ /* 0x000fe20003f2f070 */
[----:B0-----:R-:W-:Y:S01]  /*133a0*/  IMAD R7, R11, 0x80, R0 ;  /* 0x000000800b077824 */ /* 0x001fe200078e0200 */
[----:B------:R-:W-:Y:S01]  /*133b0*/  R2UR UR10, R14 ;  /* 0x000000000e0a72ca */ /* 0x000fe200000e0000 */
[----:B------:R-:W-:Y:S01]  /*133c0*/  VIADD R3, R10, 0x19c90 ;  /* 0x00019c900a037836 */ /* 0x000fe20000000000 */
[----:B------:R-:W-:Y:S01]  /*133d0*/  UIADD3.X UR5, URZ, UR39, URZ, UP0, !UPT ;  /* 0x000000273f057290 */ /* 0x000fe200087fe43f */
[----:B------:R-:W-:Y:S01]  /*133e0*/  VIADD R12, R8, 0x13800 ;  /* 0x00013800080c7836 */ /* 0x000fe20000000000 */
[----:B------:R-:W-:Y:S01]  /*133f0*/  UMOV UR6, 0x0 ;  /* 0x0000000000067882 */ /* 0x000fe20000000000 */
[----:B------:R-:W-:-:S10]  /*13400*/  UMOV UR7, 0x12f00000 ;  /* 0x12f0000000077882 */ /* 0x000fd40000000000 */
.L_x_447:
        /* <DEDUP_REMOVED lines=16> */
.L_x_448:
        /* <DEDUP_REMOVED lines=16> */
.L_x_449:
        /* <DEDUP_REMOVED lines=13> */
.L_x_579:
[----:B------:R-:W-:Y:S05]  /*136e0*/  BSYNC B2 ;  /* 0x0000000000027941 */ /* 0x000fea0003800000 */
.L_x_450:
[----:B------:R-:W-:Y:S01]  /*136f0*/  BSSY B2, `(.L_x_452) ;  /* 0x000000b000027945 */ /* 0x000fe20003800000 */
[----:B------:R-:W-:Y:S02]  /*13700*/  IMAD.MOV.U32 R12, RZ, RZ, 0x0 ;  /* 0x00000000ff0c7424 */ /* 0x000fe400078e00ff */
[----:B------:R-:W-:Y:S01]  /*13710*/  IMAD.MOV.U32 R13, RZ, RZ, 0x12f00000 ;  /* 0x12f00000ff0d7424 */ /* 0x000fe200078e00ff */
[----:B------:R-:W-:Y:S06]  /*13720*/  @P2 BRA `(.L_x_453) ;  /* 0x00000000001c2947 */ /* 0x000fec0003800000 */
[----:B------:R-:W2:Y:S02]  /*13730*/  S2R R3, SR_TID.X ;  /* 0x0000000000037919 */ /* 0x000ea40000002100 */
[----:B--2---:R-:W-:Y:S01]  /*13740*/  LOP3.LUT R21, R3, 0x1f, RZ, 0xc0, !PT ;  /* 0x0000001f03157812 */ /* 0x004fe200078ec0ff */
[----:B------:R-:W-:-:S03]  /*13750*/  IMAD.MOV.U32 R3, RZ, RZ, 0x3000 ;  /* 0x00003000ff037424 */ /* 0x000fc600078e00ff */
[----:B------:R-:W-:Y:S01]  /*13760*/  ISETP.NE.AND P1, PT, R21, RZ, PT ;  /* 0x000000ff1500720c */ /* 0x000fe20003f25270 */
[----:B------:R2:W-:-:S12]  /*13770*/  SYNCS.ARRIVE.TRANS64 RZ, [R10+URZ+0x19cb0], R3 ;  /* 0x019cb0030aff79a7 */ /* 0x0005d8000800003f */
[----:B--2---:R-:W-:Y:S05]  /*13780*/  @!P1 BRA `(.L_x_453) ;  /* 0x0000000000049947 */ /* 0x004fea0003800000 */
[----:B------:R-:W-:Y:S01]  /*13790*/  BPT.TRAP 0x1 ;  /* 0x000000040000795c */ /* 0x000fe20000300000 */
.L_x_453:
[----:B------:R-:W-:Y:S05]  /*137a0*/  BSYNC B2 ;  /* 0x0000000000027941 */ /* 0x000fea0003800000 */
.L_x_452:
[----:B------:R-:W-:Y:S01]  /*137b0*/  R2UR UR10, R14 ;  /* 0x000000000e0a72ca */ /* 0x000fe200000e0000 */
[----:B------:R-:W-:Y:S01]  /*137c0*/  UIADD3 UR4, UP0, UR38, 0x670, URZ ;  /* 0x0000067026047890 */ /* 0x000fe2000ff1e03f */
[----:B------:R-:W-:Y:S01]  /*137d0*/  R2UR UR6, R12 ;  /* 0x000000000c0672ca */ /* 0x000fe200000e0000 */
[----:B01----:R-:W-:Y:S01]  /*137e0*/  VIADD R10, R10, 0x19cb0 ;  /* 0x00019cb00a0a7836 */ /* 0x003fe20000000000 */
[----:B------:R-:W-:Y:S01]  /*137f0*/  R2UR UR7, R13 ;  /* 0x000000000d0772ca */ /* 0x000fe200000e0000 */
[----:B------:R-:W-:Y:S01]  /*13800*/  VIADD R3, R8, 0x9000 ;  /* 0x0000900008037836 */ /* 0x000fe20000000000 */
[----:B------:R-:W-:Y:S01]  /*13810*/  PLOP3.LUT P1, PT, PT, PT, PT, 0x80, 0x0 ;  /* 0x000000000000781c */ /* 0x000fe20003f2f070 */
[----:B------:R-:W-:-:S12]  /*13820*/  UIADD3.X UR5, URZ, UR39, URZ, UP0, !UPT ;  /* 0x000000273f057290 */ /* 0x000fd800087fe43f */
.L_x_454:
        /* <DEDUP_REMOVED lines=15> */
.L_x_455:
        /* <DEDUP_REMOVED lines=15> */
.L_x_456:
        /* <DEDUP_REMOVED lines=10> */
.L_x_442:
[----:B------:R-:W-:Y:S05]  /*13ab0*/  BSYNC B1 ;  /* 0x0000000000017941 */ /* 0x000fea0003800000 */
.L_x_441:
[----:B------:R-:W-:Y:S01]  /*13ac0*/  ISETP.GT.AND P2, PT, R11, R2, PT ;  /* 0x000000020b00720c */ /* 0x000fe20003f44270 */
[----:B------:R-:W-:Y:S02]  /*13ad0*/  VIADD R23, R23, 0x1 ;  /* 0x0000000117177836 */ /* 0x000fe40000000000 */
[----:B------:R-:W-:-:S03]  /*13ae0*/  VIADD R11, R11, 0xffffffff ;  /* 0xffffffff0b0b7836 */ /* 0x000fc60000000000 */
[----:B------:R-:W-:-:S04]  /*13af0*/  ISETP.NE.AND P1, PT, R23, 0x2, PT ;  /* 0x000000021700780c */ /* 0x000fc80003f25270 */
[----:B------:R-:W-:Y:S02]  /*13b00*/  SEL R3, RZ, 0x1, P1 ;  /* 0x00000001ff037807 */ /* 0x000fe40000800000 */
[----:B------:R-:W-:Y:S02]  /*13b10*/  SEL R23, R23, RZ, P1 ;  /* 0x000000ff17177207 */ /* 0x000fe40000800000 */
[----:B------:R-:W-:Y:S01]  /*13b20*/  LOP3.LUT R25, R25, R3, RZ, 0x3c, !PT ;  /* 0x0000000319197212 */ /* 0x000fe200078e3cff */
[----:B------:R-:W-:Y:S06]  /*13b30*/  @P2 BRA `(.L_x_457) ;  /* 0xfffffff400b02947 */ /* 0x000fec000383ffff */
.L_x_419:
[----:B------:R-:W-:Y:S05]  /*13b40*/  BSYNC B0 ;  /* 0x0000000000007941 */ /* 0x000fea0003800000 */
.L_x_418:
[----:B------:R-:W2:Y:S01]  /*13b50*/  LDL R3, [R1+0x14] ;  /* 0x0000140001037983 */ /* 0x000ea20000100800 */
[----:B------:R-:W-:Y:S05]  /*13b60*/  @!P0 WARPSYNC.ALL ;  /* 0x0000000000008948 */ /* 0x000fea0003800000 */
[----:B------:R-:W-:Y:S06]  /*13b70*/  @!P0 BAR.SYNC.DEFER_BLOCKING 0xc, 0x200 ;  /* 0x0308000000008b1d */ /* 0x000fec0000010000 */
[----:B------:R-:W-:Y:S01]  /*13b80*/  BSSY B6, `(.L_x_458) ;  /* 0x00002cc000067945 */ /* 0x000fe20003800000 */
[----:B--2---:R-:W-:-:S13]  /*13b90*/  ISETP.GT.AND P0, PT, R3, RZ, PT ;  /* 0x000000ff0300720c */ /* 0x004fda0003f04270 */
[----:B------:R-:W-:Y:S05]  /*13ba0*/  @P0 BRA `(.L_x_459) ;  /* 0x0000000000440947 */ /* 0x000fea0003800000 */
[----:B------:R-:W1:Y:S02]  /*13bb0*/  S2R R3, SR_TID.X ;  /* 0x0000000000037919 */ /* 0x000e640000002100 */
[----:B-1----:R-:W-:-:S04]  /*13bc0*/  LOP3.LUT R3, R3, 0x7f, RZ, 0xc0, !PT ;  /* 0x0000007f03037812 */ /* 0x002fc800078ec0ff */
[----:B------:R-:W-:-:S13]  /*13bd0*/  ISETP.NE.AND P0, PT, R3, RZ, PT ;  /* 0x000000ff0300720c */ /* 0x000fda0003f05270 */
[----:B------:R-:W-:Y:S05]  /*13be0*/  @P0 BRA `(.L_x_460) ;  /* 0x0000002c00140947 */ /* 0x000fea0003800000 */
[----:B------:R-:W1:Y:S01]  /*13bf0*/  S2R R5, SR_LANEID ;  /* 0x0000000000057919 */ /* 0x000e620000000000 */
[----:B------:R-:W-:Y:S01]  /*13c00*/  VOTEU.ANY UR4, UPT, PT ;  /* 0x0000000000047886 */ /* 0x000fe200038e0100 */
[----:B------:R-:W2:Y:S01]  /*13c10*/  LDC.64 R2, c[0x0][0xc38] ;  /* 0x00030e00ff027b82 */ /* 0x000ea20000000a00 */
[----:B------:R-:W1:Y:S02]  /*13c20*/  FLO.U32 R0, UR4 ;  /* 0x0000000400007d00 */ /* 0x000e6400080e0000 */
[----:B-1----:R-:W-:-:S06]  /*13c30*/  ISETP.EQ.U32.AND P0, PT, R0, R5, PT ;  /* 0x000000050000720c */ /* 0x002fcc0003f02070 */
[----:B------:R-:W2:Y:S07]  /*13c40*/  POPC R5, UR4 ;  /* 0x0000000400057d09 */ /* 0x000eae0008000000 */
[----:B--2---:R-:W2:Y:S01]  /*13c50*/  @P0 ATOMG.E.ADD.STRONG.GPU PT, R3, desc[UR40][R2.64], R5 ;  /* 0x00000005020309a8 */ /* 0x004ea200081ee1e8 */
[----:B------:R-:W1:Y:S02]  /*13c60*/  S2R R4, SR_LTMASK ;  /* 0x0000000000047919 */ /* 0x000e640000003900 */
[----:B-1----:R-:W-:-:S04]  /*13c70*/  LOP3.LUT R4, R4, UR4, RZ, 0xc0, !PT ;  /* 0x0000000404047c12 */ /* 0x002fc8000f8ec0ff */
[----:B0-----:R-:W0:Y:S01]  /*13c80*/  POPC R7, R4 ;  /* 0x0000000400077309 */ /* 0x001e220000000000 */
[----:B--2---:R-:W0:Y:S02]  /*13c90*/  SHFL.IDX PT, R0, R3, R0, 0x1f ;  /* 0x00001f0003007589 */ /* 0x004e2400000e0000 */
[----:B0-----:R-:W-:Y:S01]  /*13ca0*/  IADD3 R16, R0, UR36, R7 ;  /* 0x0000002400107c10 */ /* 0x001fe2000fffe007 */
[----:B------:R-:W-:Y:S06]  /*13cb0*/  BRA `(.L_x_460) ;  /* 0x0000002800e07947 */ /* 0x000fec0003800000 */
.L_x_459:
[----:B------:R-:W1:Y:S01]  /*13cc0*/  S2R R3, SR_CgaCtaId ;  /* 0x0000000000037919 */ /* 0x000e620000008800 */
[----:B------:R-:W-:-:S04]  /*13cd0*/  MOV R0, 0x400 ;  /* 0x0000040000007802 */ /* 0x000fc80000000f00 */
[----:B-1----:R-:W-:-:S05]  /*13ce0*/  LEA R2, R3, R0, 0x18 ;  /* 0x0000000003027211 */ /* 0x002fca00078ec0ff */
[----:B------:R-:W-:-:S05]  /*13cf0*/  VIADD R0, R2, 0x13800 ;  /* 0x0001380002007836 */ /* 0x000fca0000000000 */
[----:B------:R-:W-:-:S13]  /*13d00*/  LOP3.LUT P0, RZ, R0, 0x9f, RZ, 0xc0, !PT ;  /* 0x0000009f00ff7812 */ /* 0x000fda000780c0ff */
[----:B------:R-:W-:Y:S05]  /*13d10*/  @!P0 BRA `(.L_x_461) ;  /* 0x0000000000408947 */ /* 0x000fea0003800000 */
[----:B------:R-:W-:Y:S01]  /*13d20*/  MOV R2, 0x0 ;  /* 0x0000000000027802 */ /* 0x000fe20000000f00 */
[----:B------:R-:W-:Y:S01]  /*13d30*/  ULDC.64 UR6, c[0x4][0x98] ;  /* 0x0100260000067ab9 */ /* 0x000fe20000000a00 */
[----:B------:R-:W-:Y:S01]  /*13d40*/  ULDC.64 UR8, c[0x4][0xa0] ;  /* 0x0100280000087ab9 */ /* 0x000fe20000000a00 */
[----:B------:R-:W-:Y:S01]  /*13d50*/  ULDC.64 UR4, c[0x4][0x8] ;  /* 0x0100020000047ab9 */ /* 0x000fe20000000a00 */
[----:B------:R-:W-:Y:S02]  /*13d60*/  IMAD.U32 R4, RZ, RZ, UR6 ;  /* 0x00000006ff047e24 */ /* 0x000fe4000f8e00ff */
[----:B------:R-:W1:Y:S01]  /*13d70*/  LDC.64 R2, c[0x4][R2] ;  /* 0x0100000002027b82 */ /* 0x000e620000000a00 */
[----:B------:R-:W-:Y:S02]  /*13d80*/  IMAD.U32 R5, RZ, RZ, UR7 ;  /* 0x00000007ff057e24 */ /* 0x000fe4000f8e00ff */
[----:B0-----:R-:W-:Y:S02]  /*13d90*/  IMAD.U32 R6, RZ, RZ, UR8 ;  /* 0x00000008ff067e24 */ /* 0x001fe4000f8e00ff */
        /* <DEDUP_REMOVED lines=8> */
.L_x_461:
[----:B------:R-:W2:Y:S01]  /*13e20*/  LDL.LU R2, [R1+0x28] ;  /* 0x0000280001027983 */ /* 0x000ea20000300800 */
[----:B------:R-:W-:Y:S01]  /*13e30*/  MOV R20, 0x400 ;  /* 0x0000040000147802 */ /* 0x000fe20000000f00 */
[----:B------:R-:W1:Y:S03]  /*13e40*/  S2R R21, SR_CgaCtaId ;  /* 0x0000000000157919 */ /* 0x000e660000008800 */
[----:B-1----:R-:W-:-:S05]  /*13e50*/  LEA R20, R21, R20, 0x18 ;  /* 0x0000001415147211 */ /* 0x002fca00078ec0ff */
[----:B------:R-:W-:-:S05]  /*13e60*/  VIADD R0, R20, 0x9000 ;  /* 0x0000900014007836 */ /* 0x000fca0000000000 */
[----:B------:R-:W-:Y:S02]  /*13e70*/  LOP3.LUT P0, RZ, R0, 0x9f, RZ, 0xc0, !PT ;  /* 0x0000009f00ff7812 */ /* 0x000fe4000780c0ff */
[----:B--2---:R-:W-:-:S11]  /*13e80*/  LOP3.LUT R2, R2, 0xfffffffe, RZ, 0xc0, !PT ;  /* 0xfffffffe02027812 */ /* 0x004fd600078ec0ff */
[----:B------:R-:W-:-:S05]  /*13e90*/  @P0 LOP3.LUT R2, R2, 0x1, RZ, 0xfc, !PT ;  /* 0x0000000102020812 */ /* 0x000fca00078efcff */
[----:B------:R1:W-:Y:S01]  /*13ea0*/  STL [R1+0x28], R2 ;  /* 0x0000280201007387 */ /* 0x0003e20000100800 */
[----:B------:R-:W-:Y:S05]  /*13eb0*/  @!P0 BRA `(.L_x_462) ;  /* 0x0000000000408947 */ /* 0x000fea0003800000 */
[----:B-1----:R-:W-:Y:S01]  /*13ec0*/  MOV R2, 0x0 ;  /* 0x0000000000027802 */ /* 0x002fe20000000f00 */
        /* <DEDUP_REMOVED lines=15> */
.L_x_462:
[----:B------:R-:W2:Y:S01]  /*13fc0*/  S2R R20, SR_CgaCtaId ;  /* 0x0000000000147919 */ /* 0x000ea20000008800 */
[----:B-1----:R-:W-:-:S04]  /*13fd0*/  MOV R2, 0x400 ;  /* 0x0000040000027802 */ /* 0x002fc80000000f00 */
[----:B--2---:R-:W-:-:S05]  /*13fe0*/  LEA R2, R20, R2, 0x18 ;  /* 0x0000000214027211 */ /* 0x004fca00078ec0ff */
        /* <DEDUP_REMOVED lines=19> */
.L_x_463:
        /* <DEDUP_REMOVED lines=22> */
.L_x_464:
[----:B------:R-:W2:Y:S01]  /*14280*/  LDL.LU R2, [R1+0x8] ;  /* 0x0000080001027983 */ /* 0x000ea20000300800 */
[----:B------:R-:W-:Y:S01]  /*14290*/  ULDC.64 UR4, c[0x0][0x9f8] ;  /* 0x00027e0000047ab9 */ /* 0x000fe20000000a00 */
[----:B------:R-:W1:Y:S02]  /*142a0*/  LDC R0, c[0x0][0x428] ;  /* 0x00010a00ff007b82 */ /* 0x000e640000000800 */
[----:B------:R-:W3:Y:S04]  /*142b0*/  LDL.LU R20, [R1+0xc] ;  /* 0x00000c0001147983 */ /* 0x000ee80000300800 */
[----:B------:R-:W0:Y:S01]  /*142c0*/  LDL.LU R4, [R1+0x2c] ;  /* 0x00002c0001047983 */ /* 0x000e220000300800 */
[----:B------:R-:W-:-:S04]  /*142d0*/  ISETP.NE.U32.AND P0, PT, RZ, UR4, PT ;  /* 0x00000004ff007c0c */ /* 0x000fc8000bf05070 */
[----:B------:R-:W-:Y:S01]  /*142e0*/  ISETP.NE.AND.EX P0, PT, RZ, UR5, PT, P0 ;  /* 0x00000005ff007c0c */ /* 0x000fe2000bf05300 */
[----:B------:R-:W4:Y:S02]  /*142f0*/  S2R R21, SR_TID.X ;  /* 0x0000000000157919 */ /* 0x000f240000002100 */
[----:B----4-:R-:W-:-:S10]  /*14300*/  LOP3.LUT R21, R21, 0x7f, RZ, 0xc0, !PT ;  /* 0x0000007f15157812 */ /* 0x010fd400078ec0ff */
[----:B--2---:R-:W-:-:S04]  /*14310*/  @P0 IADD3 R2, P1, R2, UR4, RZ ;  /* 0x0000000402020c10 */ /* 0x004fc8000ff3e0ff */
[----:B---3--:R-:W-:Y:S01]  /*14320*/  @P0 IADD3.X R3, R20, UR5, RZ, P1, !PT ;  /* 0x0000000514030c10 */ /* 0x008fe20008ffe4ff */
[----:B------:R-:W-:Y:S01]  /*14330*/  IMAD.MOV.U32 R20, RZ, RZ, R27 ;  /* 0x000000ffff147224 */ /* 0x000fe200078e001b */
[----:B------:R-:W-:-:S05]  /*14340*/  ULDC.64 UR4, c[0x0][0xa00] ;  /* 0x0002800000047ab9 */ /* 0x000fca0000000a00 */
[----:B------:R2:W5:Y:S01]  /*14350*/  @P0 LDG.E R20, desc[UR40][R2.64] ;  /* 0x0000002802140981 */ /* 0x000562000c1e1900 */
[----:B-1----:R-:W-:Y:S01]  /*14360*/  ISETP.NE.AND P0, PT, R0, 0x1, PT ;  /* 0x000000010000780c */ /* 0x002fe20003f05270 */
[----:B0-----:R-:W-:Y:S01]  /*14370*/  IMAD R6, R17, 0xc0, R4 ;  /* 0x000000c011067824 */ /* 0x001fe200078e0204 */
[----:B------:R-:W-:Y:S01]  /*14380*/  ISETP.NE.AND P1, PT, R21, RZ, PT ;  /* 0x000000ff1500720c */ /* 0x000fe20003f25270 */
[----:B------:R-:W-:-:S03]  /*14390*/  IMAD.MOV.U32 R0, RZ, RZ, R18 ;  /* 0x000000ffff007224 */ /* 0x000fc600078e0012 */
[----:B------:R-:W-:-:S07]  /*143a0*/  PLOP3.LUT P3, PT, P1, PT, PT, 0x8, 0x0 ;  /* 0x000000000000781c */ /* 0x000fce0000f6e170 */
[----:B------:R-:W0:Y:S02]  /*143b0*/  @P0 LDC R5, c[0x0][0x42c] ;  /* 0x00010b00ff050b82 */ /* 0x000e240000000800 */
[----:B------:R-:W-:-:S05]  /*143c0*/  VOTEU.ALL UP1, P1 ;  /* 0x00000000003f7886 */ /* 0x000fca0000820000 */
[----:B------:R-:W-:Y:S01]  /*143d0*/  @!UP1 UIADD3 UR8, UP0, UR38, 0x270, URZ ;  /* 0x0000027026089890 */ /* 0x000fe2000ff1e03f */
[----:B------:R-:W1:Y:S03]  /*143e0*/  @P0 LDC R4, c[0x0][0x430] ;  /* 0x00010c00ff040b82 */ /* 0x000e660000000800 */
[----:B------:R-:W-:-:S03]  /*143f0*/  @!UP1 UIADD3.X UR9, URZ, UR39, URZ, UP0, !UPT ;  /* 0x000000273f099290 */ /* 0x000fc600087fe43f */
[----:B------:R-:W-:Y:S01]  /*14400*/  VOTEU.ALL UP0, P1 ;  /* 0x00000000003f7886 */ /* 0x000fe20000800000 */
[----:B0-----:R-:W-:-:S05]  /*14410*/  @P0 IMAD.HI.U32 R5, R18, R5, RZ ;  /* 0x0000000512050227 */ /* 0x001fca00078e00ff */
[----:B-1----:R-:W-:Y:S02]  /*14420*/  @P0 SHF.R.U32.HI R0, RZ, R4, R5 ;  /* 0x00000004ff000219 */ /* 0x002fe40000011605 */
[----:B------:R-:W-:-:S04]  /*14430*/  ISETP.NE.U32.AND P0, PT, RZ, UR4, PT ;  /* 0x00000004ff007c0c */ /* 0x000fc8000bf05070 */
[----:B------:R-:W-:-:S04]  /*14440*/  ISETP.NE.AND.EX P2, PT, RZ, UR5, PT, P0 ;  /* 0x00000005ff007c0c */ /* 0x000fc8000bf45300 */
[----:B--2---:R-:W-:-:S09]  /*14450*/  SEL R7, R27, RZ, !P2 ;  /* 0x000000ff1b077207 */ /* 0x004fd20005000000 */
.L_x_465:
[----:B------:R-:W-:Y:S02]  /*14460*/  PLOP3.LUT P0, PT, P0, P3, PT, 0xa2, 0x0 ;  /* 0x000000000000781c */ /* 0x000fe40000707472 */
[----:B------:R-:W-:Y:S01]  /*14470*/  @P3 R2UR P0, UR7, R7 ;  /* 0x00000000070732ca */ /* 0x000fe20000000000 */
[----:B------:R-:W-:-:S07]  /*14480*/  UMOV UR4, URZ ;  /* 0x0000003f00047c82 */ /* 0x000fce0008000000 */
[----:B------:R-:W-:Y:S02]  /*14490*/  PLOP3.LUT P0, PT, P0, P3, PT, 0xa2, 0x0 ;  /* 0x000000000000781c */ /* 0x000fe40000707472 */
[----:B------:R-:W-:-:S08]  /*144a0*/  @P3 R2UR.OR P0, UR6, R18 ;  /* 0x00000000120632ca */ /* 0x000fd00000100000 */
[----:B------:R-:W-:Y:S02]  /*144b0*/  PLOP3.LUT P0, PT, P0, P3, PT, 0xa2, 0x0 ;  /* 0x000000000000781c */ /* 0x000fe40000707472 */
[----:B------:R-:W-:-:S08]  /*144c0*/  @P3 R2UR.OR P0, UR5, R6 ;  /* 0x00000000060532ca */ /* 0x000fd00000100000 */
[----:B------:R-:W-:-:S05]  /*144d0*/  @P3 PLOP3.LUT P3, PT, P0, PT, PT, 0x80, 0x0 ;  /* 0x000000000000381c */ /* 0x000fca000076f070 */
[----:B------:R0:W-:Y:S08]  /*144e0*/  @!UP0 UTMAPF.L2.4D [UR4], [UR8] ;  /* 0x00000004080085b8 */ /* 0x0001f00008018000 */
[----:B0-----:R-:W-:Y:S05]  /*144f0*/  @P3 BRA.U.ANY `(.L_x_465) ;  /* 0xfffffffd00d83947 */ /* 0x001fea000393ffff */
[----:B------:R-:W-:Y:S01]  /*14500*/  PLOP3.LUT P2, PT, P1, PT, PT, 0x8, 0x0 ;  /* 0x000000000000781c */ /* 0x000fe20000f4e170 */
[----:B------:R-:W-:Y:S01]  /*14510*/  VOTEU.ALL UP0, P1 ;  /* 0x00000000003f7886 */ /* 0x000fe20000800000 */
[----:B------:R-:W-:-:S11]  /*14520*/  UMOV UR4, 0x20 ;  /* 0x0000002000047882 */ /* 0x000fd60000000000 */
.L_x_466:
[----:B------:R-:W-:Y:S02]  /*14530*/  PLOP3.LUT P0, PT, P0, P2, PT, 0xa2, 0x0 ;  /* 0x000000000000781c */ /* 0x000fe40000705472 */
[----:B------:R-:W-:-:S08]  /*14540*/  @P2 R2UR P0, UR7, R7 ;  /* 0x00000000070722ca */ /* 0x000fd00000000000 */
        /* <DEDUP_REMOVED lines=10> */
.L_x_467:
        /* <DEDUP_REMOVED lines=9> */
[----:B------:R-:W0:Y:S01]  /*14680*/  LDC.64 R4, c[0x0][0x3f8] ;  /* 0x0000fe00ff047b82 */ /* 0x000e220000000a00 */
[----:B------:R-:W-:Y:S01]  /*14690*/  ULDC.64 UR4, c[0x0][0xa08] ;  /* 0x0002820000047ab9 */ /* 0x000fe20000000a00 */
[----:B-----5:R-:W-:Y:S02]  /*146a0*/  SHF.R.S32.HI R17, RZ, 0x1f, R20 ;  /* 0x0000001fff117819 */ /* 0x020fe40000011414 */
[----:B0-----:R-:W-:Y:S01]  /*146b0*/  LOP3.LUT P0, RZ, R4, UR4, RZ, 0xfc, !PT ;  /* 0x0000000404ff7c12 */ /* 0x001fe2000f80fcff */
[----:B------:R-:W-:-:S03]  /*146c0*/  UMOV UR4, 0xffffffff ;  /* 0xffffffff00047882 */ /* 0x000fc60000000000 */
[----:B------:R-:W-:-:S04]  /*146d0*/  LOP3.LUT P0, RZ, R5, UR5, RZ, 0xfc, P0 ;  /* 0x0000000505ff7c12 */ /* 0x000fc8000800fcff */
[----:B------:R-:W-:Y:S01]  /*146e0*/  SEL R2, R20, RZ, !P0 ;  /* 0x000000ff14027207 */ /* 0x000fe20004000000 */
[----:B------:R-:W-:Y:S08]  /*146f0*/  BRA.DIV UR4, `(.L_x_468) ;  /* 0x0000003a04907947 */ /* 0x000ff0000b800000 */
[----:B------:R-:W0:Y:S02]  /*14700*/  S2R R3, SR_TID.X ;  /* 0x0000000000037919 */ /* 0x000e240000002100 */
[----:B0-----:R-:W-:-:S04]  /*14710*/  SHF.R.U32.HI R3, RZ, 0x5, R3 ;  /* 0x00000005ff037819 */ /* 0x001fc80000011603 */
[----:B------:R-:W-:-:S05]  /*14720*/  LOP3.LUT R3, R3, 0x3, RZ, 0xc0, !PT ;  /* 0x0000000303037812 */ /* 0x000fca00078ec0ff */
[----:B------:R0:W1:Y:S02]  /*14730*/  SHFL.IDX PT, R14, R3, RZ, 0x1f ;  /* 0x00001fff030e7589 */ /* 0x00006400000e0000 */
.L_x_582:
[----:B-1----:R-:W-:Y:S02]  /*14740*/  ISETP.NE.AND P0, PT, R14, RZ, PT ;  /* 0x000000ff0e00720c */ /* 0x002fe40003f05270 */
[----:B------:R-:W-:-:S11]  /*14750*/  PLOP3.LUT P6, PT, PT, PT, PT, 0x8, 0x0 ;  /* 0x000000000000781c */ /* 0x000fd60003fce170 */
[----:B------:R-:W-:Y:S05]  /*14760*/  @P0 BRA `(.L_x_469) ;  /* 0x0000000800400947 */ /* 0x000fea0003800000 */
[----:B------:R-:W-:-:S03]  /*14770*/  UMOV UR4, 0xffffffff ;  /* 0xffffffff00047882 */ /* 0x000fc60000000000 */
[----:B------:R-:W-:Y:S05]  /*14780*/  BRA.DIV UR4, `(.L_x_470) ;  /* 0x0000003a04a07947 */ /* 0x000fea000b800000 */
[----:B------:R-:W-:-:S13]  /*14790*/  ELECT P6, URZ, PT ;  /* 0x00000000003f782f */ /* 0x000fda00038c0000 */
.L_x_585:
[----:B------:R-:W-:Y:S05]  /*147a0*/  @!P6 BRA `(.L_x_471) ;  /* 0x000000040098e947 */ /* 0x000fea0003800000 */
[----:B0-----:R-:W2:Y:S01]  /*147b0*/  LDL R3, [R1+0x1c] ;  /* 0x00001c0001037983 */ /* 0x001ea20000100800 */
[----:B------:R-:W-:-:S04]  /*147c0*/  ISETP.NE.U32.AND P0, PT, R4, RZ, PT ;  /* 0x000000ff0400720c */ /* 0x000fc80003f05070 */
[----:B------:R-:W-:Y:S02]  /*147d0*/  ISETP.NE.AND.EX P0, PT, R5, RZ, PT, P0 ;  /* 0x000000ff0500720c */ /* 0x000fe40003f05300 */
[----:B--2---:R-:W-:-:S11]  /*147e0*/  LEA.HI.SX32 R8, R3, 0xffffffff, 0x19 ;  /* 0xffffffff03087811 */ /* 0x004fd600078fcaff */
[----:B------:R-:W-:Y:S05]  /*147f0*/  @!P0 BRA `(.L_x_472) ;  /* 0x0000000000448947 */ /* 0x000fea0003800000 */
[----:B------:R-:W0:Y:S01]  /*14800*/  LDC R10, c[0x0][0x41c] ;  /* 0x00010700ff0a7b82 */ /* 0x000e220000000800 */
[----:B------:R-:W-:Y:S01]  /*14810*/  ULDC.64 UR4, c[0x0][0x408] ;  /* 0x0001020000047ab9 */ /* 0x000fe20000000a00 */
[----:B0-----:R-:W-:-:S13]  /*14820*/  ISETP.NE.AND P0, PT, R10, 0x1, PT ;  /* 0x000000010a00780c */ /* 0x001fda0003f05270 */
[----:B------:R-:W0:Y:S02]  /*14830*/  @P0 LDC.64 R2, c[0x0][0x420] ;  /* 0x00010800ff020b82 */ /* 0x000e240000000a00 */
[----:B0-----:R-:W-:-:S04]  /*14840*/  @P0 IMAD.HI.U32 R9, R8, R2, RZ ;  /* 0x0000000208090227 */ /* 0x001fc800078e00ff */
[----:B------:R-:W-:Y:S01]  /*14850*/  IMAD.MOV.U32 R2, RZ, RZ, R8 ;  /* 0x000000ffff027224 */ /* 0x000fe200078e0008 */
[----:B------:R-:W-:Y:S01]  /*14860*/  @P0 SHF.R.U32.HI R2, RZ, R3, R9 ;  /* 0x00000003ff020219 */ /* 0x000fe20000011609 */
[----:B------:R-:W-:-:S04]  /*14870*/  IMAD R9, R17, UR4, RZ ;  /* 0x0000000411097c24 */ /* 0x000fc8000f8e02ff */
[----:B------:R-:W-:Y:S02]  /*14880*/  IMAD.MOV R3, RZ, RZ, -R2 ;  /* 0x000000ffff037224 */ /* 0x000fe400078e0a02 */
[----:B------:R-:W-:Y:S02]  /*14890*/  IMAD R9, R20, UR5, R9 ;  /* 0x0000000514097c24 */ /* 0x000fe4000f8e0209 */
[----:B------:R-:W-:Y:S01]  /*148a0*/  IMAD R8, R10, R3, R8 ;  /* 0x000000030a087224 */ /* 0x000fe200078e0208 */
[----:B------:R-:W-:-:S03]  /*148b0*/  SHF.R.S32.HI R3, RZ, 0x1f, R2 ;  /* 0x0000001fff037819 */ /* 0x000fc60000011402 */
[----:B------:R-:W-:-:S04]  /*148c0*/  IMAD.WIDE.U32 R2, R20, UR4, R2 ;  /* 0x0000000414027c25 */ /* 0x000fc8000f8e0002 */
[----:B------:R-:W-:Y:S01]  /*148d0*/  IMAD.IADD R3, R3, 0x1, R9 ;  /* 0x0000000103037824 */ /* 0x000fe200078e0209 */
[----:B------:R-:W-:-:S04]  /*148e0*/  LEA R4, P0, R2, R4, 0x2 ;  /* 0x0000000402047211 */ /* 0x000fc800078010ff */
[----:B------:R-:W-:-:S05]  /*148f0*/  LEA.HI.X R5, R2, R5, R3, 0x2, P0 ;  /* 0x0000000502057211 */ /* 0x000fca00000f1403 */
[----:B------:R0:W5:Y:S04]  /*14900*/  LDG.E R2, desc[UR40][R4.64] ;  /* 0x0000002804027981 */ /* 0x000168000c1e1900 */
.L_x_472:
[----:B0-----:R-:W0:Y:S01]  /*14910*/  S2R R5, SR_CgaCtaId ;  /* 0x0000000000057919 */ /* 0x001e220000008800 */
[----:B------:R-:W-:Y:S01]  /*14920*/  MOV R4, 0x400 ;  /* 0x0000040000047802 */ /* 0x000fe20000000f00 */
[----:B------:R-:W1:Y:S03]  /*14930*/  S2R R3, SR_TID.X ;  /* 0x0000000000037919 */ /* 0x000e660000002100 */
[----:B0-----:R-:W-:Y:S02]  /*14940*/  LEA R4, R5, R4, 0x18 ;  /* 0x0000000405047211 */ /* 0x001fe400078ec0ff */
[----:B-1----:R-:W-:-:S03]  /*14950*/  LOP3.LUT R3, R3, 0x7f, RZ, 0xc0, !PT ;  /* 0x0000007f03037812 */ /* 0x002fc600078ec0ff */
[----:B------:R-:W-:Y:S01]  /*14960*/  IMAD R5, R22, 0x8, R4 ;  /* 0x0000000816057824 */ /* 0x000fe200078e0204 */
[----:B------:R-:W-:Y:S02]  /*14970*/  SHF.L.U32 R4, R24, 0x1f, RZ ;  /* 0x0000001f18047819 */ /* 0x000fe400000006ff */
[----:B------:R-:W-:Y:S02]  /*14980*/  ISETP.NE.AND P0, PT, R3, RZ, PT ;  /* 0x000000ff0300720c */ /* 0x000fe40003f05270 */
[----:B------:R-:W0:Y:S02]  /*14990*/  SYNCS.PHASECHK.TRANS64.TRYWAIT P2, [R5+URZ+0x19c80], R4 ;  /* 0x019c8004050075a7 */ /* 0x000e24000804017f */
[----:B0-----:R-:W-:Y:S09]  /*149a0*/  @!P2 BRA `(.L_x_473) ;  /* 0x000000380038a947 */ /* 0x001ff20003800000 */
.L_x_586:
[----:B------:R-:W-:Y:S05]  /*149b0*/  @P0 BRA `(.L_x_474) ;  /* 0x00000000001c0947 */ /* 0x000fea0003800000 */
[----:B------:R-:W1:Y:S02]  /*149c0*/  S2R R3, SR_TID.X ;  /* 0x0000000000037919 */ /* 0x000e640000002100 */
[----:B-1----:R-:W-:Y:S01]  /*149d0*/  LOP3.LUT R9, R3, 0x1f, RZ, 0xc0, !PT ;  /* 0x0000001f03097812 */ /* 0x002fe200078ec0ff */
[----:B------:R-:W-:-:S03]  /*149e0*/  IMAD.MOV.U32 R3, RZ, RZ, 0x3000 ;  /* 0x00003000ff037424 */ /* 0x000fc600078e00ff */
[----:B------:R-:W-:Y:S01]  /*149f0*/  ISETP.NE.AND P2, PT, R9, RZ, PT ;  /* 0x000000ff0900720c */ /* 0x000fe20003f45270 */
[----:B------:R1:W-:-:S12]  /*14a00*/  SYNCS.ARRIVE.TRANS64 RZ, [R5+URZ+0x19c70], R3 ;  /* 0x019c700305ff79a7 */ /* 0x0003d8000800003f */
[----:B-1----:R-:W-:Y:S05]  /*14a10*/  @!P2 BRA `(.L_x_474) ;  /* 0x000000000004a947 */ /* 0x002fea0003800000 */
[----:B------:R-:W-:Y:S01]  /*14a20*/  BPT.TRAP 0x1 ;  /* 0x000000040000795c */ /* 0x000fe20000300000 */
.L_x_474:
[----:B------:R-:W1:Y:S01]  /*14a30*/  S2R R9, SR_CgaCtaId ;  /* 0x0000000000097919 */ /* 0x000e620000008800 */
[----:B------:R-:W-:Y:S01]  /*14a40*/  MOV R3, 0x400 ;  /* 0x0000040000037802 */ /* 0x000fe20000000f00 */
[----:B------:R-:W-:Y:S01]  /*14a50*/  IMAD R8, R8, 0x80, R26 ;  /* 0x0000008008087824 */ /* 0x000fe200078e021a */
[----:B------:R-:W-:Y:S01]  /*14a60*/  R2UR UR9, R5 ;  /* 0x00000000050972ca */ /* 0x000fe200000e0000 */
[----:B------:R-:W-:Y:S01]  /*14a70*/  UIADD3 UR4, UP0, UR38, 0x470, URZ ;  /* 0x0000047026047890 */ /* 0x000fe2000ff1e03f */
[----:B------:R-:W-:Y:S01]  /*14a80*/  R2UR UR12, R0 ;  /* 0x00000000000c72ca */ /* 0x000fe200000e0000 */
[----:B------:R-:W-:Y:S01]  /*14a90*/  UMOV UR10, URZ ;  /* 0x0000003f000a7c82 */ /* 0x000fe20008000000 */
[----:B-----5:R-:W-:Y:S01]  /*14aa0*/  R2UR UR13, R2 ;  /* 0x00000000020d72ca */ /* 0x020fe200000e0000 */
[----:B------:R-:W-:Y:S01]  /*14ab0*/  UIADD3.X UR5, URZ, UR39, URZ, UP0, !UPT ;  /* 0x000000273f057290 */ /* 0x000fe200087fe43f */
[----:B------:R-:W-:Y:S01]  /*14ac0*/  R2UR UR11, R8 ;  /* 0x00000000080b72ca */ /* 0x000fe200000e0000 */
[----:B------:R-:W-:Y:S01]  /*14ad0*/  UMOV UR6, 0x0 ;  /* 0x0000000000067882 */ /* 0x000fe20000000000 */
[----:B------:R-:W-:Y:S01]  /*14ae0*/  UMOV UR7, 0x14f00000 ;  /* 0x14f0000000077882 */ /* 0x000fe20000000000 */
[----:B------:R-:W-:-:S04]  /*14af0*/  UMOV UR16, 0x20 ;  /* 0x0000002000107882 */ /* 0x000fc80000000000 */
[----:B------:R-:W-:Y:S01]  /*14b00*/  UIADD3 UR9, UR9, 0x19c70, URZ ;  /* 0x00019c7009097890 */ /* 0x000fe2000fffe03f */
[----:B-1----:R-:W-:-:S05]  /*14b10*/  LEA R3, R9, R3, 0x18 ;  /* 0x0000000309037211 */ /* 0x002fca00078ec0ff */
[----:B------:R-:W-:-:S05]  /*14b20*/  IMAD R3, R22, 0x3000, R3 ;  /* 0x0000300016037824 */ /* 0x000fca00078e0203 */
[----:B------:R-:W-:-:S13]  /*14b30*/  R2UR UR15, R3 ;  /* 0x00000000030f72ca */ /* 0x000fda00000e0000 */
[----:B------:R-:W-:Y:S02]  /*14b40*/  UIADD3 UR8, UR15, 0x9000, URZ ;  /* 0x000090000f087890 */ /* 0x000fe4000fffe03f */
[----:B------:R-:W-:Y:S02]  /*14b50*/  UIADD3 UR14, UR15, 0xa000, URZ ;  /* 0x0000a0000f0e7890 */ /* 0x000fe4000fffe03f */
[----:B------:R-:W-:-:S05]  /*14b60*/  UIADD3 UR15, UR15, 0xb000, URZ ;  /* 0x0000b0000f0f7890 */ /* 0x000fca000fffe03f */
[----:B------:R1:W-:Y:S02]  /*14b70*/  UTMALDG.4D [UR8], [UR4], desc[UR6] ;  /* 0x00000608040075b4 */ /* 0x0003e40008019000 */
[----:B-1----:R-:W-:Y:S01]  /*14b80*/  UMOV UR8, UR14 ;  /* 0x0000000e00087c82 */ /* 0x002fe20008000000 */
[----:B------:R-:W-:Y:S01]  /*14b90*/  UMOV UR10, UR16 ;  /* 0x00000010000a7c82 */ /* 0x000fe20008000000 */
[----:B------:R-:W-:Y:S01]  /*14ba0*/  UMOV UR14, 0x40 ;  /* 0x00000040000e7882 */ /* 0x000fe20000000000 */
[----:B------:R1:W-:Y:S02]  /*14bb0*/  UTMALDG.4D [UR8], [UR4], desc[UR6] ;  /* 0x00000608040075b4 */ /* 0x0003e40008019000 */
[----:B-1----:R-:W-:Y:S01]  /*14bc0*/  UMOV UR8, UR15 ;  /* 0x0000000f00087c82 */ /* 0x002fe20008000000 */
[----:B------:R-:W-:Y:S02]  /*14bd0*/  UMOV UR10, UR14 ;  /* 0x0000000e000a7c82 */ /* 0x000fe40008000000 */
[----:B------:R1:W-:Y:S01]  /*14be0*/  UTMALDG.4D [UR8], [UR4], desc[UR6] ;  /* 0x00000608040075b4 */ /* 0x0003e20008019000 */
[----:B------:R-:W2:Y:S02]  /*14bf0*/  SYNCS.PHASECHK.TRANS64.TRYWAIT P2, [R5+URZ+0x19c40], R4 ;  /* 0x019c4004050075a7 */ /* 0x000ea4000804017f */
[----:B-12---:R-:W-:Y:S05]  /*14c00*/  @!P2 BRA `(.L_x_475) ;  /* 0x0000003400b4a947 */ /* 0x006fea0003800000 */
.L_x_587:
        /* <DEDUP_REMOVED lines=8> */
.L_x_476:
        /* <DEDUP_REMOVED lines=24> */
.L_x_471:
[----:B01----:R-:W0:Y:S01]  /*14e10*/  S2R R5, SR_CgaCtaId ;  /* 0x0000000000057919 */ /* 0x003e220000008800 */
[----:B------:R-:W-:Y:S01]  /*14e20*/  MOV R4, 0x400 ;  /* 0x0000040000047802 */ /* 0x000fe20000000f00 */
[----:B------:R-:W-:Y:S05]  /*14e30*/  WARPSYNC.ALL ;  /* 0x0000000000007948 */ /* 0x000fea0003800000 */
[----:B------:R-:W-:Y:S01]  /*14e40*/  BAR.SYNC.DEFER_BLOCKING 0x8, 0x1a0 ;  /* 0x0206800000007b1d */ /* 0x000fe20000010000 */
[----:B------:R-:W-:-:S13]  /*14e50*/  ELECT P0, URZ, PT ;  /* 0x00000000003f782f */ /* 0x000fda0003800000 */
[C---:B------:R-:W-:Y:S01]  /*14e60*/  @P0 R2UR UR13, R7.reuse ;  /* 0x00000000070d02ca */ /* 0x040fe200000e0000 */
[----:B------:R-:W-:Y:S01]  /*14e70*/  UIADD3 UR4, UP0, UR38, 0x270, URZ ;  /* 0x0000027026047890 */ /* 0x000fe2000ff1e03f */
[----:B------:R-:W-:Y:S02]  /*14e80*/  @P0 R2UR UR12, R18 ;  /* 0x00000000120c02ca */ /* 0x000fe400000e0000 */
[----:B------:R-:W-:Y:S01]  /*14e90*/  @P0 R2UR UR11, R6 ;  /* 0x00000000060b02ca */ /* 0x000fe200000e0000 */
[----:B------:R-:W-:Y:S01]  /*14ea0*/  UIADD3.X UR5, URZ, UR39, URZ, UP0, !UPT ;  /* 0x000000273f057290 */ /* 0x000fe200087fe43f */
[----:B------:R-:W-:Y:S01]  /*14eb0*/  @P0 R2UR UR21, R7 ;  /* 0x00000000071502ca */ /* 0x000fe200000e0000 */
[----:B------:R-:W-:Y:S01]  /*14ec0*/  UMOV UR6, 0x0 ;  /* 0x0000000000067882 */ /* 0x000fe20000000000 */
[----:B------:R-:W-:Y:S01]  /*14ed0*/  UMOV UR7, 0x12f00000 ;  /* 0x12f0000000077882 */ /* 0x000fe20000000000 */
[----:B------:R-:W-:Y:S01]  /*14ee0*/  UMOV UR10, URZ ;  /* 0x0000003f000a7c82 */ /* 0x000fe20008000000 */
[----:B------:R-:W-:Y:S01]  /*14ef0*/  @P0 R2UR UR20, R18 ;  /* 0x00000000121402ca */ /* 0x000fe200000e0000 */
[----:B------:R-:W-:Y:S01]  /*14f00*/  UMOV UR14, 0x0 ;  /* 0x00000000000e7882 */ /* 0x000fe20000000000 */
[----:B------:R-:W-:Y:S01]  /*14f10*/  @P0 IMAD.MOV.U32 R3, RZ, RZ, 0x4800 ;  /* 0x00004800ff030424 */ /* 0x000fe200078e00ff */
[----:B------:R-:W-:Y:S01]  /*14f20*/  @P0 R2UR UR19, R6 ;  /* 0x00000000061302ca */ /* 0x000fe200000e0000 */
[----:B------:R-:W-:Y:S01]  /*14f30*/  UMOV UR15, 0x12f00000 ;  /* 0x12f00000000f7882 */ /* 0x000fe20000000000 */
[----:B------:R-:W-:Y:S01]  /*14f40*/  UMOV UR18, 0x20 ;  /* 0x0000002000127882 */ /* 0x000fe20000000000 */
[----:B------:R-:W-:Y:S01]  /*14f50*/  UMOV UR22, 0x0 ;  /* 0x0000000000167882 */ /* 0x000fe20000000000 */
[----:B------:R-:W-:Y:S01]  /*14f60*/  UMOV UR23, 0x12f00000 ;  /* 0x12f0000000177882 */ /* 0x000fe20000000000 */
[----:B0-----:R-:W-:-:S04]  /*14f70*/  LEA R4, R5, R4, 0x18 ;  /* 0x0000000405047211 */ /* 0x001fc800078ec0ff */
[----:B------:R-:W-:Y:S01]  /*14f80*/  R2UR UR24, R4 ;  /* 0x00000000041872ca */ /* 0x000fe200000e0000 */
[----:B------:R1:W-:-:S12]  /*14f90*/  @P0 SYNCS.ARRIVE.TRANS64 RZ, [R4+URZ+0x19c00], R3 ;  /* 0x019c000304ff09a7 */ /* 0x0003d8000800003f */
[----:B------:R-:W-:Y:S02]  /*14fa0*/  UIADD3 UR8, UR24, 0xf000, URZ ;  /* 0x0000f00018087890 */ /* 0x000fe4000fffe03f */
[----:B------:R-:W-:Y:S02]  /*14fb0*/  UIADD3 UR9, UR24, 0x19c00, URZ ;  /* 0x00019c0018097890 */ /* 0x000fe4000fffe03f */
[----:B------:R-:W-:-:S05]  /*14fc0*/  UIADD3 UR16, UR24, 0x10800, URZ ;  /* 0x0001080018107890 */ /* 0x000fca000fffe03f */
[----:B------:R-:W-:Y:S02]  /*14fd0*/  UMOV UR17, UR9 ;  /* 0x0000000900117c82 */ /* 0x000fe40008000000 */
[----:B------:R0:W-:Y:S02]  /*14fe0*/  UTMALDG.4D [UR8], [UR4], desc[UR6] ;  /* 0x00000608040075b4 */ /* 0x0001e40008019000 */
[----:B------:R1:W-:Y:S01]  /*14ff0*/  UTMALDG.4D [UR16], [UR4], desc[UR14] ;  /* 0x00000e10040075b4 */ /* 0x0003e20008019000 */
[----:B0-----:R-:W-:Y:S01]  /*15000*/  @P0 R2UR UR13, R7 ;  /* 0x00000000070d02ca */ /* 0x001fe200000e0000 */
[----:B------:R-:W-:Y:S01]  /*15010*/  UIADD3 UR8, UR24, 0x12000, URZ ;  /* 0x0001200018087890 */ /* 0x000fe2000fffe03f */
[----:B------:R-:W-:Y:S01]  /*15020*/  @P0 R2UR UR12, R18 ;  /* 0x00000000120c02ca */ /* 0x000fe200000e0000 */
[----:B------:R-:W-:Y:S01]  /*15030*/  UMOV UR10, 0x40 ;  /* 0x00000040000a7882 */ /* 0x000fe20000000000 */
[----:B------:R-:W-:-:S13]  /*15040*/  @P0 R2UR UR11, R6 ;  /* 0x00000000060b02ca */ /* 0x000fda00000e0000 */
[----:B------:R1:W-:Y:S02]  /*15050*/  UTMALDG.4D [UR8], [UR4], desc[UR22] ;  /* 0x00001608040075b4 */ /* 0x0003e40008019000 */
[----:B-1----:R-:W-:Y:S01]  /*15060*/  NOP ;  /* 0x0000000000007918 */ /* 0x002fe20000000000 */
.L_x_469:
[----:B------:R-:W2:Y:S04]  /*15070*/  LDL.LU R7, [R1+0x24] ;  /* 0x0000240001077983 */ /* 0x000ea80000300800 */
[----:B------:R-:W3:Y:S01]  /*15080*/  LDL.LU R4, [R1+0x14] ;  /* 0x0000140001047983 */ /* 0x000ee20000300800 */
[----:B------:R-:W-:Y:S01]  /*15090*/  MOV R5, 0x400 ;  /* 0x0000040000057802 */ /* 0x000fe20000000f00 */
[----:B------:R-:W-:Y:S01]  /*150a0*/  BSSY B0, `(.L_x_477) ;  /* 0x000000c000007945 */ /* 0x000fe20003800000 */
[----:B------:R-:W1:Y:S02]  /*150b0*/  S2R R6, SR_CgaCtaId ;  /* 0x0000000000067919 */ /* 0x000e640000008800 */
[----:B-1----:R-:W-:Y:S01]  /*150c0*/  LEA R5, R6, R5, 0x18 ;  /* 0x0000000506057211 */ /* 0x002fe200078ec0ff */
[----:B--2---:R-:W-:Y:S01]  /*150d0*/  VIADD R7, R7, 0x1 ;  /* 0x0000000107077836 */ /* 0x004fe20000000000 */
[----:B---3--:R-:W-:-:S04]  /*150e0*/  ISETP.GE.AND P2, PT, R4, 0x81, PT ;  /* 0x000000810400780c */ /* 0x008fc80003f46270 */
[----:B------:R1:W-:Y:S01]  /*150f0*/  STL [R1+0x24], R7 ;  /* 0x0000240701007387 */ /* 0x0003e20000100800 */
[----:B0-----:R-:W-:-:S04]  /*15100*/  LEA.HI R3, R7, R7, RZ, 0x1 ;  /* 0x0000000707037211 */ /* 0x001fc800078f08ff */
[----:B------:R-:W-:-:S05]  /*15110*/  LOP3.LUT R3, R3, 0xfffffffe, RZ, 0xc0, !PT ;  /* 0xfffffffe03037812 */ /* 0x000fca00078ec0ff */
[----:B------:R-:W-:-:S05]  /*15120*/  IMAD.IADD R3, R7, 0x1, -R3 ;  /* 0x0000000107037824 */ /* 0x000fca00078e0a03 */
[----:B------:R-:W-:-:S04]  /*15130*/  SHF.L.U32 R3, R3, 0x1f, RZ ;  /* 0x0000001f03037819 */ /* 0x000fc800000006ff */
[----:B------:R-:W0:Y:S02]  /*15140*/  SYNCS.PHASECHK.TRANS64.TRYWAIT P0, [R5+URZ+0x19c20], R3 ;  /* 0x019c2003050075a7 */ /* 0x000e24000800017f */
[----:B01----:R-:W-:Y:S05]  /*15150*/  @!P0 BRA `(.L_x_478) ;  /* 0x0000003000748947 */ /* 0x003fea0003800000 */
.L_x_588:
[----:B------:R-:W-:Y:S05]  /*15160*/  BSYNC B0 ;  /* 0x0000000000007941 */ /* 0x000fea0003800000 */
.L_x_477:
[----:B------:R-:W-:Y:S05]  /*15170*/  @!P2 BRA `(.L_x_479) ;  /* 0x00000010001ca947 */ /* 0x000fea0003800000 */
[----:B0-----:R-:W2:Y:S01]  /*15180*/  LDL.LU R4, [R1+0x1c] ;  /* 0x00001c0001047983 */ /* 0x001ea20000300800 */
[----:B------:R-:W-:Y:S02]  /*15190*/  IMAD.MOV.U32 R6, RZ, RZ, R22 ;  /* 0x000000ffff067224 */ /* 0x000fe400078e0016 */
[----:B------:R-:W-:Y:S01]  /*151a0*/  IMAD.MOV.U32 R7, RZ, RZ, R24 ;  /* 0x000000ffff077224 */ /* 0x000fe200078e0018 */
[----:B--2---:R-:W-:-:S07]  /*151b0*/  LEA.HI.SX32 R12, R4, 0xfffffffe, 0x19 ;  /* 0xfffffffe040c7811 */ /* 0x004fce00078fcaff */
.L_x_503:
[----:B------:R-:W-:Y:S01]  /*151c0*/  VIADD R22, R6, 0x1 ;  /* 0x0000000106167836 */ /* 0x000fe20000000000 */
[----:B------:R-:W-:Y:S05]  /*151d0*/  YIELD ;  /* 0x0000000000007946 */ /* 0x000fea0003800000 */
[----:B------:R-:W-:Y:S01]  /*151e0*/  ISETP.NE.AND P0, PT, R22, 0x2, PT ;  /* 0x000000021600780c */ /* 0x000fe20003f05270 */
[----:B------:R-:W-:Y:S03]  /*151f0*/  BSSY B0, `(.L_x_480) ;  /* 0x00000a9000007945 */ /* 0x000fe60003800000 */
[----:B------:R-:W-:-:S02]  /*15200*/  SEL R24, RZ, 0x1, P0 ;  /* 0x00000001ff187807 */ /* 0x000fc40000000000 */
[----:B------:R-:W-:Y:S02]  /*15210*/  SEL R22, R22, RZ, P0 ;  /* 0x000000ff16167207 */ /* 0x000fe40000000000 */
[----:B------:R-:W-:Y:S01]  /*15220*/  LOP3.LUT R24, R7, R24, RZ, 0x3c, !PT ;  /* 0x0000001807187212 */ /* 0x000fe200078e3cff */
[----:B01----:R-:W-:Y:S06]  /*15230*/  @!P6 BRA `(.L_x_481) ;  /* 0x000000080090e947 */ /* 0x003fec0003800000 */
[----:B------:R-:W-:Y:S01]  /*15240*/  ULDC.64 UR4, c[0x0][0x3f8] ;  /* 0x0000fe0000047ab9 */ /* 0x000fe20000000a00 */
[----:B------:R-:W-:Y:S01]  /*15250*/  IMAD.MOV.U32 R8, RZ, RZ, R12 ;  /* 0x000000ffff087224 */ /* 0x000fe200078e000c */
[----:B------:R-:W-:-:S04]  /*15260*/  ISETP.NE.U32.AND P0, PT, RZ, UR4, PT ;  /* 0x00000004ff007c0c */ /* 0x000fc8000bf05070 */
[----:B------:R-:W-:-:S13]  /*15270*/  ISETP.NE.AND.EX P0, PT, RZ, UR5, PT, P0 ;  /* 0x00000005ff007c0c */ /* 0x000fda000bf05300 */
        /* <DEDUP_REMOVED lines=8> */
[----:B------:R-:W-:-:S03]  /*15300*/  IMAD R4, R17, UR6, RZ ;  /* 0x0000000611047c24 */ /* 0x000fc6000f8e02ff */
[--C-:B------:R-:W-:Y:S01]  /*15310*/  SHF.R.S32.HI R3, RZ, 0x1f, R2.reuse ;  /* 0x0000001fff037819 */ /* 0x100fe20000011402 */
[----:B------:R-:W-:Y:S02]  /*15320*/  IMAD.MOV R8, RZ, RZ, -R2 ;  /* 0x000000ffff087224 */ /* 0x000fe400078e0a02 */
[C---:B------:R-:W-:Y:S02]  /*15330*/  IMAD R4, R20.reuse, UR7, R4 ;  /* 0x0000000714047c24 */ /* 0x040fe4000f8e0204 */
[----:B------:R-:W-:-:S04]  /*15340*/  IMAD.WIDE.U32 R2, R20, UR6, R2 ;  /* 0x0000000614027c25 */ /* 0x000fc8000f8e0002 */
[----:B------:R-:W-:Y:S01]  /*15350*/  IMAD.IADD R3, R4, 0x1, R3 ;  /* 0x0000000104037824 */ /* 0x000fe200078e0203 */
[----:B------:R-:W-:Y:S01]  /*15360*/  LEA R4, P0, R2, UR4, 0x2 ;  /* 0x0000000402047c11 */ /* 0x000fe2000f8010ff */
[----:B------:R-:W-:-:S03]  /*15370*/  IMAD R8, R5, R8, R12 ;  /* 0x0000000805087224 */ /* 0x000fc600078e020c */
[----:B------:R-:W-:-:S05]  /*15380*/  LEA.HI.X R5, R2, UR5, R3, 0x2, P0 ;  /* 0x0000000502057c11 */ /* 0x000fca00080f1403 */
[----:B------:R0:W5:Y:S04]  /*15390*/  LDG.E R2, desc[UR40][R4.64] ;  /* 0x0000002804027981 */ /* 0x000168000c1e1900 */
.L_x_482:
[----:B0-----:R-:W0:Y:S01]  /*153a0*/  S2R R4, SR_CgaCtaId ;  /* 0x0000000000047919 */ /* 0x001e220000008800 */
[----:B------:R-:W-:Y:S01]  /*153b0*/  MOV R3, 0x400 ;  /* 0x0000040000037802 */ /* 0x000fe20000000f00 */
[----:B------:R-:W-:Y:S01]  /*153c0*/  BSSY B1, `(.L_x_483) ;  /* 0x0000009000017945 */ /* 0x000fe20003800000 */
[----:B------:R-:W1:Y:S02]  /*153d0*/  S2R R5, SR_TID.X ;  /* 0x0000000000057919 */ /* 0x000e640000002100 */
[----:B0-----:R-:W-:Y:S02]  /*153e0*/  LEA R3, R4, R3, 0x18 ;  /* 0x0000000304037211 */ /* 0x001fe400078ec0ff */
[----:B------:R-:W-:Y:S02]  /*153f0*/  SHF.L.U32 R4, R24, 0x1f, RZ ;  /* 0x0000001f18047819 */ /* 0x000fe400000006ff */
[----:B-1----:R-:W-:Y:S01]  /*15400*/  LOP3.LUT R5, R5, 0x7f, RZ, 0xc0, !PT ;  /* 0x0000007f05057812 */ /* 0x002fe200078ec0ff */
[----:B------:R-:W-:-:S03]  /*15410*/  IMAD R3, R22, 0x8, R3 ;  /* 0x0000000816037824 */ /* 0x000fc600078e0203 */
[----:B------:R-:W-:Y:S01]  /*15420*/  ISETP.NE.AND P2, PT, R5, RZ, PT ;  /* 0x000000ff0500720c */ /* 0x000fe20003f45270 */
[----:B------:R-:W0:Y:S02]  /*15430*/  SYNCS.PHASECHK.TRANS64.TRYWAIT P0, [R3+URZ+0x19c80], R4 ;  /* 0x019c8004030075a7 */ /* 0x000e24000800017f */
[----:B0-----:R-:W-:Y:S10]  /*15440*/  @!P0 BRA `(.L_x_484) ;  /* 0x0000002c00d88947 */ /* 0x001ff40003800000 */
.L_x_589:
[----:B------:R-:W-:Y:S05]  /*15450*/  BSYNC B1 ;  /* 0x0000000000017941 */ /* 0x000fea0003800000 */
.L_x_483:
[----:B------:R-:W-:Y:S04]  /*15460*/  BSSY B1, `(.L_x_485) ;  /* 0x0000009000017945 */ /* 0x000fe80003800000 */
        /* <DEDUP_REMOVED lines=8> */
.L_x_486:
[----:B------:R-:W-:Y:S05]  /*154f0*/  BSYNC B1 ;  /* 0x0000000000017941 */ /* 0x000fea0003800000 */
.L_x_485:
[----:B------:R-:W1:Y:S01]  /*15500*/  S2R R9, SR_CgaCtaId ;  /* 0x0000000000097919 */ /* 0x000e620000008800 */
[----:B------:R-:W-:Y:S01]  /*15510*/  IMAD.MOV.U32 R14, RZ, RZ, RZ ;  /* 0x000000ffff0e7224 */ /* 0x000fe200078e00ff */
[----:B------:R-:W-:Y:S01]  /*15520*/  MOV R5, 0x400 ;  /* 0x0000040000057802 */ /* 0x000fe20000000f00 */
[----:B------:R-:W-:Y:S01]  /*15530*/  UIADD3 UR4, UP0, UR38, 0x470, URZ ;  /* 0x0000047026047890 */ /* 0x000fe2000ff1e03f */
[----:B------:R-:W-:Y:S01]  /*15540*/  PLOP3.LUT P0, PT, PT, PT, PT, 0x80, 0x0 ;  /* 0x000000000000781c */ /* 0x000fe20003f0f070 */
[----:B------:R-:W-:Y:S01]  /*15550*/  IMAD R8, R8, 0x80, R26 ;  /* 0x0000008008087824 */ /* 0x000fe200078e021a */
[----:B------:R-:W-:Y:S01]  /*15560*/  R2UR UR10, R14 ;  /* 0x000000000e0a72ca */ /* 0x000fe200000e0000 */
[----:B------:R-:W-:Y:S01]  /*15570*/  UIADD3.X UR5, URZ, UR39, URZ, UP0, !UPT ;  /* 0x000000273f057290 */ /* 0x000fe200087fe43f */
[----:B------:R-:W-:Y:S01]  /*15580*/  UMOV UR6, 0x0 ;  /* 0x0000000000067882 */ /* 0x000fe20000000000 */
[----:B------:R-:W-:Y:S01]  /*15590*/  UMOV UR7, 0x14f00000 ;  /* 0x14f0000000077882 */ /* 0x000fe20000000000 */
[----:B-1----:R-:W-:-:S05]  /*155a0*/  LEA R5, R9, R5, 0x18 ;  /* 0x0000000509057211 */ /* 0x002fca00078ec0ff */
[----:B------:R-:W-:Y:S02]  /*155b0*/  IMAD R9, R22, 0x3000, R5 ;  /* 0x0000300016097824 */ /* 0x000fe400078e0205 */
[----:B------:R-:W-:Y:S02]  /*155c0*/  VIADD R5, R3, 0x19c70 ;  /* 0x00019c7003057836 */ /* 0x000fe40000000000 */
[----:B------:R-:W-:-:S07]  /*155d0*/  VIADD R10, R9, 0x9000 ;  /* 0x00009000090a7836 */ /* 0x000fce0000000000 */
.L_x_487:
[----:B------:R-:W-:-:S13]  /*155e0*/  @P0 ELECT P3, URZ, PT ;  /* 0x00000000003f082f */ /* 0x000fda0003860000 */
[----:B-----5:R-:W-:Y:S02]  /*155f0*/  @P3 R2UR UR13, R2 ;  /* 0x00000000020d32ca */ /* 0x020fe400000e0000 */
        /* <DEDUP_REMOVED lines=8> */
[----:B------:R-:W-:Y:S01]  /*15680*/  IMAD.MOV.U32 R13, RZ, RZ, 0x20 ;  /* 0x00000020ff0d7424 */ /* 0x000fe200078e00ff */
[----:B------:R-:W-:Y:S01]  /*15690*/  PLOP3.LUT P0, PT, PT, PT, PT, 0x80, 0x0 ;  /* 0x000000000000781c */ /* 0x000fe20003f0f070 */
[----:B------:R-:W-:Y:S01]  /*156a0*/  VIADD R10, R9, 0xa000 ;  /* 0x0000a000090a7836 */ /* 0x000fe20000000000 */
[----:B------:R-:W-:Y:S01]  /*156b0*/  UMOV UR6, 0x0 ;  /* 0x0000000000067882 */ /* 0x000fe20000000000 */
[----:B------:R-:W-:Y:S01]  /*156c0*/  UMOV UR7, 0x14f00000 ;  /* 0x14f0000000077882 */ /* 0x000fe20000000000 */
[----:B------:R-:W-:-:S15]  /*156d0*/  R2UR UR10, R13 ;  /* 0x000000000d0a72ca */ /* 0x000fde00000e0000 */
.L_x_488:
        /* <DEDUP_REMOVED lines=16> */
.L_x_489:
        /* <DEDUP_REMOVED lines=10> */
[----:B------:R-:W1:Y:S01]  /*15880*/  SYNCS.PHASECHK.TRANS64.TRYWAIT P0, [R3+URZ+0x19c40], R4 ;  /* 0x019c4004030075a7 */ /* 0x000e62000800017f */
[----:B------:R-:W-:Y:S04]  /*15890*/  BSSY B1, `(.L_x_490) ;  /* 0x0000002000017945 */ /* 0x000fe80003800000 */
[----:B-1----:R-:W-:Y:S05]  /*158a0*/  @!P0 BRA `(.L_x_491) ;  /* 0x0000002800d48947 */ /* 0x002fea0003800000 */
.L_x_590:
[----:B------:R-:W-:Y:S05]  /*158b0*/  BSYNC B1 ;  /* 0x0000000000017941 */ /* 0x000fea0003800000 */
.L_x_490:
        /* <DEDUP_REMOVED lines=11> */
.L_x_493:
[----:B------:R-:W-:Y:S05]  /*15970*/  BSYNC B1 ;  /* 0x0000000000017941 */ /* 0x000fea0003800000 */
.L_x_492:
        /* <DEDUP_REMOVED lines=8> */
.L_x_494:
        /* <DEDUP_REMOVED lines=15> */
.L_x_495:
        /* <DEDUP_REMOVED lines=15> */
.L_x_496:
        /* <DEDUP_REMOVED lines=10> */
.L_x_481:
[----:B------:R-:W-:Y:S05]  /*15c80*/  BSYNC B0 ;  /* 0x0000000000007941 */ /* 0x000fea0003800000 */
.L_x_480:
[----:B------:R-:W2:Y:S02]  /*15c90*/  LDL R4, [R1+0x30] ;  /* 0x0000300001047983 */ /* 0x000ea40000100800 */
[----:B--2---:R-:W-:-:S13]  /*15ca0*/  ISETP.NE.AND P0, PT, R4, 0x3, PT ;  /* 0x000000030400780c */ /* 0x004fda0003f05270 */
[----:B------:R-:W-:Y:S05]  /*15cb0*/  @!P0 BRA `(.L_x_497) ;  /* 0x0000000000048947 */ /* 0x000fea0003800000 */
[----:B------:R-:W-:Y:S01]  /*15cc0*/  BPT.TRAP 0x1 ;  /* 0x000000040000795c */ /* 0x000fe20000300000 */
.L_x_497:
[----:B------:R-:W2:Y:S01]  /*15cd0*/  LDL R3, [R1+0x10] ;  /* 0x0000100001037983 */ /* 0x000ea20000100800 */
[----:B------:R-:W-:Y:S01]  /*15ce0*/  MOV R5, 0x400 ;  /* 0x0000040000057802 */ /* 0x000fe20000000f00 */
[----:B------:R-:W0:Y:S01]  /*15cf0*/  S2R R8, SR_CgaCtaId ;  /* 0x0000000000087919 */ /* 0x000e220000008800 */
[----:B------:R-:W-:-:S04]  /*15d00*/  LOP3.LUT R4, R7, 0x1, RZ, 0x3c, !PT ;  /* 0x0000000107047812 */ /* 0x000fc800078e3cff */
[----:B------:R-:W-:Y:S02]  /*15d10*/  SHF.L.U32 R4, R4, 0x1f, RZ ;  /* 0x0000001f04047819 */ /* 0x000fe400000006ff */
[----:B0-----:R-:W-:-:S05]  /*15d20*/  LEA R5, R8, R5, 0x18 ;  /* 0x0000000508057211 */ /* 0x001fca00078ec0ff */
[----:B------:R-:W-:-:S04]  /*15d30*/  IMAD R13, R6, 0x8, R5 ;  /* 0x00000008060d7824 */ /* 0x000fc800078e0205 */
[----:B------:R-:W0:Y:S01]  /*15d40*/  SYNCS.PHASECHK.TRANS64.TRYWAIT P2, [R13+URZ+0x19c70], R4 ;  /* 0x019c70040d0075a7 */ /* 0x000e22000804017f */
[----:B------:R-:W-:Y:S01]  /*15d50*/  BSSY B0, `(.L_x_498) ;  /* 0x0000003000007945 */ /* 0x000fe20003800000 */
[----:B--2---:R-:W-:-:S03]  /*15d60*/  ISETP.NE.AND P0, PT, R3, 0x3, PT ;  /* 0x000000030300780c */ /* 0x004fc60003f05270 */
[----:B0-----:R-:W-:Y:S10]  /*15d70*/  @!P2 BRA `(.L_x_499) ;  /* 0x0000002400b4a947 */ /* 0x001ff40003800000 */
.L_x_591:
[----:B------:R-:W-:Y:S05]  /*15d80*/  BSYNC B0 ;  /* 0x0000000000007941 */ /* 0x000fea0003800000 */
.L_x_498:
[----:B------:R-:W-:Y:S05]  /*15d90*/  @!P0 BRA `(.L_x_500) ;  /* 0x0000000000048947 */ /* 0x000fea0003800000 */
[----:B------:R-:W-:Y:S01]  /*15da0*/  BPT.TRAP 0x1 ;  /* 0x000000040000795c */ /* 0x000fe20000300000 */
.L_x_500:
[----:B0-----:R-:W-:Y:S01]  /*15db0*/  SHF.L.U32 R4, R7, 0x1f, RZ ;  /* 0x0000001f07047819 */ /* 0x001fe200000006ff */
[----:B------:R-:W-:-:S03]  /*15dc0*/  IMAD R10, R6, 0x3000, RZ ;  /* 0x00003000060a7824 */ /* 0x000fc600078e02ff */
[----:B------:R-:W0:Y:S02]  /*15dd0*/  SYNCS.PHASECHK.TRANS64.TRYWAIT P2, [R13+URZ+0x19c60], R4 ;  /* 0x019c60040d0075a7 */ /* 0x000e24000804017f */
[----:B0-----:R-:W-:Y:S05]  /*15de0*/  @!P2 BRA `(.L_x_501) ;  /* 0x0000002400aca947 */ /* 0x001fea0003800000 */
.L_x_592:
[----:B------:R-:W2:Y:S01]  /*15df0*/  LDL R3, [R1] ;  /* 0x0000000001037983 */ /* 0x000ea20000100800 */
[----:B------:R-:W-:Y:S01]  /*15e00*/  MOV R15, 0x400 ;  /* 0x00000400000f7802 */ /* 0x000fe20000000f00 */
[----:B------:R-:W-:Y:S05]  /*15e10*/  WARPSYNC.ALL ;  /* 0x0000000000007948 */ /* 0x000fea0003800000 */
[----:B------:R-:W1:Y:S01]  /*15e20*/  S2R R18, SR_CgaCtaId ;  /* 0x0000000000127919 */ /* 0x000e620000008800 */
[----:B------:R-:W-:Y:S02]  /*15e30*/  LOP3.LUT R14, R10, R28, RZ, 0xfc, !PT ;  /* 0x0000001c0a0e7212 */ /* 0x000fe400078efcff */
[----:B-1----:R-:W-:-:S05]  /*15e40*/  LEA R15, R18, R15, 0x18 ;  /* 0x0000000f120f7211 */ /* 0x002fca00078ec0ff */
[----:B------:R-:W-:Y:S01]  /*15e50*/  IMAD.IADD R14, R15, 0x1, R14 ;  /* 0x000000010f0e7824 */ /* 0x000fe200078e020e */
[----:B--2---:R-:W-:-:S05]  /*15e60*/  LOP3.LUT R3, R10, R3, RZ, 0xfc, !PT ;  /* 0x000000030a037212 */ /* 0x004fca00078efcff */
[----:B------:R-:W-:-:S05]  /*15e70*/  IMAD.IADD R3, R15, 0x1, R3 ;  /* 0x000000010f037824 */ /* 0x000fca00078e0203 */
[----:B0-----:R-:W0:Y:S02]  /*15e80*/  LDSM.16.MT88.4 R4, [R3+0x9000] ;  /* 0x009000000304783b */ /* 0x001e240000004200 */
[C-C-:B0-----:R-:W-:Y:S02]  /*15e90*/  PRMT R8, R4.reuse, 0x6420, R5.reuse ;  /* 0x0000642004087816 */ /* 0x141fe40000000005 */
[----:B------:R-:W-:Y:S02]  /*15ea0*/  PRMT R9, R4, 0x7531, R5 ;  /* 0x0000753104097816 */ /* 0x000fe40000000005 */
[C-C-:B------:R-:W-:Y:S02]  /*15eb0*/  PRMT R10, R6.reuse, 0x6420, R7.reuse ;  /* 0x00006420060a7816 */ /* 0x140fe40000000007 */
[----:B------:R-:W-:-:S05]  /*15ec0*/  PRMT R11, R6, 0x7531, R7 ;  /* 0x00007531060b7816 */ /* 0x000fca0000000007 */
[----:B------:R-:W-:Y:S04]  /*15ed0*/  STSM.16.M88.4 [R14+0x3000], R8 ;  /* 0x003000080e007844 */ /* 0x000fe80000000200 */
[----:B------:R-:W0:Y:S02]  /*15ee0*/  LDSM.16.MT88.4 R4, [R3+0xa000] ;  /* 0x00a000000304783b */ /* 0x000e240000004200 */
[C-C-:B0-----:R-:W-:Y:S02]  /*15ef0*/  PRMT R8, R4.reuse, 0x6420, R5.reuse ;  /* 0x0000642004087816 */ /* 0x141fe40000000005 */
[----:B------:R-:W-:Y:S02]  /*15f00*/  PRMT R9, R4, 0x7531, R5 ;  /* 0x0000753104097816 */ /* 0x000fe40000000005 */
[----:B------:R-:W-:-:S02]  /*15f10*/  PRMT R10, R6, 0x6420, R7 ;  /* 0x00006420060a7816 */ /* 0x000fc40000000007 */
[----:B------:R-:W-:-:S05]  /*15f20*/  PRMT R11, R6, 0x7531, R7 ;  /* 0x00007531060b7816 */ /* 0x000fca0000000007 */
[----:B------:R-:W-:Y:S04]  /*15f30*/  STSM.16.M88.4 [R14+0x4000], R8 ;  /* 0x004000080e007844 */ /* 0x000fe80000000200 */
[----:B------:R-:W0:Y:S02]  /*15f40*/  LDSM.16.MT88.4 R4, [R3+0xb000] ;  /* 0x00b000000304783b */ /* 0x000e240000004200 */
[C-C-:B0-----:R-:W-:Y:S02]  /*15f50*/  PRMT R8, R4.reuse, 0x6420, R5.reuse ;  /* 0x0000642004087816 */ /* 0x141fe40000000005 */
[----:B------:R-:W-:Y:S02]  /*15f60*/  PRMT R9, R4, 0x7531, R5 ;  /* 0x0000753104097816 */ /* 0x000fe40000000005 */
[----:B------:R-:W-:-:S02]  /*15f70*/  PRMT R10, R6, 0x6420, R7 ;  /* 0x00006420060a7816 */ /* 0x000fc40000000007 */
[----:B------:R-:W-:-:S05]  /*15f80*/  PRMT R11, R6, 0x7531, R7 ;  /* 0x00007531060b7816 */ /* 0x000fca0000000007 */
[----:B------:R0:W-:Y:S04]  /*15f90*/  STSM.16.M88.4 [R14+0x5000], R8 ;  /* 0x005000080e007844 */ /* 0x0001e80000000200 */
[----:B------:R-:W1:Y:S01]  /*15fa0*/  LDSM.16.MT88.4 R4, [R3+0x9800] ;  /* 0x009800000304783b */ /* 0x000e620000004200 */
[----:B0-----:R-:W-:Y:S02]  /*15fb0*/  IADD3 R14, R29, 0x3000, R14 ;  /* 0x000030001d0e7810 */ /* 0x001fe40007ffe00e */
[C-C-:B-1----:R-:W-:Y:S02]  /*15fc0*/  PRMT R8, R4.reuse, 0x6420, R5.reuse ;  /* 0x0000642004087816 */ /* 0x142fe40000000005 */
[----:B------:R-:W-:Y:S02]  /*15fd0*/  PRMT R9, R4, 0x7531, R5 ;  /* 0x0000753104097816 */ /* 0x000fe40000000005 */
[----:B------:R-:W-:-:S02]  /*15fe0*/  PRMT R10, R6, 0x6420, R7 ;  /* 0x00006420060a7816 */ /* 0x000fc40000000007 */
[----:B------:R-:W-:-:S05]  /*15ff0*/  PRMT R11, R6, 0x7531, R7 ;  /* 0x00007531060b7816 */ /* 0x000fca0000000007 */
[----:B------:R-:W-:Y:S04]  /*16000*/  STSM.16.M88.4 [R14], R8 ;  /* 0x000000080e007844 */ /* 0x000fe80000000200 */
        /* <DEDUP_REMOVED lines=20> */
.L_x_502:
[----:B-1----:R1:W-:Y:S01]  /*16150*/  SYNCS.ARRIVE.TRANS64.A1T0 RZ, [R13+URZ+0x19c50], RZ ;  /* 0x019c50ff0dff79a7 */ /* 0x0023e2000810003f */
        /* <DEDUP_REMOVED lines=9> */
.L_x_479:
[----:B01----:R-:W2:Y:S01]  /*161f0*/  LDL R3, [R1+0x30] ;  /* 0x0000300001037983 */ /* 0x003ea20000100800 */
[----:B------:R-:W-:Y:S01]  /*16200*/  BSSY B0, `(.L_x_504) ;  /* 0x000000f000007945 */ /* 0x000fe20003800000 */
[----:B--2---:R-:W-:-:S03]  /*16210*/  ISETP.NE.AND P2, PT, R3, 0x3, PT ;  /* 0x000000030300780c */ /* 0x004fc60003f45270 */
[----:B------:R-:W-:Y:S10]  /*16220*/  @P1 BRA `(.L_x_505) ;  /* 0x0000000000301947 */ /* 0x000ff40003800000 */
[----:B------:R-:W0:Y:S01]  /*16230*/  S2R R5, SR_LANEID ;  /* 0x0000000000057919 */ /* 0x000e220000000000 */
[----:B------:R-:W-:Y:S01]  /*16240*/  VOTEU.ANY UR4, UPT, PT ;  /* 0x0000000000047886 */ /* 0x000fe200038e0100 */
[----:B------:R-:W1:Y:S01]  /*16250*/  LDC.64 R2, c[0x0][0xc38] ;  /* 0x00030e00ff027b82 */ /* 0x000e620000000a00 */
[----:B------:R-:W0:Y:S02]  /*16260*/  FLO.U32 R0, UR4 ;  /* 0x0000000400007d00 */ /* 0x000e2400080e0000 */
[----:B0-----:R-:W-:-:S06]  /*16270*/  ISETP.EQ.U32.AND P0, PT, R0, R5, PT ;  /* 0x000000050000720c */ /* 0x001fcc0003f02070 */
[----:B------:R-:W1:Y:S07]  /*16280*/  POPC R5, UR4 ;  /* 0x0000000400057d09 */ /* 0x000e6e0008000000 */
[----:B-1----:R-:W2:Y:S01]  /*16290*/  @P0 ATOMG.E.ADD.STRONG.GPU PT, R3, desc[UR40][R2.64], R5 ;  /* 0x00000005020309a8 */ /* 0x002ea200081ee1e8 */
[----:B------:R-:W0:Y:S02]  /*162a0*/  S2R R4, SR_LTMASK ;  /* 0x0000000000047919 */ /* 0x000e240000003900 */
[----:B0-----:R-:W-:-:S04]  /*162b0*/  LOP3.LUT R4, R4, UR4, RZ, 0xc0, !PT ;  /* 0x0000000404047c12 */ /* 0x001fc8000f8ec0ff */
[----:B------:R-:W0:Y:S01]  /*162c0*/  POPC R7, R4 ;  /* 0x0000000400077309 */ /* 0x000e220000000000 */
[----:B--2---:R-:W0:Y:S02]  /*162d0*/  SHFL.IDX PT, R0, R3, R0, 0x1f ;  /* 0x00001f0003007589 */ /* 0x004e2400000e0000 */
[----:B0-----:R-:W-:-:S07]  /*162e0*/  IADD3 R16, R0, UR36, R7 ;  /* 0x0000002400107c10 */ /* 0x001fce000fffe007 */
.L_x_505:
[----:B------:R-:W-:Y:S05]  /*162f0*/  BSYNC B0 ;  /* 0x0000000000007941 */ /* 0x000fea0003800000 */
.L_x_504:
[----:B------:R-:W-:Y:S05]  /*16300*/  @!P2 BRA `(.L_x_506) ;  /* 0x000000000004a947 */ /* 0x000fea0003800000 */
[----:B------:R-:W-:Y:S01]  /*16310*/  BPT.TRAP 0x1 ;  /* 0x000000040000795c */ /* 0x000fe20000300000 */
.L_x_506:
        /* <DEDUP_REMOVED lines=11> */
.L_x_593:
[----:B------:R-:W-:Y:S05]  /*163d0*/  BSYNC B0 ;  /* 0x0000000000007941 */ /* 0x000fea0003800000 */
.L_x_507:
[----:B------:R-:W-:Y:S05]  /*163e0*/  @!P2 BRA `(.L_x_509) ;  /* 0x000000000004a947 */ /* 0x000fea0003800000 */
[----:B------:R-:W-:Y:S01]  /*163f0*/  BPT.TRAP 0x1 ;  /* 0x000000040000795c */ /* 0x000fe20000300000 */
.L_x_509:
[----:B0-----:R-:W-:-:S04]  /*16400*/  SHF.L.U32 R0, R24, 0x1f, RZ ;  /* 0x0000001f18007819 */ /* 0x001fc800000006ff */
[----:B------:R-:W0:Y:S02]  /*16410*/  SYNCS.PHASECHK.TRANS64.TRYWAIT P0, [R3+URZ+0x19c60], R0 ;  /* 0x019c6000030075a7 */ /* 0x000e24000800017f */
[----:B0-----:R-:W-:Y:S05]  /*16420*/  @!P0 BRA `(.L_x_510) ;  /* 0x0000002000448947 */ /* 0x001fea0003800000 */
.L_x_594:
[----:B------:R-:W0:Y:S01]  /*16430*/  LDL R2, [R1] ;  /* 0x0000000001027983 */ /* 0x000e220000100800 */
[----:B------:R-:W-:Y:S01]  /*16440*/  IMAD R9, R22, 0x3000, RZ ;  /* 0x0000300016097824 */ /* 0x000fe200078e02ff */
[----:B------:R-:W-:Y:S01]  /*16450*/  MOV R8, 0x400 ;  /* 0x0000040000087802 */ /* 0x000fe20000000f00 */
[----:B------:R-:W-:Y:S05]  /*16460*/  WARPSYNC.ALL ;  /* 0x0000000000007948 */ /* 0x000fea0003800000 */
[----:B------:R-:W1:Y:S02]  /*16470*/  S2R R10, SR_CgaCtaId ;  /* 0x00000000000a7919 */ /* 0x000e640000008800 */
[----:B-1----:R-:W-:-:S02]  /*16480*/  LEA R8, R10, R8, 0x18 ;  /* 0x000000080a087211 */ /* 0x002fc400078ec0ff */
[C---:B0-----:R-:W-:Y:S02]  /*16490*/  LOP3.LUT R0, R9.reuse, R2, RZ, 0xfc, !PT ;  /* 0x0000000209007212 */ /* 0x041fe400078efcff */
[----:B------:R-:W-:-:S03]  /*164a0*/  LOP3.LUT R2, R9, R28, RZ, 0xfc, !PT ;  /* 0x0000001c09027212 */ /* 0x000fc600078efcff */
[C---:B------:R-:W-:Y:S02]  /*164b0*/  IMAD.IADD R0, R8.reuse, 0x1, R0 ;  /* 0x0000000108007824 */ /* 0x040fe400078e0200 */
[----:B------:R-:W-:-:S03]  /*164c0*/  IMAD.IADD R2, R8, 0x1, R2 ;  /* 0x0000000108027824 */ /* 0x000fc600078e0202 */
[----:B------:R-:W0:Y:S02]  /*164d0*/  LDSM.16.MT88.4 R4, [R0+0x9000] ;  /* 0x009000000004783b */ /* 0x000e240000004200 */
        /* <DEDUP_REMOVED lines=44> */
.L_x_511:
[----:B-1----:R1:W-:Y:S01]  /*167a0*/  SYNCS.ARRIVE.TRANS64.A1T0 RZ, [R3+URZ+0x19c50], RZ ;  /* 0x019c50ff03ff79a7 */ /* 0x0023e2000810003f */
[----:B------:R-:W-:Y:S02]  /*167b0*/  @!P1 VIADD R0, R3, 0x19c80 ;  /* 0x00019c8003009836 */ /* 0x000fe40000000000 */
[----:B------:R-:W-:-:S03]  /*167c0*/  VIADD R22, R22, 0x1 ;  /* 0x0000000116167836 */ /* 0x000fc60000000000 */
[----:B------:R-:W-:Y:S01]  /*167d0*/  @!P1 PRMT R0, RZ, 0x654, R0 ;  /* 0x00000654ff009816 */ /* 0x000fe20000000000 */
[----:B------:R-:W-:Y:S01]  /*167e0*/  BAR.SYNC.DEFER_BLOCKING 0x2, 0x80 ;  /* 0x0082000000007b1d */ /* 0x000fe20000010000 */
[----:B------:R-:W-:-:S04]  /*167f0*/  ISETP.NE.AND P0, PT, R22, 0x2, PT ;  /* 0x000000021600780c */ /* 0x000fc80003f05270 */
[----:B-1----:R-:W-:Y:S02]  /*16800*/  SEL R3, RZ, 0x1, P0 ;  /* 0x00000001ff037807 */ /* 0x002fe40000000000 */
[----:B------:R-:W-:Y:S02]  /*16810*/  SEL R22, R22, RZ, P0 ;  /* 0x000000ff16167207 */ /* 0x000fe40000000000 */
[----:B------:R-:W-:Y:S01]  /*16820*/  LOP3.LUT R24, R24, R3, RZ, 0x3c, !PT ;  /* 0x0000000318187212 */ /* 0x000fe200078e3cff */
[----:B------:R1:W-:Y:S06]  /*16830*/  @!P1 SYNCS.ARRIVE.TRANS64.RED.A1T0 RZ, [R0+URZ], RZ ;  /* 0x000000ff00ff99a7 */ /* 0x0003ec000810043f */
.L_x_460:
[----:B------:R-:W-:Y:S05]  /*16840*/  BSYNC B6 ;  /* 0x0000000000067941 */ /* 0x000fea0003800000 */
.L_x_458:
[----:B-1----:R-:W2:Y:S02]  /*16850*/  LDL R0, [R1+0x28] ;  /* 0x0000280001007983 */ /* 0x002ea40000100800 */
[----:B--2---:R-:W-:-:S13]  /*16860*/  LOP3.LUT P0, RZ, R0, 0x2, RZ, 0xc0, !PT ;  /* 0x0000000200ff7812 */ /* 0x004fda000780c0ff */
[----:B------:R-:W-:Y:S05]  /*16870*/  @!P0 BRA `(.L_x_512) ;  /* 0x0000000000208947 */ /* 0x000fea0003800000 */
[----:B------:R-:W-:Y:S05]  /*16880*/  WARPSYNC.ALL ;  /* 0x0000000000007948 */ /* 0x000fea0003800000 */
[----:B------:R-:W1:Y:S08]  /*16890*/  S2UR UR5, SR_CgaCtaId ;  /* 0x00000000000579c3 */ /* 0x000e700000008800 */
[----:B------:R-:W-:Y:S06]  /*168a0*/  BAR.SYNC.DEFER_BLOCKING 0x5, 0x200 ;  /* 0x0148000000007b1d */ /* 0x000fec0000010000 */
[----:B------:R-:W-:-:S02]  /*168b0*/  UMOV UR4, 0x400 ;  /* 0x0000040000047882 */ /* 0x000fc40000000000 */
[----:B-1----:R-:W-:-:S09]  /*168c0*/  ULEA UR4, UR5, UR4, 0x18 ;  /* 0x0000000405047291 */ /* 0x002fd2000f8ec03f */
[----:B------:R-:W2:Y:S01]  /*168d0*/  LDS.128 R16, [UR4+0x19cd0] ;  /* 0x019cd004ff107984 */ /* 0x000ea20008000c00 */
[----:B------:R-:W-:Y:S06]  /*168e0*/  BAR.ARV 0x4, 0x200 ;  /* 0x0108000000007b1d */ /* 0x000fec0000002000 */
[----:B------:R-:W-:Y:S05]  /*168f0*/  BRA `(.L_x_513) ;  /* 0x0000000800407947 */ /* 0x000fea0003800000 */
.L_x_512:
[----:B------:R-:W0:Y:S01]  /*16900*/  S2R R0, SR_TID.X ;  /* 0x0000000000007919 */ /* 0x000e220000002100 */
[----:B------:R-:W-:Y:S01]  /*16910*/  UMOV UR4, 0xffffffff ;  /* 0xffffffff00047882 */ /* 0x000fe20000000000 */
[----:B0-----:R-:W-:-:S04]  /*16920*/  LOP3.LUT R8, R0, 0x1f, RZ, 0xc0, !PT ;  /* 0x0000001f00087812 */ /* 0x001fc800078ec0ff */
[----:B------:R-:W-:Y:S01]  /*16930*/  ISETP.NE.AND P0, PT, R8, 0x1f, PT ;  /* 0x0000001f0800780c */ /* 0x000fe20003f05270 */
[----:B------:R-:W-:-:S12]  /*16940*/  BRA.DIV UR4, `(.L_x_514) ;  /* 0x0000001e04107947 */ /* 0x000fd8000b800000 */
[----:B------:R-:W-:Y:S01]  /*16950*/  IMAD.IADD R5, R19, 0x1, R8 ;  /* 0x0000000113057824 */ /* 0x000fe200078e0208 */
[----:B------:R-:W-:-:S04]  /*16960*/  ULDC UR4, c[0x0][0xc14] ;  /* 0x0003050000047ab9 */ /* 0x000fc80000000800 */
[----:B------:R-:W-:-:S13]  /*16970*/  ISETP.GE.OR P1, PT, R5, UR4, !P0 ;  /* 0x0000000405007c0c */ /* 0x000fda000c726670 */
[----:B------:R-:W0:Y:S02]  /*16980*/  @!P1 LDC.64 R2, c[0x0][0xc58] ;  /* 0x00031600ff029b82 */ /* 0x000e240000000a00 */
[----:B0-----:R-:W-:-:S06]  /*16990*/  @!P1 IMAD.WIDE R2, R5, 0x4, R2 ;  /* 0x0000000405029825 */ /* 0x001fcc00078e0202 */
[----:B------:R-:W2:Y:S01]  /*169a0*/  @!P1 LDG.E R2, desc[UR40][R2.64] ;  /* 0x0000002802029981 */ /* 0x000ea2000c1e1900 */
[----:B------:R-:W-:Y:S01]  /*169b0*/  IMAD.MOV.U32 R5, RZ, RZ, RZ ;  /* 0x000000ffff057224 */ /* 0x000fe200078e00ff */
[C---:B------:R-:W-:Y:S02]  /*169c0*/  ISETP.GE.U32.AND P2, PT, R8.reuse, 0x2, PT ;  /* 0x000000020800780c */ /* 0x040fe40003f46070 */
[C---:B------:R-:W-:Y:S01]  /*169d0*/  ISETP.GE.U32.AND P3, PT, R8.reuse, 0x4, PT ;  /* 0x000000040800780c */ /* 0x040fe20003f66070 */
[----:B------:R-:W-:Y:S01]  /*169e0*/  SHFL.IDX PT, R0, R16, RZ, 0x1f ;  /* 0x00001fff10007589 */ /* 0x000fe200000e0000 */
[C---:B------:R-:W-:Y:S02]  /*169f0*/  ISETP.GE.U32.AND P4, PT, R8.reuse, 0x8, PT ;  /* 0x000000080800780c */ /* 0x040fe40003f86070 */
[C---:B------:R-:W-:Y:S01]  /*16a00*/  ISETP.GE.U32.AND P5, PT, R8.reuse, 0x10, PT ;  /* 0x000000100800780c */ /* 0x040fe20003fa6070 */
[----:B------:R-:W-:Y:S01]  /*16a10*/  SHFL.IDX PT, R4, R16, 0x1, 0x1f ;  /* 0x00201f0010047f89 */ /* 0x000fe200000e0000 */
[----:B--2---:R-:W-:Y:S01]  /*16a20*/  @!P1 IMAD.MOV.U32 R5, RZ, RZ, R2 ;  /* 0x000000ffff059224 */ /* 0x004fe200078e0002 */
[----:B------:R-:W-:-:S04]  /*16a30*/  ISETP.NE.AND P1, PT, R8, RZ, PT ;  /* 0x000000ff0800720c */ /* 0x000fc80003f25270 */
        /* <DEDUP_REMOVED lines=15> */
[----:B------:R0:W1:Y:S02]  /*16b30*/  SHFL.IDX PT, R14, R2, 0x1f, 0x1f ;  /* 0x03e01f00020e7f89 */ /* 0x00006400000e0000 */
.L_x_604:
[----:B------:R-:W-:Y:S02]  /*16b40*/  ULDC UR4, c[0x0][0xc10] ;  /* 0x0003040000047ab9 */ /* 0x000fe40000000800 */
[----:B------:R-:W-:-:S04]  /*16b50*/  IMAD.U32 R16, RZ, RZ, UR4 ;  /* 0x00000004ff107e24 */ /* 0x000fc8000f8e00ff */
[----:B-1----:R-:W-:-:S04]  /*16b60*/  IMAD R14, R14, R16, RZ ;  /* 0x000000100e0e7224 */ /* 0x002fc800078e02ff */
[----:B------:R-:W-:-:S05]  /*16b70*/  IMAD.IADD R7, R4, 0x1, R14 ;  /* 0x0000000104077824 */ /* 0x000fca00078e020e */
[----:B------:R-:W-:-:S13]  /*16b80*/  ISETP.GT.AND P6, PT, R7, R0, PT ;  /* 0x000000000700720c */ /* 0x000fda0003fc4270 */
[----:B------:R-:W-:Y:S05]  /*16b90*/  @P6 BRA `(.L_x_515) ;  /* 0x00000000009c6947 */ /* 0x000fea0003800000 */
.L_x_520:
[----:B0-----:R-:W0:Y:S01]  /*16ba0*/  LDC R2, c[0x0][0xc14] ;  /* 0x00030500ff027b82 */ /* 0x001e220000000800 */
[----:B------:R-:W-:-:S05]  /*16bb0*/  VIADD R19, R19, 0x1f ;  /* 0x0000001f13137836 */ /* 0x000fca0000000000 */
[----:B0-----:R-:W-:-:S13]  /*16bc0*/  ISETP.GE.AND P6, PT, R19, R2, PT ;  /* 0x000000021300720c */ /* 0x001fda0003fc6270 */
[----:B------:R-:W-:Y:S05]  /*16bd0*/  @P6 BRA `(.L_x_516) ;  /* 0x0000000400446947 */ /* 0x000fea0003800000 */
[----:B------:R-:W0:Y:S01]  /*16be0*/  S2R R3, SR_TID.X ;  /* 0x0000000000037919 */ /* 0x000e220000002100 */
[----:B------:R-:W-:Y:S01]  /*16bf0*/  BSSY B0, `(.L_x_517) ;  /* 0x0000009000007945 */ /* 0x000fe20003800000 */
[----:B------:R-:W-:Y:S01]  /*16c00*/  IMAD.MOV.U32 R5, RZ, RZ, RZ ;  /* 0x000000ffff057224 */ /* 0x000fe200078e00ff */
[----:B0-----:R-:W-:-:S05]  /*16c10*/  LOP3.LUT R3, R3, 0x1f, RZ, 0xc0, !PT ;  /* 0x0000001f03037812 */ /* 0x001fca00078ec0ff */
[----:B------:R-:W-:-:S05]  /*16c20*/  IMAD.IADD R9, R19, 0x1, R3 ;  /* 0x0000000113097824 */ /* 0x000fca00078e0203 */
[----:B------:R-:W-:-:S13]  /*16c30*/  ISETP.GE.OR P6, PT, R9, R2, !P0 ;  /* 0x000000020900720c */ /* 0x000fda00047c6670 */
[----:B------:R-:W-:Y:S05]  /*16c40*/  @P6 BRA `(.L_x_518) ;  /* 0x00000000000c6947 */ /* 0x000fea0003800000 */
[----:B------:R-:W0:Y:S02]  /*16c50*/  LDC.64 R2, c[0x0][0xc58] ;  /* 0x00031600ff027b82 */ /* 0x000e240000000a00 */
[----:B0-----:R-:W-:-:S05]  /*16c60*/  IMAD.WIDE R2, R9, 0x4, R2 ;  /* 0x0000000409027825 */ /* 0x001fca00078e0202 */
[----:B------:R0:W5:Y:S02]  /*16c70*/  LDG.E R5, desc[UR40][R2.64] ;  /* 0x0000002802057981 */ /* 0x000164000c1e1900 */
.L_x_518:
[----:B------:R-:W-:Y:S05]  /*16c80*/  BSYNC B0 ;  /* 0x0000000000007941 */ /* 0x000fea0003800000 */
.L_x_517:
[----:B------:R-:W-:-:S03]  /*16c90*/  UMOV UR4, 0xffffffff ;  /* 0xffffffff00047882 */ /* 0x000fc60000000000 */
[----:B------:R-:W-:Y:S05]  /*16ca0*/  BRA.DIV UR4, `(.L_x_519) ;  /* 0x0000001e045c7947 */ /* 0x000fea000b800000 */
[----:B-----5:R-:W1:Y:S02]  /*16cb0*/  SHFL.UP PT, R14, R5, 0x1, RZ ;  /* 0x04200000050e7989 */ /* 0x020e6400000e00ff */
[----:B-1----:R-:W-:-:S05]  /*16cc0*/  SEL R14, R14, RZ, P1 ;  /* 0x000000ff0e0e7207 */ /* 0x002fca0000800000 */
        /* <DEDUP_REMOVED lines=14> */
.L_x_612:
[----:B------:R-:W-:Y:S02]  /*16db0*/  ULDC UR4, c[0x0][0xc10] ;  /* 0x0003040000047ab9 */ /* 0x000fe40000000800 */
[----:B------:R-:W-:-:S04]  /*16dc0*/  IMAD.U32 R16, RZ, RZ, UR4 ;  /* 0x00000004ff107e24 */ /* 0x000fc8000f8e00ff */
[----:B-1----:R-:W-:-:S04]  /*16dd0*/  IMAD R14, R14, R16, RZ ;  /* 0x000000100e0e7224 */ /* 0x002fc800078e02ff */
[----:B------:R-:W-:-:S05]  /*16de0*/  IMAD.IADD R7, R14, 0x1, R7 ;  /* 0x000000010e077824 */ /* 0x000fca00078e0207 */
[----:B------:R-:W-:-:S13]  /*16df0*/  ISETP.GT.AND P6, PT, R7, R0, PT ;  /* 0x000000000700720c */ /* 0x000fda0003fc4270 */
[----:B------:R-:W-:Y:S05]  /*16e00*/  @!P6 BRA `(.L_x_520) ;  /* 0xfffffffc0064e947 */ /* 0x000fea000383ffff */
.L_x_515:
[----:B------:R-:W-:Y:S01]  /*16e10*/  IMAD.IADD R7, R7, 0x1, -R14 ;  /* 0x0000000107077824 */ /* 0x000fe200078e0a0e */
[----:B------:R-:W-:-:S03]  /*16e20*/  UMOV UR4, 0xffffffff ;  /* 0xffffffff00047882 */ /* 0x000fc60000000000 */
[----:B------:R-:W-:-:S05]  /*16e30*/  IMAD R3, R2, R16, R7 ;  /* 0x0000001002037224 */ /* 0x000fca00078e0207 */
[----:B------:R-:W-:Y:S01]  /*16e40*/  ISETP.GT.AND P6, PT, R3, R0, PT ;  /* 0x000000000300720c */ /* 0x000fe20003fc4270 */
[----:B------:R-:W-:-:S12]  /*16e50*/  BRA.DIV UR4, `(.L_x_521) ;  /* 0x0000001e04ac7947 */ /* 0x000fd8000b800000 */
[----:B------:R-:W-:-:S04]  /*16e60*/  VOTE.ANY R3, PT, !P6 ;  /* 0x0000000000037806 */ /* 0x000fc800070e0100 */
[----:B------:R-:W1:Y:S02]  /*16e70*/  POPC R4, R3 ;  /* 0x0000000300047309 */ /* 0x000e640000000000 */
[----:B-1----:R1:W2:Y:S02]  /*16e80*/  SHFL.IDX PT, R5, R5, R4, 0x1f ;  /* 0x00001f0405057589 */ /* 0x0022a400000e0000 */
.L_x_616:
[----:B------:R-:W-:Y:S01]  /*16e90*/  ISETP.NE.AND P0, PT, R3, RZ, PT ;  /* 0x000000ff0300720c */ /* 0x000fe20003f05270 */
[----:B------:R-:W-:-:S12]  /*16ea0*/  IMAD.MOV.U32 R14, RZ, RZ, RZ ;  /* 0x000000ffff0e7224 */ /* 0x000fd800078e00ff */
[----:B------:R-:W-:Y:S05]  /*16eb0*/  @!P0 BRA `(.L_x_522) ;  /* 0x0000000000108947 */ /* 0x000fea0003800000 */
[----:B------:R-:W-:Y:S01]  /*16ec0*/  UMOV UR4, 0xffffffff ;  /* 0xffffffff00047882 */ /* 0x000fe20000000000 */
[----:B------:R-:W-:Y:S02]  /*16ed0*/  VIADD R12, R4, 0xffffffff ;  /* 0xffffffff040c7836 */ /* 0x000fe40000000000 */
[----:B------:R-:W-:Y:S05]  /*16ee0*/  BRA.DIV UR4, `(.L_x_523) ;  /* 0x0000001e04d07947 */ /* 0x000fea000b800000 */
[----:B------:R3:W4:Y:S02]  /*16ef0*/  SHFL.IDX PT, R14, R2, R12, 0x1f ;  /* 0x00001f0c020e7589 */ /* 0x00072400000e0000 */
.L_x_522:
[----:B--2---:R-:W-:Y:S01]  /*16f00*/  IABS R6, R5 ;  /* 0x0000000500067213 */ /* 0x004fe20000000000 */
[----:B----4-:R-:W-:Y:S02]  /*16f10*/  IMAD R16, R14, R16, R7 ;  /* 0x000000100e107224 */ /* 0x010fe400078e0207 */
[----:B------:R-:W-:Y:S01]  /*16f20*/  IMAD.IADD R19, R4, 0x1, R19 ;  /* 0x0000000104137824 */ /* 0x000fe200078e0213 */
[----:B------:R-:W2:Y:S01]  /*16f30*/  I2F.RP R8, R6 ;  /* 0x0000000600087306 */ /* 0x000ea20000209400 */
[----:B------:R-:W-:-:S07]  /*16f40*/  IMAD.IADD R0, R0, 0x1, -R16 ;  /* 0x0000000100007824 */ /* 0x000fce00078e0a10 */
[----:B--2---:R-:W0:Y:S02]  /*16f50*/  MUFU.RCP R8, R8 ;  /* 0x0000000800087308 */ /* 0x004e240000001000 */
[----:B0--3--:R-:W-:-:S06]  /*16f60*/  VIADD R2, R8, 0xffffffe ;  /* 0x0ffffffe08027836 */ /* 0x009fcc0000000000 */
[----:B------:R0:W2:Y:S02]  /*16f70*/  F2I.FTZ.U32.TRUNC.NTZ R3, R2 ;  /* 0x0000000200037305 */ /* 0x0000a4000021f000 */
[----:B0-----:R-:W-:Y:S02]  /*16f80*/  IMAD.MOV.U32 R2, RZ, RZ, RZ ;  /* 0x000000ffff027224 */ /* 0x001fe400078e00ff */
[----:B--2---:R-:W-:-:S04]  /*16f90*/  IMAD.MOV R7, RZ, RZ, -R3 ;  /* 0x000000ffff077224 */ /* 0x004fc800078e0a03 */
[----:B------:R-:W-:-:S04]  /*16fa0*/  IMAD R7, R7, R6, RZ ;  /* 0x0000000607077224 */ /* 0x000fc800078e02ff */
        /* <DEDUP_REMOVED lines=15> */
[----:B------:R-:W-:-:S05]  /*170a0*/  @!P1 LOP3.LUT R3, RZ, R5, RZ, 0x33, !PT ;  /* 0x00000005ff039212 */ /* 0x000fca00078e33ff */
[--C-:B------:R-:W-:Y:S02]  /*170b0*/  IMAD.MOV R17, RZ, RZ, -R3.reuse ;  /* 0x000000ffff117224 */ /* 0x100fe400078e0a03 */
[----:B------:R-:W-:Y:S02]  /*170c0*/  IMAD.MOV.U32 R18, RZ, RZ, R3 ;  /* 0x000000ffff127224 */ /* 0x000fe400078e0003 */
[----:B------:R-:W-:Y:S01]  /*170d0*/  IMAD R17, R5, R17, R0 ;  /* 0x0000001105117224 */ /* 0x000fe200078e0200 */
[----:B------:R-:W-:Y:S06]  /*170e0*/  BRA `(.L_x_524) ;  /* 0x00000000001c7947 */ /* 0x000fec0003800000 */
.L_x_516:
[----:B------:R-:W-:Y:S01]  /*170f0*/  UMOV UR4, URZ ;  /* 0x0000003f00047c82 */ /* 0x000fe20008000000 */
[----:B------:R-:W-:Y:S01]  /*17100*/  UMOV UR5, URZ ;  /* 0x0000003f00057c82 */ /* 0x000fe20008000000 */
[----:B------:R-:W-:Y:S01]  /*17110*/  ULDC UR6, c[0x0][0xc14] ;  /* 0x0003050000067ab9 */ /* 0x000fe20000000800 */
[----:B------:R-:W-:Y:S02]  /*17120*/  IMAD.MOV.U32 R16, RZ, RZ, R0 ;  /* 0x000000ffff107224 */ /* 0x000fe400078e0000 */
[----:B------:R-:W-:Y:S02]  /*17130*/  IMAD.U32 R17, RZ, RZ, UR4 ;  /* 0x00000004ff117e24 */ /* 0x000fe4000f8e00ff */
[----:B------:R-:W-:Y:S02]  /*17140*/  IMAD.U32 R18, RZ, RZ, UR5 ;  /* 0x00000005ff127e24 */ /* 0x000fe4000f8e00ff */
[----:B------:R-:W-:-:S07]  /*17150*/  IMAD.U32 R19, RZ, RZ, UR6 ;  /* 0x00000006ff137e24 */ /* 0x000fce000f8e00ff */
.L_x_524:
[----:B------:R-:W0:Y:S01]  /*17160*/  S2R R0, SR_TID.X ;  /* 0x0000000000007919 */ /* 0x000e220000002100 */
[----:B------:R-:W-:Y:S05]  /*17170*/  WARPSYNC.ALL ;  /* 0x0000000000007948 */ /* 0x000fea0003800000 */
[----:B------:R-:W-:Y:S01]  /*17180*/  BAR.SYNC.DEFER_BLOCKING 0x4, 0x200 ;  /* 0x0108000000007b1d */ /* 0x000fe20000010000 */
[----:B0-----:R-:W-:-:S04]  /*17190*/  LOP3.LUT R0, R0, 0x1f, RZ, 0xc0, !PT ;  /* 0x0000001f00007812 */ /* 0x001fc800078ec0ff */
[----:B------:R-:W-:-:S13]  /*171a0*/  ISETP.NE.AND P0, PT, R0, RZ, PT ;  /* 0x000000ff0000720c */ /* 0x000fda0003f05270 */
[----:B------:R-:W0:Y:S01]  /*171b0*/  @!P0 S2R R3, SR_CgaCtaId ;  /* 0x0000000000038919 */ /* 0x000e220000008800 */
[----:B------:R-:W-:-:S04]  /*171c0*/  @!P0 MOV R0, 0x400 ;  /* 0x0000040000008802 */ /* 0x000fc80000000f00 */
[----:B0-----:R-:W-:-:S05]  /*171d0*/  @!P0 LEA R0, R3, R0, 0x18 ;  /* 0x0000000003008211 */ /* 0x001fca00078ec0ff */
[----:B------:R0:W-:Y:S01]  /*171e0*/  @!P0 STS.128 [R0+0x19cd0], R16 ;  /* 0x019cd01000008388 */ /* 0x0001e20000000c00 */
[----:B------:R-:W-:Y:S06]  /*171f0*/  BAR.ARV 0x5, 0x200 ;  /* 0x0148000000007b1d */ /* 0x000fec0000002000 */
.L_x_513:
[----:B------:R-:W-:Y:S02]  /*17200*/  ULDC UR4, c[0x0][0xc14] ;  /* 0x0003050000047ab9 */ /* 0x000fe40000000800 */
[----:B--2---:R-:W-:-:S13]  /*17210*/  ISETP.GE.AND P0, PT, R19, UR4, PT ;  /* 0x0000000413007c0c */ /* 0x004fda000bf06270 */
[----:B------:R-:W-:Y:S05]  /*17220*/  @!P0 BRA `(.L_x_525) ;  /* 0xffffffac00c88947 */ /* 0x000fea000383ffff */
[----:B------:R-:W-:Y:S05]  /*17230*/  BSYNC B7 ;  /* 0x0000000000077941 */ /* 0x000fea0003800000 */
.L_x_416:
[----:B0-----:R-:W3:Y:S01]  /*17240*/  LDL.LU R0, [R1+0x24] ;  /* 0x0000240001007983 */ /* 0x001ee20000300800 */
[----:B------:R-:W-:Y:S01]  /*17250*/  BSSY B0, `(.L_x_526) ;  /* 0x000000b000007945 */ /* 0x000fe20003800000 */
[----:B------:R-:W0:Y:S01]  /*17260*/  S2R R5, SR_CgaCtaId ;  /* 0x0000000000057919 */ /* 0x000e220000008800 */
[----:B---3--:R-:W-:-:S05]  /*17270*/  VIADD R0, R0, 0x1 ;  /* 0x0000000100007836 */ /* 0x008fca0000000000 */
[----:B--2---:R-:W-:-:S04]  /*17280*/  LEA.HI R2, R0, R0, RZ, 0x1 ;  /* 0x0000000000027211 */ /* 0x004fc800078f08ff */
[----:B------:R-:W-:Y:S02]  /*17290*/  LOP3.LUT R3, R2, 0xfffffffe, RZ, 0xc0, !PT ;  /* 0xfffffffe02037812 */ /* 0x000fe400078ec0ff */
[----:B------:R-:W-:-:S03]  /*172a0*/  MOV R2, 0x400 ;  /* 0x0000040000027802 */ /* 0x000fc60000000f00 */
[----:B------:R-:W-:Y:S01]  /*172b0*/  IMAD.IADD R0, R0, 0x1, -R3 ;  /* 0x0000000100007824 */ /* 0x000fe200078e0a03 */
[----:B0-----:R-:W-:-:S04]  /*172c0*/  LEA R9, R5, R2, 0x18 ;  /* 0x0000000205097211 */ /* 0x001fc800078ec0ff */
[----:B------:R-:W-:-:S04]  /*172d0*/  SHF.L.U32 R0, R0, 0x1f, RZ ;  /* 0x0000001f00007819 */ /* 0x000fc800000006ff */
[----:B------:R-:W0:Y:S02]  /*172e0*/  SYNCS.PHASECHK.TRANS64.TRYWAIT P0, [R9+URZ+0x19c20], R0 ;  /* 0x019c2000090075a7 */ /* 0x000e24000800017f */
[----:B0-----:R-:W-:Y:S05]  /*172f0*/  @!P0 BRA `(.L_x_527) ;  /* 0x0000001800f08947 */ /* 0x001fea0003800000 */
.L_x_619:
[----:B------:R-:W-:Y:S05]  /*17300*/  BSYNC B0 ;  /* 0x0000000000007941 */ /* 0x000fea0003800000 */
.L_x_526:
[----:B------:R-:W-:-:S03]  /*17310*/  UMOV UR4, 0xffffffff ;  /* 0xffffffff00047882 */ /* 0x000fc60000000000 */
[----:B------:R-:W-:Y:S05]  /*17320*/  BRA.DIV UR4, `(.L_x_528) ;  /* 0x0000001a04f87947 */ /* 0x000fea000b800000 */
[----:B0-----:R-:W0:Y:S02]  /*17330*/  S2R R0, SR_TID.X ;  /* 0x0000000000007919 */ /* 0x001e240000002100 */
[----:B0-----:R-:W-:-:S04]  /*17340*/  SHF.R.U32.HI R0, RZ, 0x5, R0 ;  /* 0x00000005ff007819 */ /* 0x001fc80000011600 */
[----:B------:R-:W-:-:S05]  /*17350*/  LOP3.LUT R0, R0, 0x3, RZ, 0xc0, !PT ;  /* 0x0000000300007812 */ /* 0x000fca00078ec0ff */
[----:B------:R0:W2:Y:S02]  /*17360*/  SHFL.IDX PT, R14, R0, RZ, 0x1f ;  /* 0x00001fff000e7589 */ /* 0x0000a400000e0000 */
.L_x_622:
[----:B--2---:R-:W-:-:S13]  /*17370*/  ISETP.NE.AND P0, PT, R14, RZ, PT ;  /* 0x000000ff0e00720c */ /* 0x004fda0003f05270 */
[----:B------:R-:W-:Y:S05]  /*17380*/  @P0 BRA `(.L_x_285) ;  /* 0x0000000000a40947 */ /* 0x000fea0003800000 */
[----:B------:R-:W-:-:S03]  /*17390*/  UMOV UR4, 0xffffffff ;  /* 0xffffffff00047882 */ /* 0x000fc60000000000 */
[----:B------:R-:W-:Y:S05]  /*173a0*/  BRA.DIV UR4, `(.L_x_529) ;  /* 0x0000001e040c7947 */ /* 0x000fea000b800000 */
[----:B------:R-:W-:-:S13]  /*173b0*/  ELECT P6, URZ, PT ;  /* 0x00000000003f782f */ /* 0x000fda00038c0000 */
.L_x_625:
[----:B------:R-:W-:Y:S05]  /*173c0*/  @!P6 BRA `(.L_x_285) ;  /* 0x000000000094e947 */ /* 0x000fea0003800000 */
[----:B0-----:R-:W2:Y:S02]  /*173d0*/  LDL.LU R0, [R1+0x20] ;  /* 0x0000200001007983 */ /* 0x001ea40000300800 */
[----:B--2---:R-:W-:-:S04]  /*173e0*/  LOP3.LUT R0, R0, 0x2, RZ, 0xfc, !PT ;  /* 0x0000000200007812 */ /* 0x004fc800078efcff */
[----:B------:R-:W-:-:S13]  /*173f0*/  ISETP.NE.AND P0, PT, R0, 0x3, PT ;  /* 0x000000030000780c */ /* 0x000fda0003f05270 */
[----:B------:R-:W-:Y:S05]  /*17400*/  @!P0 BRA `(.L_x_530) ;  /* 0x0000000000048947 */ /* 0x000fea0003800000 */
[----:B------:R-:W-:Y:S01]  /*17410*/  BPT.TRAP 0x1 ;  /* 0x000000040000795c */ /* 0x000fe20000300000 */
.L_x_530:
[----:B------:R-:W-:Y:S01]  /*17420*/  VIADD R3, R9, 0x19c40 ;  /* 0x00019c4009037836 */ /* 0x000fe20000000000 */
[----:B------:R-:W-:Y:S01]  /*17430*/  SHF.L.U32 R2, R24, 0x1f, RZ ;  /* 0x0000001f18027819 */ /* 0x000fe200000006ff */
[C---:B------:R-:W-:Y:S02]  /*17440*/  VIADD R0, R22.reuse, 0x1 ;  /* 0x0000000116007836 */ /* 0x040fe40000000000 */
[----:B------:R-:W-:-:S03]  /*17450*/  IMAD R7, R22, 0x8, R3 ;  /* 0x0000000816077824 */ /* 0x000fc600078e0203 */
[C---:B------:R-:W-:Y:S01]  /*17460*/  ISETP.NE.AND P2, PT, R0.reuse, 0x2, PT ;  /* 0x000000020000780c */ /* 0x040fe20003f45270 */
[----:B------:R-:W0:Y:S03]  /*17470*/  SYNCS.PHASECHK.TRANS64.TRYWAIT P1, [R7+URZ], R2 ;  /* 0x00000002070075a7 */ /* 0x000e26000802017f */
[----:B------:R-:W-:Y:S02]  /*17480*/  SEL R5, RZ, 0x1, P2 ;  /* 0x00000001ff057807 */ /* 0x000fe40001000000 */
[----:B-1----:R-:W-:Y:S02]  /*17490*/  SEL R4, R0, RZ, P2 ;  /* 0x000000ff00047207 */ /* 0x002fe40001000000 */
[----:B------:R-:W-:-:S03]  /*174a0*/  LOP3.LUT R0, R24, R5, RZ, 0x3c, !PT ;  /* 0x0000000518007212 */ /* 0x000fc600078e3cff */
[----:B------:R-:W-:Y:S01]  /*174b0*/  IMAD R3, R4, 0x8, R3 ;  /* 0x0000000804037824 */ /* 0x000fe200078e0203 */
[----:B------:R-:W-:Y:S01]  /*174c0*/  SHF.L.U32 R0, R0, 0x1f, RZ ;  /* 0x0000001f00007819 */ /* 0x000fe200000006ff */
[----:B0-----:R-:W-:Y:S06]  /*174d0*/  @!P1 BRA `(.L_x_531) ;  /* 0x0000001800e09947 */ /* 0x001fec0003800000 */
.L_x_626:
[----:B------:R-:W1:Y:S02]  /*174e0*/  SYNCS.PHASECHK.TRANS64.TRYWAIT P1, [R3+URZ], R0 ;  /* 0x00000000030075a7 */ /* 0x000e64000802017f */
[----:B-1----:R-:W-:Y:S05]  /*174f0*/  @!P1 BRA `(.L_x_532) ;  /* 0x0000001800ec9947 */ /* 0x002fea0003800000 */
.L_x_627:
[----:B------:R-:W-:Y:S05]  /*17500*/  @!P0 BRA `(.L_x_533) ;  /* 0x0000000000048947 */ /* 0x000fea0003800000 */
[----:B------:R-:W-:Y:S01]  /*17510*/  BPT.TRAP 0x1 ;  /* 0x000000040000795c */ /* 0x000fe20000300000 */
.L_x_533:
[----:B-1----:R-:W-:-:S04]  /*17520*/  IMAD R3, R22, 0x8, R9 ;  /* 0x0000000816037824 */ /* 0x002fc800078e0209 */
[----:B------:R-:W1:Y:S02]  /*17530*/  SYNCS.PHASECHK.TRANS64.TRYWAIT P1, [R3+URZ+0x19c60], R2 ;  /* 0x019c6002030075a7 */ /* 0x000e64000802017f */
[----:B-1----:R-:W-:Y:S05]  /*17540*/  @!P1 BRA `(.L_x_534) ;  /* 0x0000001800ec9947 */ /* 0x002fea0003800000 */
.L_x_628:
[----:B------:R-:W-:Y:S05]  /*17550*/  @!P0 BRA `(.L_x_535) ;  /* 0x0000000000048947 */ /* 0x000fea0003800000 */
[----:B------:R-:W-:Y:S01]  /*17560*/  BPT.TRAP 0x1 ;  /* 0x000000040000795c */ /* 0x000fe20000300000 */
.L_x_535:
[----:B------:R-:W-:-:S04]  /*17570*/  IMAD R5, R4, 0x8, R9 ;  /* 0x0000000804057824 */ /* 0x000fc800078e0209 */
[----:B------:R-:W2:Y:S02]  /*17580*/  SYNCS.PHASECHK.TRANS64.TRYWAIT P1, [R5+URZ+0x19c60], R0 ;  /* 0x019c6000050075a7 */ /* 0x000ea4000802017f */
[----:B--2---:R-:W-:Y:S05]  /*17590*/  @!P1 BRA `(.L_x_536) ;  /* 0x0000001800ec9947 */ /* 0x004fea0003800000 */
.L_x_629:
[----:B------:R-:W-:Y:S05]  /*175a0*/  @!P0 BRA `(.L_x_537) ;  /* 0x0000000000048947 */ /* 0x000fea0003800000 */
[----:B------:R-:W-:Y:S01]  /*175b0*/  BPT.TRAP 0x1 ;  /* 0x000000040000795c */ /* 0x000fe20000300000 */
.L_x_537:
[----:B------:R-:W3:Y:S02]  /*175c0*/  SYNCS.PHASECHK.TRANS64.TRYWAIT P0, [R3+URZ+0x19c80], R2 ;  /* 0x019c8002030075a7 */ /* 0x000ee4000800017f */
[----:B---3--:R-:W-:Y:S05]  /*175d0*/  @!P0 BRA `(.L_x_538) ;  /* 0x0000001800f08947 */ /* 0x008fea0003800000 */
.L_x_539:
[----:B----4-:R4:W0:Y:S02]  /*175e0*/  SYNCS.PHASECHK.TRANS64.TRYWAIT P0, [R5+URZ+0x19c80], R0 ;  /* 0x019c8000050075a7 */ /* 0x010824000800017f */
[----:B0-----:R-:W-:Y:S05]  /*175f0*/  @!P0 NANOSLEEP.SYNCS 0x989680 ;  /* 0x009896800000895d */ /* 0x001fea0003900000 */
[----:B------:R-:W0:Y:S02]  /*17600*/  @!P0 SYNCS.PHASECHK.TRANS64 P0, [R5+URZ+0x19c80], R0 ;  /* 0x019c8000050085a7 */ /* 0x000e24000800007f */
[----:B0-----:R-:W-:Y:S05]  /*17610*/  @!P0 BRA `(.L_x_539) ;  /* 0xfffffffc00f08947 */ /* 0x001fea000383ffff */
.L_x_285:
[----:B------:R-:W-:Y:S05]  /*17620*/  BSYNC B8 ;  /* 0x0000000000087941 */ /* 0x000fea0003800000 */
.L_x_282:
[----:B------:R-:W-:Y:S05]  /*17630*/  EXIT ;  /* 0x000000000000794d */ /* 0x000fea0003800000 */
.L_x_301:
[----:B0-----:R0:W1:Y:S02]  /*17640*/  SYNCS.PHASECHK.TRANS64.TRYWAIT P5, [R89+URZ+0x19c90], R92 ;  /* 0x019c905c590075a7 */ /* 0x00106400080a017f */
[----:B-1----:R-:W-:Y:S05]  /*17650*/  @!P5 NANOSLEEP.SYNCS 0x989680 ;  /* 0x009896800000d95d */ /* 0x002fea0003900000 */
[----:B------:R-:W1:Y:S02]  /*17660*/  @!P5 SYNCS.PHASECHK.TRANS64 P5, [R89+URZ+0x19c90], R92 ;  /* 0x019c905c5900d5a7 */ /* 0x000e6400080a007f */
[----:B-1----:R-:W-:Y:S05]  /*17670*/  @!P5 BRA `(.L_x_301) ;  /* 0xfffffffc00f0d947 */ /* 0x002fea000383ffff */
[----:B------:R-:W-:Y:S05]  /*17680*/  BRA `(.L_x_540) ;  /* 0xfffffeb000287947 */ /* 0x000fea000383ffff */
.L_x_317:
[----:B-1----:R1:W2:Y:S02]  /*17690*/  SYNCS.PHASECHK.TRANS64.TRYWAIT P5, [R89+URZ+0x19c90], R92 ;  /* 0x019c905c590075a7 */ /* 0x0022a400080a017f */
[----:B--2---:R-:W-:Y:S05]  /*176a0*/  @!P5 NANOSLEEP.SYNCS 0x989680 ;  /* 0x009896800000d95d */ /* 0x004fea0003900000 */
[----:B------:R-:W2:Y:S02]  /*176b0*/  @!P5 SYNCS.PHASECHK.TRANS64 P5, [R89+URZ+0x19c90], R92 ;  /* 0x019c905c5900d5a7 */ /* 0x000ea400080a007f */
[----:B--2---:R-:W-:Y:S05]  /*176c0*/  @!P5 BRA `(.L_x_317) ;  /* 0xfffffffc00f0d947 */ /* 0x004fea000383ffff */
[----:B------:R-:W-:Y:S05]  /*176d0*/  BRA `(.L_x_541) ;  /* 0xfffffec800187947 */ /* 0x000fea000383ffff */
.L_x_326:
[----:B0-----:R0:W1:Y:S02]  /*176e0*/  SYNCS.PHASECHK.TRANS64.TRYWAIT P5, [R89+URZ+0x19c90], R92 ;  /* 0x019c905c590075a7 */ /* 0x00106400080a017f */
[----:B-1----:R-:W-:Y:S05]  /*176f0*/  @!P5 NANOSLEEP.SYNCS 0x989680 ;  /* 0x009896800000d95d */ /* 0x002fea0003900000 */
[----:B------:R-:W1:Y:S02]  /*17700*/  @!P5 SYNCS.PHASECHK.TRANS64 P5, [R89+URZ+0x19c90], R92 ;  /* 0x019c905c5900d5a7 */ /* 0x000e6400080a007f */
[----:B-1----:R-:W-:Y:S05]  /*17710*/  @!P5 BRA `(.L_x_326) ;  /* 0xfffffffc00f0d947 */ /* 0x002fea000383ffff */
[----:B------:R-:W-:Y:S05]  /*17720*/  BRA `(.L_x_542) ;  /* 0xfffffee800107947 */ /* 0x000fea000383ffff */
.L_x_330:
[----:B--2---:R2:W3:Y:S02]  /*17730*/  SYNCS.PHASECHK.TRANS64.TRYWAIT P5, [R89+URZ+0x19cb0], R92 ;  /* 0x019cb05c590075a7 */ /* 0x0044e400080a017f */
[----:B---3--:R-:W-:Y:S05]  /*17740*/  @!P5 NANOSLEEP.SYNCS 0x989680 ;  /* 0x009896800000d95d */ /* 0x008fea0003900000 */
[----:B------:R-:W3:Y:S02]  /*17750*/  @!P5 SYNCS.PHASECHK.TRANS64 P5, [R89+URZ+0x19cb0], R92 ;  /* 0x019cb05c5900d5a7 */ /* 0x000ee400080a007f */
[----:B---3--:R-:W-:Y:S05]  /*17760*/  @!P5 BRA `(.L_x_330) ;  /* 0xfffffffc00f0d947 */ /* 0x008fea000383ffff */
[----:B------:R-:W-:Y:S05]  /*17770*/  BRA `(.L_x_543) ;  /* 0xfffffee800807947 */ /* 0x000fea000383ffff */
.L_x_350:
[----:B------:R-:W-:Y:S01]  /*17780*/  BSSY B1, `(.L_x_544) ;  /* 0x0000008000017945 */ /* 0x000fe20003800000 */
[----:B------:R-:W-:Y:S02]  /*17790*/  IMAD.MOV.U32 R13, RZ, RZ, R40 ;  /* 0x000000ffff0d7224 */ /* 0x000fe400078e0028 */
[----:B------:R-:W-:Y:S02]  /*177a0*/  IMAD.MOV.U32 R12, RZ, RZ, RZ ;  /* 0x000000ffff0c7224 */ /* 0x000fe400078e00ff */
[----:B------:R-:W-:Y:S02]  /*177b0*/  IMAD.MOV.U32 R11, RZ, RZ, 0x1e1f ;  /* 0x00001e1fff0b7424 */ /* 0x000fe400078e00ff */
[----:B------:R-:W-:-:S07]  /*177c0*/  IMAD.MOV.U32 R15, RZ, RZ, -0x1 ;  /* 0xffffffffff0f7424 */ /* 0x000fce00078e00ff */
[----:B0----5:R-:W-:Y:S05]  /*177d0*/  WARPSYNC.COLLECTIVE R15, `(.L_x_545) ;  /* 0x000000000f087348 */ /* 0x021fea0003c00000 */
[----:B------:R1:W2:Y:S02]  /*177e0*/  SHFL.IDX P6, R14, R13, R12, R11 ;  /* 0x0000000c0d0e7389 */ /* 0x0002a400000c000b */
[----:B012--5:R-:W-:Y:S01]  /*177f0*/  ENDCOLLECTIVE ;  /* 0x000000000000791b */ /* 0x027fe20003800000 */
.L_x_545:
[----:B------:R-:W-:Y:S05]  /*17800*/  BSYNC B1 ;  /* 0x0000000000017941 */ /* 0x000fea0003800000 */
.L_x_544:
[----:B------:R-:W-:Y:S05]  /*17810*/  BRA `(.L_x_546) ;  /* 0xfffffef800a87947 */ /* 0x000fea000383ffff */
.L_x_351:
        /* <DEDUP_REMOVED lines=8> */
.L_x_548:
[----:B------:R-:W-:Y:S05]  /*178a0*/  BSYNC B1 ;  /* 0x0000000000017941 */ /* 0x000fea0003800000 */
.L_x_547:
[----:B------:R-:W-:Y:S05]  /*178b0*/  BRA `(.L_x_549) ;  /* 0xfffffef800887947 */ /* 0x000fea000383ffff */
.L_x_352:
        /* <DEDUP_REMOVED lines=8> */
.L_x_551:
[----:B------:R-:W-:Y:S05]  /*17940*/  BSYNC B1 ;  /* 0x0000000000017941 */ /* 0x000fea0003800000 */
.L_x_550:
[----:B------:R-:W-:Y:S05]  /*17950*/  BRA `(.L_x_552) ;  /* 0xfffffef800687947 */ /* 0x000fea000383ffff */
.L_x_353:
        /* <DEDUP_REMOVED lines=8> */
.L_x_554:
[----:B------:R-:W-:Y:S05]  /*179e0*/  BSYNC B1 ;  /* 0x0000000000017941 */ /* 0x000fea0003800000 */
.L_x_553:
[----:B------:R-:W-:Y:S05]  /*179f0*/  BRA `(.L_x_555) ;  /* 0xfffffef800487947 */ /* 0x000fea000383ffff */
.L_x_355:
[----:B-1----:R1:W2:Y:S02]  /*17a00*/  SYNCS.PHASECHK.TRANS64.TRYWAIT P0, [R18+URZ+0x19c00], R3 ;  /* 0x019c0003120075a7 */ /* 0x0022a4000800017f */
[----:B--2---:R-:W-:Y:S05]  /*17a10*/  @!P0 NANOSLEEP.SYNCS 0x989680 ;  /* 0x009896800000895d */ /* 0x004fea0003900000 */
[----:B------:R-:W2:Y:S02]  /*17a20*/  @!P0 SYNCS.PHASECHK.TRANS64 P0, [R18+URZ+0x19c00], R3 ;  /* 0x019c0003120085a7 */ /* 0x000ea4000800007f */
[----:B--2---:R-:W-:Y:S05]  /*17a30*/  @!P0 BRA `(.L_x_355) ;  /* 0xfffffffc00f08947 */ /* 0x004fea000383ffff */
[----:B------:R-:W-:Y:S05]  /*17a40*/  BRA `(.L_x_556) ;  /* 0xfffffef800407947 */ /* 0x000fea000383ffff */
.L_x_363:
        /* <DEDUP_REMOVED lines=8> */
.L_x_558:
[----:B------:R-:W-:Y:S05]  /*17ad0*/  BSYNC B1 ;  /* 0x0000000000017941 */ /* 0x000fea0003800000 */
.L_x_557:
[----:B------:R-:W-:Y:S05]  /*17ae0*/  BRA `(.L_x_559) ;  /* 0xffffff1000787947 */ /* 0x000fea000383ffff */
.L_x_364:
        /* <DEDUP_REMOVED lines=8> */
.L_x_561:
[----:B------:R-:W-:Y:S05]  /*17b70*/  BSYNC B1 ;  /* 0x0000000000017941 */ /* 0x000fea0003800000 */
.L_x_560:
[----:B------:R-:W-:Y:S05]  /*17b80*/  BRA `(.L_x_562) ;  /* 0xffffff1000587947 */ /* 0x000fea000383ffff */
.L_x_365:
        /* <DEDUP_REMOVED lines=8> */
.L_x_564:
[----:B------:R-:W-:Y:S05]  /*17c10*/  BSYNC B1 ;  /* 0x0000000000017941 */ /* 0x000fea0003800000 */
.L_x_563:
[----:B------:R-:W-:Y:S05]  /*17c20*/  BRA `(.L_x_565) ;  /* 0xffffff1000387947 */ /* 0x000fea000383ffff */
.L_x_366:
        /* <DEDUP_REMOVED lines=8> */
.L_x_567:
[----:B------:R-:W-:Y:S05]  /*17cb0*/  BSYNC B1 ;  /* 0x0000000000017941 */ /* 0x000fea0003800000 */
.L_x_566:
[----:B------:R-:W-:Y:S05]  /*17cc0*/  BRA `(.L_x_568) ;  /* 0xffffff1000187947 */ /* 0x000fea000383ffff */
.L_x_368:
[----:B-1----:R1:W2:Y:S02]  /*17cd0*/  SYNCS.PHASECHK.TRANS64.TRYWAIT P0, [R18+URZ+0x19c00], R3 ;  /* 0x019c0003120075a7 */ /* 0x0022a4000800017f */
[----:B--2---:R-:W-:Y:S05]  /*17ce0*/  @!P0 NANOSLEEP.SYNCS 0x989680 ;  /* 0x009896800000895d */ /* 0x004fea0003900000 */
[----:B------:R-:W2:Y:S02]  /*17cf0*/  @!P0 SYNCS.PHASECHK.TRANS64 P0, [R18+URZ+0x19c00], R3 ;  /* 0x019c0003120085a7 */ /* 0x000ea4000800007f */
[----:B--2---:R-:W-:Y:S05]  /*17d00*/  @!P0 BRA `(.L_x_368) ;  /* 0xfffffffc00f08947 */ /* 0x004fea000383ffff */
[----:B------:R-:W-:Y:S05]  /*17d10*/  BRA `(.L_x_569) ;  /* 0xffffff1000107947 */ /* 0x000fea000383ffff */
.L_x_374:
[----:B-1----:R1:W3:Y:S02]  /*17d20*/  SYNCS.PHASECHK.TRANS64.TRYWAIT P1, [R3+URZ+0x19c30], R4 ;  /* 0x019c3004030075a7 */ /* 0x0022e4000802017f */
[----:B---3--:R-:W-:Y:S05]  /*17d30*/  @!P1 NANOSLEEP.SYNCS 0x989680 ;  /* 0x009896800000995d */ /* 0x008fea0003900000 */
[----:B------:R-:W3:Y:S02]  /*17d40*/  @!P1 SYNCS.PHASECHK.TRANS64 P1, [R3+URZ+0x19c30], R4 ;  /* 0x019c3004030095a7 */ /* 0x000ee4000802007f */
[----:B---3--:R-:W-:Y:S05]  /*17d50*/  @!P1 BRA `(.L_x_374) ;  /* 0xfffffffc00f09947 */ /* 0x008fea000383ffff */
[----:B------:R-:W-:Y:S05]  /*17d60*/  BRA `(.L_x_373) ;  /* 0xffffff3000747947 */ /* 0x000fea000383ffff */
.L_x_381:
[----:B-1----:R1:W2:Y:S02]  /*17d70*/  SYNCS.PHASECHK.TRANS64.TRYWAIT P1, [R10+URZ+0x19c30], R9 ;  /* 0x019c30090a0075a7 */ /* 0x0022a4000802017f */
[----:B--2---:R-:W-:Y:S05]  /*17d80*/  @!P1 NANOSLEEP.SYNCS 0x989680 ;  /* 0x009896800000995d */ /* 0x004fea0003900000 */
[----:B------:R-:W2:Y:S02]  /*17d90*/  @!P1 SYNCS.PHASECHK.TRANS64 P1, [R10+URZ+0x19c30], R9 ;  /* 0x019c30090a0095a7 */ /* 0x000ea4000802007f */
[----:B--2---:R-:W-:Y:S05]  /*17da0*/  @!P1 BRA `(.L_x_381) ;  /* 0xfffffffc00f09947 */ /* 0x004fea000383ffff */
[----:B------:R-:W-:Y:S05]  /*17db0*/  BRA `(.L_x_380) ;  /* 0xffffff5400007947 */ /* 0x000fea000383ffff */
.L_x_386:
[----:B---3--:R3:W4:Y:S02]  /*17dc0*/  SYNCS.PHASECHK.TRANS64.TRYWAIT P1, [R12+URZ+0x19c50], R0 ;  /* 0x019c50000c0075a7 */ /* 0x008724000802017f */
[----:B----4-:R-:W-:Y:S05]  /*17dd0*/  @!P1 NANOSLEEP.SYNCS 0x989680 ;  /* 0x009896800000995d */ /* 0x010fea0003900000 */
[----:B------:R-:W4:Y:S02]  /*17de0*/  @!P1 SYNCS.PHASECHK.TRANS64 P1, [R12+URZ+0x19c50], R0 ;  /* 0x019c50000c0095a7 */ /* 0x000f24000802007f */
[----:B----4-:R-:W-:Y:S05]  /*17df0*/  @!P1 BRA `(.L_x_386) ;  /* 0xfffffffc00f09947 */ /* 0x010fea000383ffff */
[----:B------:R-:W-:Y:S05]  /*17e00*/  BRA `(.L_x_385) ;  /* 0xffffff54008c7947 */ /* 0x000fea000383ffff */
.L_x_393:
[----:B--2---:R2:W3:Y:S02]  /*17e10*/  SYNCS.PHASECHK.TRANS64.TRYWAIT P1, [R5+URZ+0x19c50], R8 ;  /* 0x019c5008050075a7 */ /* 0x0044e4000802017f */
[----:B---3--:R-:W-:Y:S05]  /*17e20*/  @!P1 NANOSLEEP.SYNCS 0x989680 ;  /* 0x009896800000995d */ /* 0x008fea0003900000 */
[----:B------:R-:W3:Y:S02]  /*17e30*/  @!P1 SYNCS.PHASECHK.TRANS64 P1, [R5+URZ+0x19c50], R8 ;  /* 0x019c5008050095a7 */ /* 0x000ee4000802007f */
[----:B---3--:R-:W-:Y:S05]  /*17e40*/  @!P1 BRA `(.L_x_393) ;  /* 0xfffffffc00f09947 */ /* 0x008fea000383ffff */
[----:B------:R-:W-:Y:S05]  /*17e50*/  BRA `(.L_x_392) ;  /* 0xffffff6c00fc7947 */ /* 0x000fea000383ffff */
.L_x_420:
[----:B------:R-:W0:Y:S01]  /*17e60*/  S2R R10, SR_TID.X ;  /* 0x00000000000a7919 */ /* 0x000e220000002100 */
[----:B------:R-:W-:Y:S01]  /*17e70*/  BSSY B1, `(.L_x_570) ;  /* 0x000000a000017945 */ /* 0x000fe20003800000 */
[----:B------:R-:W-:Y:S02]  /*17e80*/  IMAD.MOV.U32 R12, RZ, RZ, RZ ;  /* 0x000000ffff0c7224 */ /* 0x000fe400078e00ff */
[----:B------:R-:W-:Y:S02]  /*17e90*/  IMAD.MOV.U32 R11, RZ, RZ, 0x1f ;  /* 0x0000001fff0b7424 */ /* 0x000fe400078e00ff */
[----:B------:R-:W-:Y:S01]  /*17ea0*/  IMAD.MOV.U32 R15, RZ, RZ, -0x1 ;  /* 0xffffffffff0f7424 */ /* 0x000fe200078e00ff */
[----:B0-----:R-:W-:-:S04]  /*17eb0*/  SHF.R.U32.HI R10, RZ, 0x5, R10 ;  /* 0x00000005ff0a7819 */ /* 0x001fc8000001160a */
[----:B------:R-:W-:-:S05]  /*17ec0*/  LOP3.LUT R10, R10, 0x3, RZ, 0xc0, !PT ;  /* 0x000000030a0a7812 */ /* 0x000fca00078ec0ff */
[----:B------:R-:W-:-:S07]  /*17ed0*/  IMAD.MOV.U32 R13, RZ, RZ, R10 ;  /* 0x000000ffff0d7224 */ /* 0x000fce00078e000a */
[----:B------:R-:W-:Y:S05]  /*17ee0*/  WARPSYNC.COLLECTIVE R15, `(.L_x_571) ;  /* 0x000000000f087348 */ /* 0x000fea0003c00000 */
[----:B------:R0:W1:Y:S02]  /*17ef0*/  SHFL.IDX P6, R14, R13, R12, R11 ;  /* 0x0000000c0d0e7389 */ /* 0x00006400000c000b */
[----:B01----:R-:W-:Y:S01]  /*17f00*/  ENDCOLLECTIVE ;  /* 0x000000000000791b */ /* 0x003fe20003800000 */
.L_x_571:
[----:B------:R-:W-:Y:S05]  /*17f10*/  BSYNC B1 ;  /* 0x0000000000017941 */ /* 0x000fea0003800000 */
.L_x_570:
[----:B------:R-:W-:Y:S05]  /*17f20*/  BRA `(.L_x_572) ;  /* 0xffffffa800147947 */ /* 0x000fea000383ffff */
.L_x_422:
[----:B------:R-:W-:Y:S01]  /*17f30*/  BSSY B1, `(.L_x_573) ;  /* 0x0000006000017945 */ /* 0x000fe20003800000 */
[----:B------:R-:W-:-:S07]  /*17f40*/  IMAD.MOV.U32 R15, RZ, RZ, -0x1 ;  /* 0xffffffffff0f7424 */ /* 0x000fce00078e00ff */
[----:B0-----:R-:W-:Y:S05]  /*17f50*/  WARPSYNC.COLLECTIVE R15, `(.L_x_574) ;  /* 0x000000000f0c7348 */ /* 0x001fea0003c00000 */
[----:B------:R-:W-:Y:S02]  /*17f60*/  ELECT P6, UR62, PT ;  /* 0x00000000003e782f */ /* 0x000fe400038c0000 */
[----:B------:R-:W-:Y:S01]  /*17f70*/  MOV R14, UR62 ;  /* 0x0000003e000e7c02 */ /* 0x000fe20008000f00 */
[----:B0-----:R-:W-:Y:S10]  /*17f80*/  ENDCOLLECTIVE ;  /* 0x000000000000791b */ /* 0x001ff40003800000 */
.L_x_574:
[----:B------:R-:W-:Y:S05]  /*17f90*/  BSYNC B1 ;  /* 0x0000000000017941 */ /* 0x000fea0003800000 */
.L_x_573:
[----:B------:R-:W-:Y:S05]  /*17fa0*/  BRA `(.L_x_421) ;  /* 0xffffffa8000c7947 */ /* 0x000fea000383ffff */
.L_x_424:
[----:B0-----:R0:W1:Y:S02]  /*17fb0*/  SYNCS.PHASECHK.TRANS64.TRYWAIT P0, [R6+URZ+0x19c20], R7 ;  /* 0x019c2007060075a7 */ /* 0x001064000800017f */
[----:B-1----:R-:W-:Y:S05]  /*17fc0*/  @!P0 NANOSLEEP.SYNCS 0x989680 ;  /* 0x009896800000895d */ /* 0x002fea0003900000 */
[----:B------:R-:W1:Y:S02]  /*17fd0*/  @!P0 SYNCS.PHASECHK.TRANS64 P0, [R6+URZ+0x19c20], R7 ;  /* 0x019c2007060085a7 */ /* 0x000e64000800007f */
[----:B-1----:R-:W-:Y:S05]  /*17fe0*/  @!P0 BRA `(.L_x_424) ;  /* 0xfffffffc00f08947 */ /* 0x002fea000383ffff */
[----:B------:R-:W-:Y:S05]  /*17ff0*/  BRA `(.L_x_575) ;  /* 0xffffffa800287947 */ /* 0x000fea000383ffff */
.L_x_428:
[----:B-1----:R1:W2:Y:S02]  /*18000*/  SYNCS.PHASECHK.TRANS64.TRYWAIT P0, [R10+URZ+0x19ca0], R12 ;  /* 0x019ca00c0a0075a7 */ /* 0x0022a4000800017f */
[----:B--2---:R-:W-:Y:S05]  /*18010*/  @!P0 NANOSLEEP.SYNCS 0x989680 ;  /* 0x009896800000895d */ /* 0x004fea0003900000 */
[----:B------:R-:W2:Y:S02]  /*18020*/  @!P0 SYNCS.PHASECHK.TRANS64 P0, [R10+URZ+0x19ca0], R12 ;  /* 0x019ca00c0a0085a7 */ /* 0x000ea4000800007f */
[----:B--2---:R-:W-:Y:S05]  /*18030*/  @!P0 BRA `(.L_x_428) ;  /* 0xfffffffc00f08947 */ /* 0x004fea000383ffff */
[----:B------:R-:W-:Y:S05]  /*18040*/  BRA `(.L_x_576) ;  /* 0xffffffa800407947 */ /* 0x000fea000383ffff */
.L_x_435:
[----:B0-----:R0:W2:Y:S02]  /*18050*/  SYNCS.PHASECHK.TRANS64.TRYWAIT P0, [R10+URZ+0x19cc0], R12 ;  /* 0x019cc00c0a0075a7 */ /* 0x0010a4000800017f */
[----:B--2---:R-:W-:Y:S05]  /*18060*/  @!P0 NANOSLEEP.SYNCS 0x989680 ;  /* 0x009896800000895d */ /* 0x004fea0003900000 */
[----:B------:R-:W2:Y:S02]  /*18070*/  @!P0 SYNCS.PHASECHK.TRANS64 P0, [R10+URZ+0x19cc0], R12 ;  /* 0x019cc00c0a0085a7 */ /* 0x000ea4000800007f */
[----:B--2---:R-:W-:Y:S05]  /*18080*/  @!P0 BRA `(.L_x_435) ;  /* 0xfffffffc00f08947 */ /* 0x004fea000383ffff */
[----:B------:R-:W-:Y:S05]  /*18090*/  BRA `(.L_x_577) ;  /* 0xffffffac003c7947 */ /* 0x000fea000383ffff */
.L_x_444:
[----:B-1----:R1:W2:Y:S02]  /*180a0*/  SYNCS.PHASECHK.TRANS64.TRYWAIT P1, [R10+URZ+0x19ca0], R9 ;  /* 0x019ca0090a0075a7 */ /* 0x0022a4000802017f */
[----:B--2---:R-:W-:Y:S05]  /*180b0*/  @!P1 NANOSLEEP.SYNCS 0x989680 ;  /* 0x009896800000995d */ /* 0x004fea0003900000 */
[----:B------:R-:W2:Y:S02]  /*180c0*/  @!P1 SYNCS.PHASECHK.TRANS64 P1, [R10+URZ+0x19ca0], R9 ;  /* 0x019ca0090a0095a7 */ /* 0x000ea4000802007f */
[----:B--2---:R-:W-:Y:S05]  /*180d0*/  @!P1 BRA `(.L_x_444) ;  /* 0xfffffffc00f09947 */ /* 0x004fea000383ffff */
[----:B------:R-:W-:Y:S05]  /*180e0*/  BRA `(.L_x_578) ;  /* 0xffffffb000707947 */ /* 0x000fea000383ffff */
.L_x_451:
[----:B0-----:R0:W2:Y:S02]  /*180f0*/  SYNCS.PHASECHK.TRANS64.TRYWAIT P1, [R10+URZ+0x19cc0], R9 ;  /* 0x019cc0090a0075a7 */ /* 0x0010a4000802017f */
[----:B--2---:R-:W-:Y:S05]  /*18100*/  @!P1 NANOSLEEP.SYNCS 0x989680 ;  /* 0x009896800000995d */ /* 0x004fea0003900000 */
[----:B------:R-:W2:Y:S02]  /*18110*/  @!P1 SYNCS.PHASECHK.TRANS64 P1, [R10+URZ+0x19cc0], R9 ;  /* 0x019cc0090a0095a7 */ /* 0x000ea4000802007f */
[----:B--2---:R-:W-:Y:S05]  /*18120*/  @!P1 BRA `(.L_x_451) ;  /* 0xfffffffc00f09947 */ /* 0x004fea000383ffff */
[----:B------:R-:W-:Y:S05]  /*18130*/  BRA `(.L_x_579) ;  /* 0xffffffb400687947 */ /* 0x000fea000383ffff */
.L_x_468:
        /* <DEDUP_REMOVED lines=11> */
.L_x_581:
[----:B------:R-:W-:Y:S05]  /*181f0*/  BSYNC B0 ;  /* 0x0000000000007941 */ /* 0x000fea0003800000 */
.L_x_580:
[----:B------:R-:W-:Y:S05]  /*18200*/  BRA `(.L_x_582) ;  /* 0xffffffc4004c7947 */ /* 0x000fea000383ffff */
.L_x_470:
[----:B------:R-:W-:Y:S01]  /*18210*/  BSSY B0, `(.L_x_583) ;  /* 0x0000006000007945 */ /* 0x000fe20003800000 */
[----:B------:R-:W-:-:S07]  /*18220*/  IMAD.MOV.U32 R15, RZ, RZ, -0x1 ;  /* 0xffffffffff0f7424 */ /* 0x000fce00078e00ff */
[----:B0-----:R-:W-:Y:S05]  /*18230*/  WARPSYNC.COLLECTIVE R15, `(.L_x_584) ;  /* 0x000000000f0c7348 */ /* 0x001fea0003c00000 */
[----:B------:R-:W-:Y:S02]  /*18240*/  ELECT P6, UR62, PT ;  /* 0x00000000003e782f */ /* 0x000fe400038c0000 */
[----:B------:R-:W-:Y:S01]  /*18250*/  MOV R14, UR62 ;  /* 0x0000003e000e7c02 */ /* 0x000fe20008000f00 */
[----:B0-----:R-:W-:Y:S10]  /*18260*/  ENDCOLLECTIVE ;  /* 0x000000000000791b */ /* 0x001ff40003800000 */
.L_x_584:
[----:B------:R-:W-:Y:S05]  /*18270*/  BSYNC B0 ;  /* 0x0000000000007941 */ /* 0x000fea0003800000 */
.L_x_583:
[----:B------:R-:W-:Y:S05]  /*18280*/  BRA `(.L_x_585) ;  /* 0xffffffc400447947 */ /* 0x000fea000383ffff */
.L_x_473:
[----:B0-----:R0:W1:Y:S02]  /*18290*/  SYNCS.PHASECHK.TRANS64.TRYWAIT P2, [R5+URZ+0x19c80], R4 ;  /* 0x019c8004050075a7 */ /* 0x001064000804017f */
[----:B-1----:R-:W-:Y:S05]  /*182a0*/  @!P2 NANOSLEEP.SYNCS 0x989680 ;  /* 0x009896800000a95d */ /* 0x002fea0003900000 */
[----:B------:R-:W1:Y:S02]  /*182b0*/  @!P2 SYNCS.PHASECHK.TRANS64 P2, [R5+URZ+0x19c80], R4 ;  /* 0x019c80040500a5a7 */ /* 0x000e64000804007f */
[----:B-1----:R-:W-:Y:S05]  /*182c0*/  @!P2 BRA `(.L_x_473) ;  /* 0xfffffffc00f0a947 */ /* 0x002fea000383ffff */
[----:B------:R-:W-:Y:S05]  /*182d0*/  BRA `(.L_x_586) ;  /* 0xffffffc400b47947 */ /* 0x000fea000383ffff */
.L_x_475:
[----:B-1----:R1:W2:Y:S02]  /*182e0*/  SYNCS.PHASECHK.TRANS64.TRYWAIT P2, [R5+URZ+0x19c40], R4 ;  /* 0x019c4004050075a7 */ /* 0x0022a4000804017f */
[----:B--2---:R-:W-:Y:S05]  /*182f0*/  @!P2 NANOSLEEP.SYNCS 0x989680 ;  /* 0x009896800000a95d */ /* 0x004fea0003900000 */
[----:B------:R-:W2:Y:S02]  /*18300*/  @!P2 SYNCS.PHASECHK.TRANS64 P2, [R5+URZ+0x19c40], R4 ;  /* 0x019c40040500a5a7 */ /* 0x000ea4000804007f */
[----:B--2---:R-:W-:Y:S05]  /*18310*/  @!P2 BRA `(.L_x_475) ;  /* 0xfffffffc00f0a947 */ /* 0x004fea000383ffff */
[----:B------:R-:W-:Y:S05]  /*18320*/  BRA `(.L_x_587) ;  /* 0xffffffc800387947 */ /* 0x000fea000383ffff */
.L_x_478:
[----:B0-----:R-:W0:Y:S01]  /*18330*/  S2R R5, SR_CgaCtaId ;  /* 0x0000000000057919 */ /* 0x001e220000008800 */
[----:B------:R-:W-:-:S04]  /*18340*/  MOV R4, 0x400 ;  /* 0x0000040000047802 */ /* 0x000fc80000000f00 */
[----:B0-----:R-:W-:-:S04]  /*18350*/  LEA R4, R5, R4, 0x18 ;  /* 0x0000000405047211 */ /* 0x001fc800078ec0ff */
[----:B------:R0:W1:Y:S03]  /*18360*/  SYNCS.PHASECHK.TRANS64.TRYWAIT P0, [R4+URZ+0x19c20], R3 ;  /* 0x019c2003040075a7 */ /* 0x000066000800017f */
[----:B-1----:R-:W-:Y:S05]  /*18370*/  @!P0 NANOSLEEP.SYNCS 0x989680 ;  /* 0x009896800000895d */ /* 0x002fea0003900000 */
[----:B------:R-:W1:Y:S02]  /*18380*/  @!P0 SYNCS.PHASECHK.TRANS64 P0, [R4+URZ+0x19c20], R3 ;  /* 0x019c2003040085a7 */ /* 0x000e64000800007f */
[----:B-1----:R-:W-:Y:S05]  /*18390*/  @!P0 BRA `(.L_x_478) ;  /* 0xfffffffc00e48947 */ /* 0x002fea000383ffff */
[----:B------:R-:W-:Y:S05]  /*183a0*/  BRA `(.L_x_588) ;  /* 0xffffffcc006c7947 */ /* 0x000fea000383ffff */
.L_x_484:
[----:B0-----:R0:W1:Y:S02]  /*183b0*/  SYNCS.PHASECHK.TRANS64.TRYWAIT P0, [R3+URZ+0x19c80], R4 ;  /* 0x019c8004030075a7 */ /* 0x001064000800017f */
[----:B-1----:R-:W-:Y:S05]  /*183c0*/  @!P0 NANOSLEEP.SYNCS 0x989680 ;  /* 0x009896800000895d */ /* 0x002fea0003900000 */
[----:B------:R-:W1:Y:S02]  /*183d0*/  @!P0 SYNCS.PHASECHK.TRANS64 P0, [R3+URZ+0x19c80], R4 ;  /* 0x019c8004030085a7 */ /* 0x000e64000800007f */
[----:B-1----:R-:W-:Y:S05]  /*183e0*/  @!P0 BRA `(.L_x_484) ;  /* 0xfffffffc00f08947 */ /* 0x002fea000383ffff */
[----:B------:R-:W-:Y:S05]  /*183f0*/  BRA `(.L_x_589) ;  /* 0xffffffd000147947 */ /* 0x000fea000383ffff */
.L_x_491:
[----:B-1----:R1:W2:Y:S02]  /*18400*/  SYNCS.PHASECHK.TRANS64.TRYWAIT P0, [R3+URZ+0x19c40], R4 ;  /* 0x019c4004030075a7 */ /* 0x0022a4000800017f */
[----:B--2---:R-:W-:Y:S05]  /*18410*/  @!P0 NANOSLEEP.SYNCS 0x989680 ;  /* 0x009896800000895d */ /* 0x004fea0003900000 */
[----:B------:R-:W2:Y:S02]  /*18420*/  @!P0 SYNCS.PHASECHK.TRANS64 P0, [R3+URZ+0x19c40], R4 ;  /* 0x019c4004030085a7 */ /* 0x000ea4000800007f */
[----:B--2---:R-:W-:Y:S05]  /*18430*/  @!P0 BRA `(.L_x_491) ;  /* 0xfffffffc00f08947 */ /* 0x004fea000383ffff */
[----:B------:R-:W-:Y:S05]  /*18440*/  BRA `(.L_x_590) ;  /* 0xffffffd400187947 */ /* 0x000fea000383ffff */
.L_x_499:
[----:B0-----:R0:W1:Y:S02]  /*18450*/  SYNCS.PHASECHK.TRANS64.TRYWAIT P2, [R13+URZ+0x19c70], R4 ;  /* 0x019c70040d0075a7 */ /* 0x001064000804017f */
[----:B-1----:R-:W-:Y:S05]  /*18460*/  @!P2 NANOSLEEP.SYNCS 0x989680 ;  /* 0x009896800000a95d */ /* 0x002fea0003900000 */
[----:B------:R-:W1:Y:S02]  /*18470*/  @!P2 SYNCS.PHASECHK.TRANS64 P2, [R13+URZ+0x19c70], R4 ;  /* 0x019c70040d00a5a7 */ /* 0x000e64000804007f */
[----:B-1----:R-:W-:Y:S05]  /*18480*/  @!P2 BRA `(.L_x_499) ;  /* 0xfffffffc00f0a947 */ /* 0x002fea000383ffff */
[----:B------:R-:W-:Y:S05]  /*18490*/  BRA `(.L_x_591) ;  /* 0xffffffd800387947 */ /* 0x000fea000383ffff */
.L_x_501:
[----:B0-----:R0:W1:Y:S02]  /*184a0*/  SYNCS.PHASECHK.TRANS64.TRYWAIT P2, [R13+URZ+0x19c60], R4 ;  /* 0x019c60040d0075a7 */ /* 0x001064000804017f */
[----:B-1----:R-:W-:Y:S05]  /*184b0*/  @!P2 NANOSLEEP.SYNCS 0x989680 ;  /* 0x009896800000a95d */ /* 0x002fea0003900000 */
[----:B------:R-:W1:Y:S02]  /*184c0*/  @!P2 SYNCS.PHASECHK.TRANS64 P2, [R13+URZ+0x19c60], R4 ;  /* 0x019c60040d00a5a7 */ /* 0x000e64000804007f */
[----:B-1----:R-:W-:Y:S05]  /*184d0*/  @!P2 BRA `(.L_x_501) ;  /* 0xfffffffc00f0a947 */ /* 0x002fea000383ffff */
[----:B------:R-:W-:Y:S05]  /*184e0*/  BRA `(.L_x_592) ;  /* 0xffffffd800407947 */ /* 0x000fea000383ffff */
.L_x_508:
[----:B0-----:R0:W1:Y:S02]  /*184f0*/  SYNCS.PHASECHK.TRANS64.TRYWAIT P0, [R3+URZ+0x19c70], R0 ;  /* 0x019c7000030075a7 */ /* 0x001064000800017f */
[----:B-1----:R-:W-:Y:S05]  /*18500*/  @!P0 NANOSLEEP.SYNCS 0x989680 ;  /* 0x009896800000895d */ /* 0x002fea0003900000 */
[----:B------:R-:W1:Y:S02]  /*18510*/  @!P0 SYNCS.PHASECHK.TRANS64 P0, [R3+URZ+0x19c70], R0 ;  /* 0x019c7000030085a7 */ /* 0x000e64000800007f */
[----:B-1----:R-:W-:Y:S05]  /*18520*/  @!P0 BRA `(.L_x_508) ;  /* 0xfffffffc00f08947 */ /* 0x002fea000383ffff */
[----:B------:R-:W-:Y:S05]  /*18530*/  BRA `(.L_x_593) ;  /* 0xffffffdc00a47947 */ /* 0x000fea000383ffff */
.L_x_510:
[----:B0-----:R0:W1:Y:S02]  /*18540*/  SYNCS.PHASECHK.TRANS64.TRYWAIT P0, [R3+URZ+0x19c60], R0 ;  /* 0x019c6000030075a7 */ /* 0x001064000800017f */
[----:B-1----:R-:W-:Y:S05]  /*18550*/  @!P0 NANOSLEEP.SYNCS 0x989680 ;  /* 0x009896800000895d */ /* 0x002fea0003900000 */
[----:B------:R-:W1:Y:S02]  /*18560*/  @!P0 SYNCS.PHASECHK.TRANS64 P0, [R3+URZ+0x19c60], R0 ;  /* 0x019c6000030085a7 */ /* 0x000e64000800007f */
[----:B-1----:R-:W-:Y:S05]  /*18570*/  @!P0 BRA `(.L_x_510) ;  /* 0xfffffffc00f08947 */ /* 0x002fea000383ffff */
[----:B------:R-:W-:Y:S05]  /*18580*/  BRA `(.L_x_594) ;  /* 0xffffffdc00a87947 */ /* 0x000fea000383ffff */
.L_x_514:
[----:B------:R-:W-:Y:S01]  /*18590*/  BSSY B0, `(.L_x_595) ;  /* 0x0000008000007945 */ /* 0x000fe20003800000 */
[----:B------:R-:W-:Y:S02]  /*185a0*/  IMAD.MOV.U32 R13, RZ, RZ, R16 ;  /* 0x000000ffff0d7224 */ /* 0x000fe400078e0010 */
[----:B------:R-:W-:Y:S02]  /*185b0*/  IMAD.MOV.U32 R12, RZ, RZ, RZ ;  /* 0x000000ffff0c7224 */ /* 0x000fe400078e00ff */
[----:B------:R-:W-:Y:S02]  /*185c0*/  IMAD.MOV.U32 R11, RZ, RZ, 0x1f ;  /* 0x0000001fff0b7424 */ /* 0x000fe400078e00ff */
[----:B------:R-:W-:-:S07]  /*185d0*/  IMAD.MOV.U32 R15, RZ, RZ, -0x1 ;  /* 0xffffffffff0f7424 */ /* 0x000fce00078e00ff */
[----:B------:R-:W-:Y:S05]  /*185e0*/  WARPSYNC.COLLECTIVE R15, `(.L_x_596) ;  /* 0x000000000f087348 */ /* 0x000fea0003c00000 */
[----:B------:R0:W1:Y:S02]  /*185f0*/  SHFL.IDX P6, R14, R13, R12, R11 ;  /* 0x0000000c0d0e7389 */ /* 0x00006400000c000b */
[----:B01----:R-:W-:Y:S01]  /*18600*/  ENDCOLLECTIVE ;  /* 0x000000000000791b */ /* 0x003fe20003800000 */
.L_x_596:
[----:B------:R-:W-:Y:S05]  /*18610*/  BSYNC B0 ;  /* 0x0000000000007941 */ /* 0x000fea0003800000 */
.L_x_595:
[----:B------:R-:W-:Y:S02]  /*18620*/  IMAD.MOV.U32 R13, RZ, RZ, R16 ;  /* 0x000000ffff0d7224 */ /* 0x000fe400078e0010 */
[----:B------:R-:W-:Y:S02]  /*18630*/  IMAD.MOV.U32 R12, RZ, RZ, 0x1 ;  /* 0x00000001ff0c7424 */ /* 0x000fe400078e00ff */
[----:B------:R-:W-:Y:S02]  /*18640*/  IMAD.MOV.U32 R11, RZ, RZ, 0x1f ;  /* 0x0000001fff0b7424 */ /* 0x000fe400078e00ff */
[----:B------:R-:W-:Y:S02]  /*18650*/  IMAD.MOV.U32 R15, RZ, RZ, -0x1 ;  /* 0xffffffffff0f7424 */ /* 0x000fe400078e00ff */
[----:B------:R-:W-:Y:S02]  /*18660*/  IMAD.IADD R5, R19, 0x1, R8 ;  /* 0x0000000113057824 */ /* 0x000fe400078e0208 */
[----:B------:R-:W-:-:S07]  /*18670*/  IMAD.MOV.U32 R0, RZ, RZ, R14 ;  /* 0x000000ffff007224 */ /* 0x000fce00078e000e */
[----:B------:R-:W-:Y:S05]  /*18680*/  WARPSYNC.COLLECTIVE R15, `(.L_x_597) ;  /* 0x000000000f087348 */ /* 0x000fea0003c00000 */
[----:B------:R0:W1:Y:S02]  /*18690*/  SHFL.IDX P6, R14, R13, R12, R11 ;  /* 0x0000000c0d0e7389 */ /* 0x00006400000c000b */
[----:B01----:R-:W-:Y:S01]  /*186a0*/  ENDCOLLECTIVE ;  /* 0x000000000000791b */ /* 0x003fe20003800000 */
.L_x_597:
[----:B------:R-:W-:Y:S02]  /*186b0*/  ULDC UR4, c[0x0][0xc14] ;  /* 0x0003050000047ab9 */ /* 0x000fe40000000800 */
[----:B------:R-:W-:-:S13]  /*186c0*/  ISETP.GE.OR P1, PT, R5, UR4, !P0 ;  /* 0x0000000405007c0c */ /* 0x000fda000c726670 */
[----:B------:R-:W0:Y:S01]  /*186d0*/  @!P1 LDC.64 R2, c[0x0][0xc58] ;  /* 0x00031600ff029b82 */ /* 0x000e220000000a00 */
[----:B------:R-:W-:Y:S02]  /*186e0*/  IMAD.MOV.U32 R11, RZ, RZ, RZ ;  /* 0x000000ffff0b7224 */ /* 0x000fe400078e00ff */
[----:B------:R-:W-:Y:S02]  /*186f0*/  IMAD.MOV.U32 R4, RZ, RZ, R14 ;  /* 0x000000ffff047224 */ /* 0x000fe400078e000e */
[----:B0-----:R-:W-:-:S06]  /*18700*/  @!P1 IMAD.WIDE R2, R5, 0x4, R2 ;  /* 0x0000000405029825 */ /* 0x001fcc00078e0202 */
[----:B------:R-:W2:Y:S01]  /*18710*/  @!P1 LDG.E R2, desc[UR40][R2.64] ;  /* 0x0000002802029981 */ /* 0x000ea2000c1e1900 */
[----:B------:R-:W-:Y:S01]  /*18720*/  IMAD.MOV.U32 R5, RZ, RZ, RZ ;  /* 0x000000ffff057224 */ /* 0x000fe200078e00ff */
[C---:B------:R-:W-:Y:S02]  /*18730*/  ISETP.GE.U32.AND P2, PT, R8.reuse, 0x2, PT ;  /* 0x000000020800780c */ /* 0x040fe40003f46070 */
[C---:B------:R-:W-:Y:S02]  /*18740*/  ISETP.GE.U32.AND P3, PT, R8.reuse, 0x4, PT ;  /* 0x000000040800780c */ /* 0x040fe40003f66070 */
[C---:B------:R-:W-:Y:S02]  /*18750*/  ISETP.GE.U32.AND P4, PT, R8.reuse, 0x8, PT ;  /* 0x000000080800780c */ /* 0x040fe40003f86070 */
[C---:B------:R-:W-:Y:S01]  /*18760*/  ISETP.GE.U32.AND P5, PT, R8.reuse, 0x10, PT ;  /* 0x000000100800780c */ /* 0x040fe20003fa6070 */
[----:B--2---:R-:W-:Y:S01]  /*18770*/  @!P1 IMAD.MOV.U32 R5, RZ, RZ, R2 ;  /* 0x000000ffff059224 */ /* 0x004fe200078e0002 */
[----:B------:R-:W-:-:S03]  /*18780*/  ISETP.NE.AND P1, PT, R8, RZ, PT ;  /* 0x000000ff0800720c */ /* 0x000fc60003f25270 */
[----:B------:R-:W-:-:S10]  /*18790*/  IMAD.MOV.U32 R13, RZ, RZ, R5 ;  /* 0x000000ffff0d7224 */ /* 0x000fd400078e0005 */
[----:B------:R-:W-:Y:S05]  /*187a0*/  WARPSYNC.COLLECTIVE R15, `(.L_x_598) ;  /* 0x000000000f087348 */ /* 0x000fea0003c00000 */
[----:B------:R0:W1:Y:S02]  /*187b0*/  SHFL.UP P6, R14, R13, R12, R11 ;  /* 0x0400000c0d0e7389 */ /* 0x00006400000c000b */
[----:B01----:R-:W-:Y:S01]  /*187c0*/  ENDCOLLECTIVE ;  /* 0x000000000000791b */ /* 0x003fe20003800000 */
.L_x_598:
[----:B------:R-:W-:Y:S01]  /*187d0*/  IMAD.MOV.U32 R12, RZ, RZ, 0x2 ;  /* 0x00000002ff0c7424 */ /* 0x000fe200078e00ff */
[----:B------:R-:W-:-:S05]  /*187e0*/  SEL R6, R14, RZ, P1 ;  /* 0x000000ff0e067207 */ /* 0x000fca0000800000 */
[----:B------:R-:W-:-:S04]  /*187f0*/  IMAD.IADD R6, R5, 0x1, R6 ;  /* 0x0000000105067824 */ /* 0x000fc800078e0206 */
[----:B------:R-:W-:-:S07]  /*18800*/  IMAD.MOV.U32 R13, RZ, RZ, R6 ;  /* 0x000000ffff0d7224 */ /* 0x000fce00078e0006 */
[----:B------:R-:W-:Y:S05]  /*18810*/  WARPSYNC.COLLECTIVE R15, `(.L_x_599) ;  /* 0x000000000f087348 */ /* 0x000fea0003c00000 */
[----:B------:R0:W1:Y:S02]  /*18820*/  SHFL.UP P6, R14, R13, R12, R11 ;  /* 0x0400000c0d0e7389 */ /* 0x00006400000c000b */
[----:B01----:R-:W-:Y:S01]  /*18830*/  ENDCOLLECTIVE ;  /* 0x000000000000791b */ /* 0x003fe20003800000 */
.L_x_599:
[----:B------:R-:W-:Y:S01]  /*18840*/  IMAD.MOV.U32 R12, RZ, RZ, 0x4 ;  /* 0x00000004ff0c7424 */ /* 0x000fe200078e00ff */
[----:B------:R-:W-:-:S05]  /*18850*/  SEL R7, R14, RZ, P2 ;  /* 0x000000ff0e077207 */ /* 0x000fca0001000000 */
[----:B------:R-:W-:-:S04]  /*18860*/  IMAD.IADD R7, R6, 0x1, R7 ;  /* 0x0000000106077824 */ /* 0x000fc800078e0207 */
[----:B------:R-:W-:-:S07]  /*18870*/  IMAD.MOV.U32 R13, RZ, RZ, R7 ;  /* 0x000000ffff0d7224 */ /* 0x000fce00078e0007 */
[----:B------:R-:W-:Y:S05]  /*18880*/  WARPSYNC.COLLECTIVE R15, `(.L_x_600) ;  /* 0x000000000f087348 */ /* 0x000fea0003c00000 */
[----:B------:R0:W1:Y:S02]  /*18890*/  SHFL.UP P6, R14, R13, R12, R11 ;  /* 0x0400000c0d0e7389 */ /* 0x00006400000c000b */
[----:B01----:R-:W-:Y:S01]  /*188a0*/  ENDCOLLECTIVE ;  /* 0x000000000000791b */ /* 0x003fe20003800000 */
.L_x_600:
[----:B------:R-:W-:Y:S01]  /*188b0*/  IMAD.MOV.U32 R12, RZ, RZ, 0x8 ;  /* 0x00000008ff0c7424 */ /* 0x000fe200078e00ff */
[----:B------:R-:W-:-:S05]  /*188c0*/  SEL R2, R14, RZ, P3 ;  /* 0x000000ff0e027207 */ /* 0x000fca0001800000 */
[----:B------:R-:W-:-:S04]  /*188d0*/  IMAD.IADD R2, R7, 0x1, R2 ;  /* 0x0000000107027824 */ /* 0x000fc800078e0202 */
[----:B------:R-:W-:-:S07]  /*188e0*/  IMAD.MOV.U32 R13, RZ, RZ, R2 ;  /* 0x000000ffff0d7224 */ /* 0x000fce00078e0002 */
[----:B------:R-:W-:Y:S05]  /*188f0*/  WARPSYNC.COLLECTIVE R15, `(.L_x_601) ;  /* 0x000000000f087348 */ /* 0x000fea0003c00000 */
[----:B------:R0:W1:Y:S02]  /*18900*/  SHFL.UP P6, R14, R13, R12, R11 ;  /* 0x0400000c0d0e7389 */ /* 0x00006400000c000b */
[----:B01----:R-:W-:Y:S01]  /*18910*/  ENDCOLLECTIVE ;  /* 0x000000000000791b */ /* 0x003fe20003800000 */
.L_x_601:
[----:B------:R-:W-:Y:S01]  /*18920*/  IMAD.MOV.U32 R12, RZ, RZ, 0x10 ;  /* 0x00000010ff0c7424 */ /* 0x000fe200078e00ff */
[----:B------:R-:W-:-:S05]  /*18930*/  SEL R3, R14, RZ, P4 ;  /* 0x000000ff0e037207 */ /* 0x000fca0002000000 */
[----:B------:R-:W-:-:S04]  /*18940*/  IMAD.IADD R3, R2, 0x1, R3 ;  /* 0x0000000102037824 */ /* 0x000fc800078e0203 */
[----:B------:R-:W-:-:S07]  /*18950*/  IMAD.MOV.U32 R13, RZ, RZ, R3 ;  /* 0x000000ffff0d7224 */ /* 0x000fce00078e0003 */
[----:B------:R-:W-:Y:S05]  /*18960*/  WARPSYNC.COLLECTIVE R15, `(.L_x_602) ;  /* 0x000000000f087348 */ /* 0x000fea0003c00000 */
[----:B------:R0:W1:Y:S02]  /*18970*/  SHFL.UP P6, R14, R13, R12, R11 ;  /* 0x0400000c0d0e7389 */ /* 0x00006400000c000b */
[----:B01----:R-:W-:Y:S01]  /*18980*/  ENDCOLLECTIVE ;  /* 0x000000000000791b */ /* 0x003fe20003800000 */
.L_x_602:
[----:B------:R-:W-:Y:S02]  /*18990*/  IMAD.MOV.U32 R12, RZ, RZ, 0x1f ;  /* 0x0000001fff0c7424 */ /* 0x000fe400078e00ff */
[----:B------:R-:W-:Y:S01]  /*189a0*/  IMAD.MOV.U32 R11, RZ, RZ, 0x1f ;  /* 0x0000001fff0b7424 */ /* 0x000fe200078e00ff */
[----:B------:R-:W-:-:S05]  /*189b0*/  SEL R2, R14, RZ, P5 ;  /* 0x000000ff0e027207 */ /* 0x000fca0002800000 */
[----:B------:R-:W-:-:S04]  /*189c0*/  IMAD.IADD R2, R3, 0x1, R2 ;  /* 0x0000000103027824 */ /* 0x000fc800078e0202 */
[----:B------:R-:W-:-:S07]  /*189d0*/  IMAD.MOV.U32 R13, RZ, RZ, R2 ;  /* 0x000000ffff0d7224 */ /* 0x000fce00078e0002 */
[----:B------:R-:W-:Y:S05]  /*189e0*/  WARPSYNC.COLLECTIVE R15, `(.L_x_603) ;  /* 0x000000000f087348 */ /* 0x000fea0003c00000 */
[----:B------:R0:W1:Y:S02]  /*189f0*/  SHFL.IDX P6, R14, R13, R12, R11 ;  /* 0x0000000c0d0e7389 */ /* 0x00006400000c000b */
[----:B01----:R-:W-:Y:S01]  /*18a00*/  ENDCOLLECTIVE ;  /* 0x000000000000791b */ /* 0x003fe20003800000 */
.L_x_603:
[----:B------:R-:W-:Y:S05]  /*18a10*/  BRA `(.L_x_604) ;  /* 0xffffffe000487947 */ /* 0x000fea000383ffff */
.L_x_519:
[----:B------:R-:W-:Y:S01]  /*18a20*/  BSSY B0, `(.L_x_605) ;  /* 0x0000008000007945 */ /* 0x000fe20003800000 */
[----:B-----5:R-:W-:Y:S02]  /*18a30*/  IMAD.MOV.U32 R13, RZ, RZ, R5 ;  /* 0x000000ffff0d7224 */ /* 0x020fe400078e0005 */
[----:B------:R-:W-:Y:S02]  /*18a40*/  IMAD.MOV.U32 R12, RZ, RZ, 0x1 ;  /* 0x00000001ff0c7424 */ /* 0x000fe400078e00ff */
[----:B------:R-:W-:Y:S02]  /*18a50*/  IMAD.MOV.U32 R11, RZ, RZ, RZ ;  /* 0x000000ffff0b7224 */ /* 0x000fe400078e00ff */
[----:B------:R-:W-:-:S07]  /*18a60*/  IMAD.MOV.U32 R15, RZ, RZ, -0x1 ;  /* 0xffffffffff0f7424 */ /* 0x000fce00078e00ff */
[----:B0-----:R-:W-:Y:S05]  /*18a70*/  WARPSYNC.COLLECTIVE R15, `(.L_x_606) ;  /* 0x000000000f087348 */ /* 0x001fea0003c00000 */
[----:B------:R1:W2:Y:S02]  /*18a80*/  SHFL.UP P6, R14, R13, R12, R11 ;  /* 0x0400000c0d0e7389 */ /* 0x0002a400000c000b */
[----:B012---:R-:W-:Y:S01]  /*18a90*/  ENDCOLLECTIVE ;  /* 0x000000000000791b */ /* 0x007fe20003800000 */
.L_x_606:
[----:B------:R-:W-:Y:S05]  /*18aa0*/  BSYNC B0 ;  /* 0x0000000000007941 */ /* 0x000fea0003800000 */
.L_x_605:
[----:B------:R-:W-:Y:S01]  /*18ab0*/  SEL R14, R14, RZ, P1 ;  /* 0x000000ff0e0e7207 */ /* 0x000fe20000800000 */
[----:B------:R-:W-:Y:S02]  /*18ac0*/  IMAD.MOV.U32 R12, RZ, RZ, 0x2 ;  /* 0x00000002ff0c7424 */ /* 0x000fe400078e00ff */
[----:B------:R-:W-:Y:S02]  /*18ad0*/  IMAD.MOV.U32 R11, RZ, RZ, RZ ;  /* 0x000000ffff0b7224 */ /* 0x000fe400078e00ff */
[----:B------:R-:W-:Y:S02]  /*18ae0*/  IMAD.IADD R13, R5, 0x1, R14 ;  /* 0x00000001050d7824 */ /* 0x000fe400078e020e */
[----:B------:R-:W-:-:S07]  /*18af0*/  IMAD.MOV.U32 R15, RZ, RZ, -0x1 ;  /* 0xffffffffff0f7424 */ /* 0x000fce00078e00ff */
[----:B------:R-:W-:Y:S05]  /*18b00*/  WARPSYNC.COLLECTIVE R15, `(.L_x_607) ;  /* 0x000000000f087348 */ /* 0x000fea0003c00000 */
[----:B------:R0:W1:Y:S02]  /*18b10*/  SHFL.UP P6, R14, R13, R12, R11 ;  /* 0x0400000c0d0e7389 */ /* 0x00006400000c000b */
[----:B01----:R-:W-:Y:S01]  /*18b20*/  ENDCOLLECTIVE ;  /* 0x000000000000791b */ /* 0x003fe20003800000 */
.L_x_607:
[----:B------:R-:W-:Y:S01]  /*18b30*/  IMAD.MOV.U32 R12, RZ, RZ, 0x4 ;  /* 0x00000004ff0c7424 */ /* 0x000fe200078e00ff */
[----:B------:R-:W-:-:S05]  /*18b40*/  SEL R2, R14, RZ, P2 ;  /* 0x000000ff0e027207 */ /* 0x000fca0001000000 */
[----:B------:R-:W-:-:S04]  /*18b50*/  IMAD.IADD R2, R13, 0x1, R2 ;  /* 0x000000010d027824 */ /* 0x000fc800078e0202 */
[----:B------:R-:W-:-:S07]  /*18b60*/  IMAD.MOV.U32 R13, RZ, RZ, R2 ;  /* 0x000000ffff0d7224 */ /* 0x000fce00078e0002 */
[----:B------:R-:W-:Y:S05]  /*18b70*/  WARPSYNC.COLLECTIVE R15, `(.L_x_608) ;  /* 0x000000000f087348 */ /* 0x000fea0003c00000 */
[----:B------:R0:W1:Y:S02]  /*18b80*/  SHFL.UP P6, R14, R13, R12, R11 ;  /* 0x0400000c0d0e7389 */ /* 0x00006400000c000b */
[----:B01----:R-:W-:Y:S01]  /*18b90*/  ENDCOLLECTIVE ;  /* 0x000000000000791b */ /* 0x003fe20003800000 */
.L_x_608:
[----:B------:R-:W-:Y:S01]  /*18ba0*/  IMAD.MOV.U32 R12, RZ, RZ, 0x8 ;  /* 0x00000008ff0c7424 */ /* 0x000fe200078e00ff */
[----:B------:R-:W-:-:S05]  /*18bb0*/  SEL R3, R14, RZ, P3 ;  /* 0x000000ff0e037207 */ /* 0x000fca0001800000 */
[----:B------:R-:W-:-:S04]  /*18bc0*/  IMAD.IADD R3, R2, 0x1, R3 ;  /* 0x0000000102037824 */ /* 0x000fc800078e0203 */
[----:B------:R-:W-:-:S07]  /*18bd0*/  IMAD.MOV.U32 R13, RZ, RZ, R3 ;  /* 0x000000ffff0d7224 */ /* 0x000fce00078e0003 */
[----:B------:R-:W-:Y:S05]  /*18be0*/  WARPSYNC.COLLECTIVE R15, `(.L_x_609) ;  /* 0x000000000f087348 */ /* 0x000fea0003c00000 */
[----:B------:R0:W1:Y:S02]  /*18bf0*/  SHFL.UP P6, R14, R13, R12, R11 ;  /* 0x0400000c0d0e7389 */ /* 0x00006400000c000b */
[----:B01----:R-:W-:Y:S01]  /*18c00*/  ENDCOLLECTIVE ;  /* 0x000000000000791b */ /* 0x003fe20003800000 */
.L_x_609:
[----:B------:R-:W-:Y:S01]  /*18c10*/  IMAD.MOV.U32 R12, RZ, RZ, 0x10 ;  /* 0x00000010ff0c7424 */ /* 0x000fe200078e00ff */
[----:B------:R-:W-:-:S05]  /*18c20*/  SEL R4, R14, RZ, P4 ;  /* 0x000000ff0e047207 */ /* 0x000fca0002000000 */
[----:B------:R-:W-:-:S04]  /*18c30*/  IMAD.IADD R4, R3, 0x1, R4 ;  /* 0x0000000103047824 */ /* 0x000fc800078e0204 */
[----:B------:R-:W-:-:S07]  /*18c40*/  IMAD.MOV.U32 R13, RZ, RZ, R4 ;  /* 0x000000ffff0d7224 */ /* 0x000fce00078e0004 */
[----:B------:R-:W-:Y:S05]  /*18c50*/  WARPSYNC.COLLECTIVE R15, `(.L_x_610) ;  /* 0x000000000f087348 */ /* 0x000fea0003c00000 */
[----:B------:R0:W1:Y:S02]  /*18c60*/  SHFL.UP P6, R14, R13, R12, R11 ;  /* 0x0400000c0d0e7389 */ /* 0x00006400000c000b */
[----:B01----:R-:W-:Y:S01]  /*18c70*/  ENDCOLLECTIVE ;  /* 0x000000000000791b */ /* 0x003fe20003800000 */
.L_x_610:
        /* <DEDUP_REMOVED lines=8> */
.L_x_611:
[----:B------:R-:W-:Y:S05]  /*18d00*/  BRA `(.L_x_612) ;  /* 0xffffffe000287947 */ /* 0x000fea000383ffff */
.L_x_521:
[----:B------:R-:W-:Y:S01]  /*18d10*/  BSSY B0, `(.L_x_613) ;  /* 0x0000006000007945 */ /* 0x000fe20003800000 */
[----:B------:R-:W-:Y:S01]  /*18d20*/  PLOP3.LUT P6, PT, P6, PT, PT, 0x8, 0x0 ;  /* 0x000000000000781c */ /* 0x000fe200037ce170 */
[----:B------:R-:W-:-:S12]  /*18d30*/  IMAD.MOV.U32 R15, RZ, RZ, -0x1 ;  /* 0xffffffffff0f7424 */ /* 0x000fd800078e00ff */
[----:B0-----:R-:W-:Y:S05]  /*18d40*/  WARPSYNC.COLLECTIVE R15, `(.L_x_614) ;  /* 0x000000000f087348 */ /* 0x001fea0003c00000 */
[----:B------:R-:W-:Y:S01]  /*18d50*/  VOTE.ANY R14, PT, P6 ;  /* 0x00000000000e7806 */ /* 0x000fe200030e0100 */
[----:B0-----:R-:W-:Y:S06]  /*18d60*/  ENDCOLLECTIVE ;  /* 0x000000000000791b */ /* 0x001fec0003800000 */
.L_x_614:
[----:B------:R-:W-:Y:S05]  /*18d70*/  BSYNC B0 ;  /* 0x0000000000007941 */ /* 0x000fea0003800000 */
.L_x_613:
[----:B------:R-:W-:Y:S02]  /*18d80*/  IMAD.MOV.U32 R3, RZ, RZ, R14 ;  /* 0x000000ffff037224 */ /* 0x000fe400078e000e */
[----:B------:R-:W-:Y:S02]  /*18d90*/  IMAD.MOV.U32 R13, RZ, RZ, R5 ;  /* 0x000000ffff0d7224 */ /* 0x000fe400078e0005 */
[----:B------:R-:W0:Y:S01]  /*18da0*/  POPC R4, R3 ;  /* 0x0000000300047309 */ /* 0x000e220000000000 */
[----:B------:R-:W-:Y:S02]  /*18db0*/  IMAD.MOV.U32 R11, RZ, RZ, 0x1f ;  /* 0x0000001fff0b7424 */ /* 0x000fe400078e00ff */
[----:B------:R-:W-:Y:S02]  /*18dc0*/  IMAD.MOV.U32 R15, RZ, RZ, -0x1 ;  /* 0xffffffffff0f7424 */ /* 0x000fe400078e00ff */
[----:B0-----:R-:W-:-:S07]  /*18dd0*/  IMAD.MOV.U32 R12, RZ, RZ, R4 ;  /* 0x000000ffff0c7224 */ /* 0x001fce00078e0004 */
[----:B------:R-:W-:Y:S05]  /*18de0*/  WARPSYNC.COLLECTIVE R15, `(.L_x_615) ;  /* 0x000000000f087348 */ /* 0x000fea0003c00000 */
[----:B------:R0:W1:Y:S02]  /*18df0*/  SHFL.IDX P6, R14, R13, R12, R11 ;  /* 0x0000000c0d0e7389 */ /* 0x00006400000c000b */
[----:B01----:R-:W-:Y:S01]  /*18e00*/  ENDCOLLECTIVE ;  /* 0x000000000000791b */ /* 0x003fe20003800000 */
.L_x_615:
[----:B------:R-:W-:Y:S01]  /*18e10*/  IMAD.MOV.U32 R5, RZ, RZ, R14 ;  /* 0x000000ffff057224 */ /* 0x000fe200078e000e */
[----:B------:R-:W-:Y:S06]  /*18e20*/  BRA `(.L_x_616) ;  /* 0xffffffe000187947 */ /* 0x000fec000383ffff */
.L_x_523:
[----:B------:R-:W-:Y:S01]  /*18e30*/  BSSY B0, `(.L_x_617) ;  /* 0x0000007000007945 */ /* 0x000fe20003800000 */
[----:B------:R-:W-:Y:S02]  /*18e40*/  IMAD.MOV.U32 R13, RZ, RZ, R2 ;  /* 0x000000ffff0d7224 */ /* 0x000fe400078e0002 */
[----:B------:R-:W-:Y:S02]  /*18e50*/  IMAD.MOV.U32 R11, RZ, RZ, 0x1f ;  /* 0x0000001fff0b7424 */ /* 0x000fe400078e00ff */
[----:B------:R-:W-:-:S07]  /*18e60*/  IMAD.MOV.U32 R15, RZ, RZ, -0x1 ;  /* 0xffffffffff0f7424 */ /* 0x000fce00078e00ff */
[----:B012---:R-:W-:Y:S05]  /*18e70*/  WARPSYNC.COLLECTIVE R15, `(.L_x_618) ;  /* 0x000000000f087348 */ /* 0x007fea0003c00000 */
[----:B------:R3:W4:Y:S02]  /*18e80*/  SHFL.IDX P6, R14, R13, R12, R11 ;  /* 0x0000000c0d0e7389 */ /* 0x00072400000c000b */
[----:B01234-:R-:W-:Y:S01]  /*18e90*/  ENDCOLLECTIVE ;  /* 0x000000000000791b */ /* 0x01ffe20003800000 */
.L_x_618:
[----:B------:R-:W-:Y:S05]  /*18ea0*/  BSYNC B0 ;  /* 0x0000000000007941 */ /* 0x000fea0003800000 */
.L_x_617:
[----:B------:R-:W-:Y:S05]  /*18eb0*/  BRA `(.L_x_522) ;  /* 0xffffffe000107947 */ /* 0x000fea000383ffff */
.L_x_527:
[----:B0-----:R0:W2:Y:S02]  /*18ec0*/  SYNCS.PHASECHK.TRANS64.TRYWAIT P0, [R9+URZ+0x19c20], R0 ;  /* 0x019c2000090075a7 */ /* 0x0010a4000800017f */
[----:B--2---:R-:W-:Y:S05]  /*18ed0*/  @!P0 NANOSLEEP.SYNCS 0x989680 ;  /* 0x009896800000895d */ /* 0x004fea0003900000 */
[----:B------:R-:W2:Y:S02]  /*18ee0*/  @!P0 SYNCS.PHASECHK.TRANS64 P0, [R9+URZ+0x19c20], R0 ;  /* 0x019c2000090085a7 */ /* 0x000ea4000800007f */
[----:B--2---:R-:W-:Y:S05]  /*18ef0*/  @!P0 BRA `(.L_x_527) ;  /* 0xfffffffc00f08947 */ /* 0x004fea000383ffff */
[----:B------:R-:W-:Y:S05]  /*18f00*/  BRA `(.L_x_619) ;  /* 0xffffffe000fc7947 */ /* 0x000fea000383ffff */
.L_x_528:
[----:B------:R-:W2:Y:S01]  /*18f10*/  S2R R2, SR_TID.X ;  /* 0x0000000000027919 */ /* 0x000ea20000002100 */
[----:B------:R-:W-:Y:S01]  /*18f20*/  BSSY B0, `(.L_x_620) ;  /* 0x000000a000007945 */ /* 0x000fe20003800000 */
[----:B------:R-:W-:Y:S02]  /*18f30*/  IMAD.MOV.U32 R12, RZ, RZ, RZ ;  /* 0x000000ffff0c7224 */ /* 0x000fe400078e00ff */
[----:B------:R-:W-:Y:S02]  /*18f40*/  IMAD.MOV.U32 R11, RZ, RZ, 0x1f ;  /* 0x0000001fff0b7424 */ /* 0x000fe400078e00ff */
[----:B------:R-:W-:Y:S01]  /*18f50*/  IMAD.MOV.U32 R15, RZ, RZ, -0x1 ;  /* 0xffffffffff0f7424 */ /* 0x000fe200078e00ff */
[----:B--2---:R-:W-:-:S04]  /*18f60*/  SHF.R.U32.HI R2, RZ, 0x5, R2 ;  /* 0x00000005ff027819 */ /* 0x004fc80000011602 */
[----:B------:R-:W-:-:S05]  /*18f70*/  LOP3.LUT R2, R2, 0x3, RZ, 0xc0, !PT ;  /* 0x0000000302027812 */ /* 0x000fca00078ec0ff */
[----:B------:R-:W-:-:S07]  /*18f80*/  IMAD.MOV.U32 R13, RZ, RZ, R2 ;  /* 0x000000ffff0d7224 */ /* 0x000fce00078e0002 */
[----:B01----:R-:W-:Y:S05]  /*18f90*/  WARPSYNC.COLLECTIVE R15, `(.L_x_621) ;  /* 0x000000000f087348 */ /* 0x003fea0003c00000 */
[----:B------:R2:W3:Y:S02]  /*18fa0*/  SHFL.IDX P6, R14, R13, R12, R11 ;  /* 0x0000000c0d0e7389 */ /* 0x0004e400000c000b */
[----:B0123--:R-:W-:Y:S01]  /*18fb0*/  ENDCOLLECTIVE ;  /* 0x000000000000791b */ /* 0x00ffe20003800000 */
.L_x_621:
[----:B------:R-:W-:Y:S05]  /*18fc0*/  BSYNC B0 ;  /* 0x0000000000007941 */ /* 0x000fea0003800000 */
.L_x_620:
[----:B------:R-:W-:Y:S05]  /*18fd0*/  BRA `(.L_x_622) ;  /* 0xffffffe000e47947 */ /* 0x000fea000383ffff */
.L_x_529:
[----:B------:R-:W-:Y:S01]  /*18fe0*/  BSSY B0, `(.L_x_623) ;  /* 0x0000006000007945 */ /* 0x000fe20003800000 */
[----:B------:R-:W-:-:S07]  /*18ff0*/  IMAD.MOV.U32 R15, RZ, RZ, -0x1 ;  /* 0xffffffffff0f7424 */ /* 0x000fce00078e00ff */
[----:B01----:R-:W-:Y:S05]  /*19000*/  WARPSYNC.COLLECTIVE R15, `(.L_x_624) ;  /* 0x000000000f0c7348 */ /* 0x003fea0003c00000 */
[----:B------:R-:W-:Y:S02]  /*19010*/  ELECT P6, UR62, PT ;  /* 0x00000000003e782f */ /* 0x000fe400038c0000 */
[----:B------:R-:W-:Y:S01]  /*19020*/  MOV R14, UR62 ;  /* 0x0000003e000e7c02 */ /* 0x000fe20008000f00 */
[----:B01----:R-:W-:Y:S10]  /*19030*/  ENDCOLLECTIVE ;  /* 0x000000000000791b */ /* 0x003ff40003800000 */
.L_x_624:
[----:B------:R-:W-:Y:S05]  /*19040*/  BSYNC B0 ;  /* 0x0000000000007941 */ /* 0x000fea0003800000 */
.L_x_623:
[----:B------:R-:W-:Y:S05]  /*19050*/  BRA `(.L_x_625) ;  /* 0xffffffe000d87947 */ /* 0x000fea000383ffff */
.L_x_531:
[----:B0-----:R0:W1:Y:S02]  /*19060*/  SYNCS.PHASECHK.TRANS64.TRYWAIT P1, [R7+URZ], R2 ;  /* 0x00000002070075a7 */ /* 0x001064000802017f */
[----:B-1----:R-:W-:Y:S05]  /*19070*/  @!P1 NANOSLEEP.SYNCS 0x989680 ;  /* 0x009896800000995d */ /* 0x002fea0003900000 */
[----:B------:R-:W1:Y:S02]  /*19080*/  @!P1 SYNCS.PHASECHK.TRANS64 P1, [R7+URZ], R2 ;  /* 0x00000002070095a7 */ /* 0x000e64000802007f */
[----:B-1----:R-:W-:Y:S05]  /*19090*/  @!P1 BRA `(.L_x_531) ;  /* 0xfffffffc00f09947 */ /* 0x002fea000383ffff */
[----:B------:R-:W-:Y:S05]  /*190a0*/  BRA `(.L_x_626) ;  /* 0xffffffe4000c7947 */ /* 0x000fea000383ffff */
.L_x_532:
[----:B-1----:R1:W2:Y:S02]  /*190b0*/  SYNCS.PHASECHK.TRANS64.TRYWAIT P1, [R3+URZ], R0 ;  /* 0x00000000030075a7 */ /* 0x0022a4000802017f */
[----:B--2---:R-:W-:Y:S05]  /*190c0*/  @!P1 NANOSLEEP.SYNCS 0x989680 ;  /* 0x009896800000995d */ /* 0x004fea0003900000 */
[----:B------:R-:W2:Y:S02]  /*190d0*/  @!P1 SYNCS.PHASECHK.TRANS64 P1, [R3+URZ], R0 ;  /* 0x00000000030095a7 */ /* 0x000ea4000802007f */
[----:B--2---:R-:W-:Y:S05]  /*190e0*/  @!P1 BRA `(.L_x_532) ;  /* 0xfffffffc00f09947 */ /* 0x004fea000383ffff */
[----:B------:R-:W-:Y:S05]  /*190f0*/  BRA `(.L_x_627) ;  /* 0xffffffe400007947 */ /* 0x000fea000383ffff */
.L_x_534:
[----:B-1----:R1:W2:Y:S02]  /*19100*/  SYNCS.PHASECHK.TRANS64.TRYWAIT P1, [R3+URZ+0x19c60], R2 ;  /* 0x019c6002030075a7 */ /* 0x0022a4000802017f */
[----:B--2---:R-:W-:Y:S05]  /*19110*/  @!P1 NANOSLEEP.SYNCS 0x989680 ;  /* 0x009896800000995d */ /* 0x004fea0003900000 */
[----:B------:R-:W2:Y:S02]  /*19120*/  @!P1 SYNCS.PHASECHK.TRANS64 P1, [R3+URZ+0x19c60], R2 ;  /* 0x019c6002030095a7 */ /* 0x000ea4000802007f */
[----:B--2---:R-:W-:Y:S05]  /*19130*/  @!P1 BRA `(.L_x_534) ;  /* 0xfffffffc00f09947 */ /* 0x004fea000383ffff */
[----:B------:R-:W-:Y:S05]  /*19140*/  BRA `(.L_x_628) ;  /* 0xffffffe400007947 */ /* 0x000fea000383ffff */
.L_x_536:
[----:B--2---:R2:W3:Y:S02]  /*19150*/  SYNCS.PHASECHK.TRANS64.TRYWAIT P1, [R5+URZ+0x19c60], R0 ;  /* 0x019c6000050075a7 */ /* 0x0044e4000802017f */
[----:B---3--:R-:W-:Y:S05]  /*19160*/  @!P1 NANOSLEEP.SYNCS 0x989680 ;  /* 0x009896800000995d */ /* 0x008fea0003900000 */
[----:B------:R-:W3:Y:S02]  /*19170*/  @!P1 SYNCS.PHASECHK.TRANS64 P1, [R5+URZ+0x19c60], R0 ;  /* 0x019c6000050095a7 */ /* 0x000ee4000802007f */
[----:B---3--:R-:W-:Y:S05]  /*19180*/  @!P1 BRA `(.L_x_536) ;  /* 0xfffffffc00f09947 */ /* 0x008fea000383ffff */
[----:B------:R-:W-:Y:S05]  /*19190*/  BRA `(.L_x_629) ;  /* 0xffffffe400007947 */ /* 0x000fea000383ffff */
.L_x_538:
[----:B---3--:R3:W4:Y:S02]  /*191a0*/  SYNCS.PHASECHK.TRANS64.TRYWAIT P0, [R3+URZ+0x19c80], R2 ;  /* 0x019c8002030075a7 */ /* 0x008724000800017f */
[----:B----4-:R-:W-:Y:S05]  /*191b0*/  @!P0 NANOSLEEP.SYNCS 0x989680 ;  /* 0x009896800000895d */ /* 0x010fea0003900000 */
[----:B------:R-:W4:Y:S02]  /*191c0*/  @!P0 SYNCS.PHASECHK.TRANS64 P0, [R3+URZ+0x19c80], R2 ;  /* 0x019c8002030085a7 */ /* 0x000f24000800007f */
[----:B----4-:R-:W-:Y:S05]  /*191d0*/  @!P0 BRA `(.L_x_538) ;  /* 0xfffffffc00f08947 */ /* 0x010fea000383ffff */
[----:B------:R-:W-:Y:S05]  /*191e0*/  BRA `(.L_x_539) ;  /* 0xffffffe000fc7947 */ /* 0x000fea000383ffff */
.L_x_630:
        /* <DEDUP_REMOVED lines=9> */
.L_x_2222:


//--------------------- .text._ZN7cutlass13device_kernelIN5flash11enable_sm90INS1_16FlashAttnFwdSm90INS1_25CollectiveMainloopFwdSm90ILi2EN4cute5tupleIJNS5_1CILi1EEES8_S8_EEENS6_IJNS7_ILi192EEENS7_ILi128EEENS7_ILi96EEEEEELi96ENS_12float_e4m3_tEfNS_4arch4Sm90ELb0ELb1ELb0ELb0ELb0ELb0ELb0ELb1ELb1ELb0ELb0ELb0EEENS1_21CollectiveEpilogueFwdINS6_IJSA_SC_SB_EEES9_NS_10bfloat16_tESG_Li384ELb0ELb0ELb0ELb1EEENS1_30DynamicPersistentTileSchedulerILi384ELi128ELb0ELb0ELb1EEEEEEEEEvNT_6ParamsE --------------------------
	.section	.text._ZN7cutlass13device_kernelIN5flash11enable_sm90INS1_16FlashAttnFwdSm90INS1_25CollectiveMainloopFwdSm90ILi2EN4cute5tupleIJNS5_1CILi1EEES8_S8_EEENS6_IJNS7_ILi192EEENS7_ILi128EEENS7_ILi96EEEEEELi96ENS_12float_e4m3_tEfNS_4arch4Sm90ELb0ELb1ELb0ELb0ELb0ELb0ELb0ELb1ELb1ELb0ELb0ELb0EEENS1_21CollectiveEpilogueFwdINS6_IJSA_SC_SB_EEES9_NS_10bfloat16_tESG_Li384ELb0ELb0ELb0ELb1EEENS1_30DynamicPersistentTileSchedulerILi384ELi128ELb0ELb0ELb1EEEEEEEEEvNT_6ParamsE,"ax",@progbits
	.align	128
.text._ZN7cutlass13device_kernelIN5flash11enable_sm90INS1_16FlashAttnFwdSm90INS1_25CollectiveMainloopFwdSm90ILi2EN4cute5tupleIJNS5_1CILi1EEES8_S8_EEENS6_IJNS7_ILi192EEENS7_ILi128EEENS7_ILi96EEEEEELi96ENS_12float_e4m3_tEfNS_4arch4Sm90ELb0ELb1ELb0ELb0ELb0ELb0ELb0ELb1ELb1ELb0ELb0ELb0EEENS1_21CollectiveEpilogueFwdINS6_IJSA_SC_SB_EEES9_NS_10bfloat16_tESG_Li384ELb0ELb0ELb0ELb1EEENS1_30DynamicPersistentTileSchedulerILi384ELi128ELb0ELb0ELb1EEEEEEEEEvNT_6ParamsE:
        .type           _ZN7cutlass13device_kernelIN5flash11enable_sm90INS1_16FlashAttnFwdSm90INS1_25CollectiveMainloopFwdSm90ILi2EN4cute5tupleIJNS5_1CILi1EEES8_S8_EEENS6_IJNS7_ILi192EEENS7_ILi128EEENS7_ILi96EEEEEELi96ENS_12float_e4m3_tEfNS_4arch4Sm90ELb0ELb1ELb0ELb0ELb0ELb0ELb0ELb1ELb1ELb0ELb0ELb0EEENS1_21CollectiveEpilogueFwdINS6_IJSA_SC_SB_EEES9_NS_10bfloat16_tESG_Li384ELb0ELb0ELb0ELb1EEENS1_30DynamicPersistentTileSchedulerILi384ELi128ELb0ELb0ELb1EEEEEEEEEvNT_6ParamsE,@function
        .size           _ZN7cutlass13device_kernelIN5flash11enable_sm90INS1_16FlashAttnFwdSm90INS1_25CollectiveMainloopFwdSm90ILi2EN4cute5tupleIJNS5_1CILi1EEES8_S8_EEENS6_IJNS7_ILi192EEENS7_ILi128EEENS7_ILi96EEEEEELi96ENS_12float_e4m3_tEfNS_4arch4Sm90ELb0ELb1ELb0ELb0ELb0ELb0ELb0ELb1ELb1ELb0ELb0ELb0EEENS1_21CollectiveEpilogueFwdINS6_IJSA_SC_SB_EEES9_NS_10bfloat16_tESG_Li384ELb0ELb0ELb0ELb1EEENS1_30DynamicPersistentTileSchedulerILi384ELi128ELb0ELb0ELb1EEEEEEEEEvNT_6ParamsE,(.L_x_2223 - _ZN7cutlass13device_kernelIN5flash11enable_sm90INS1_16FlashAttnFwdSm90INS1_25CollectiveMainloopFwdSm90ILi2EN4cute5tupleIJNS5_1CILi1EEES8_S8_EEENS6_IJNS7_ILi192EEENS7_ILi128EEENS7_ILi96EEEEEELi96ENS_12float_e4m3_tEfNS_4arch4Sm90ELb0ELb1ELb0ELb0ELb0ELb0ELb0ELb1ELb1ELb0ELb0ELb0EEENS1_21CollectiveEpilogueFwdINS6_IJSA_SC_SB_EEES9_NS_10bfloat16_tESG_Li384ELb0ELb0ELb0ELb1EEENS1_30DynamicPersistentTileSchedulerILi384ELi128ELb0ELb0ELb1EEEEEEEEEvNT_6ParamsE)
        .other          _ZN7cutlass13device_kernelIN5flash11enable_sm90INS1_16FlashAttnFwdSm90INS1_25CollectiveMainloopFwdSm90ILi2EN4cute5tupleIJNS5_1CILi1EEES8_S8_EEENS6_IJNS7_ILi192EEENS7_ILi128EEENS7_ILi96EEEEEELi96ENS_12float_e4m3_tEfNS_4arch4Sm90ELb0ELb1ELb0ELb0ELb0ELb0ELb0ELb1ELb1ELb0ELb0ELb0EEENS1_21CollectiveEpilogueFwdINS6_IJSA_SC_SB_EEES9_NS_10bfloat16_tESG_Li384ELb0ELb0ELb0ELb1EEENS1_30DynamicPersistentTileSchedulerILi384ELi128ELb0ELb0ELb1EEEEEEEEEvNT_6ParamsE,@"STO_CUDA_ENTRY STV_DEFAULT"
_ZN7cutlass13device_kernelIN5flash11enable_sm90INS1_16FlashAttnFwdSm90INS1_25CollectiveMainloopFwdSm90ILi2EN4cute5tupleIJNS5_1CILi1EEES8_S8_EEENS6_IJNS7_ILi192EEENS7_ILi128EEENS7_ILi96EEEEEELi96ENS_12float_e4m3_tEfNS_4arch4Sm90ELb0ELb1ELb0ELb0ELb0ELb0ELb0ELb1ELb1ELb0ELb0ELb0EEENS1_21CollectiveEpilogueFwdINS6_IJSA_SC_SB_EEES9_NS_10bfloat16_tESG_Li384ELb0ELb0ELb0ELb1EEENS1_30DynamicPersistentTileSchedulerILi384ELi128ELb0ELb0ELb1EEEEEEEEEvNT_6ParamsE:
[----:B------:R-:W1:Y:S02]  /*0000*/  LDC R1, c[0x0][0x28] ;  /* 0x00000a00ff017b82 */ /* 0x000e640000000800 */
[----:B-1----:R-:W-:Y:S01]  /*0010*/  VIADD R1, R1, 0xfffffff8 ;  /* 0xfffffff801017836 */ /* 0x002fe20000000000 */
[----:B------:R-:W1:Y:S01]  /*0020*/  S2R R4, SR_TID.X ;  /* 0x0000000000047919 */ /* 0x000e620000002100 */
[----:B------:R-:W-:Y:S01]  /*0030*/  ELECT P0, URZ, PT ;  /* 0x00000000003f782f */ /* 0x000fe20003800000 */
[----:B------:R-:W-:Y:S01]  /*0040*/  BSSY B0, `(.L_x_631) ;  /* 0x0000014000007945 */ /* 0x000fe20003800000 */
[----:B-1----:R-:W-:-:S05]  /*0050*/  SHF.R.U32.HI R0, RZ, 0x5, R4 ;  /* 0x00000005ff007819 */ /* 0x002fca0000011604 */
[----:B------:R-:W1:Y:S02]  /*0060*/  SHFL.IDX PT, R2, R0, RZ, 0x1f ;  /* 0x00001fff00027589 */ /* 0x000e6400000e0000 */
[----:B-1----:R-:W-:Y:S02]  /*0070*/  ISETP.EQ.AND P0, PT, R2, RZ, P0 ;  /* 0x000000ff0200720c */ /* 0x002fe40000702270 */
[----:B------:R-:W-:-:S11]  /*0080*/  SHF.R.U32.HI R2, RZ, 0x7, R4 ;  /* 0x00000007ff027819 */ /* 0x000fd60000011604 */
[----:B------:R-:W-:Y:S05]  /*0090*/  @!P0 BRA `(.L_x_632) ;  /* 0x0000000000388947 */ /* 0x000fea0003800000 */
        /* <DEDUP_REMOVED lines=14> */
.L_x_632:
[----:B------:R-:W-:Y:S05]  /*0180*/  BSYNC B0 ;  /* 0x0000000000007941 */ /* 0x000fea0003800000 */
.L_x_631:
        /* <DEDUP_REMOVED lines=37> */
.L_x_633:
        /* <DEDUP_REMOVED lines=22> */
.L_x_634:
        /* <DEDUP_REMOVED lines=18> */
.L_x_635:
        /* <DEDUP_REMOVED lines=22> */
.L_x_636:
        /* <DEDUP_REMOVED lines=22> */
.L_x_637:
        /* <DEDUP_REMOVED lines=8> */
.L_x_639:
[----:B------:R-:W-:-:S08]  /*09a0*/  NOP ;  /* 0x0000000000007918 */ /* 0x000fd00000000000 */
[----:B------:R-:W1:Y:S02]  /*09b0*/  USETMAXREG.TRY_ALLOC.CTAPOOL UP0, 0xa0 ;  /* 0x000000a0000079c8 */ /* 0x000e640008000600 */
[----:B-1----:R-:W-:-:S13]  /*09c0*/  PLOP3.LUT P0, PT, PT, PT, UP0, 0x80, 0x0 ;  /* 0x000000000000781c */ /* 0x002fda0003f0f008 */
[----:B------:R-:W-:Y:S05]  /*09d0*/  @!P0 BRA `(.L_x_639) ;  /* 0xfffffffc00f08947 */ /* 0x000fea000383ffff */
[----:B------:R-:W1:Y:S08]  /*09e0*/  S2UR UR7, SR_CTAID.X ;  /* 0x00000000000779c3 */ /* 0x000e700000002500 */
[----:B------:R-:W-:Y:S08]  /*09f0*/  BAR.ARV 0x4, 0x200 ;  /* 0x0108000000007b1d */ /* 0x000ff00000002000 */
[----:B------:R-:W1:Y:S08]  /*0a00*/  LDC R0, c[0x0][0xda8] ;  /* 0x00036a00ff007b82 */ /* 0x000e700000000800 */
[----:B------:R-:W-:Y:S06]  /*0a10*/  BAR.ARV 0x8, 0x1a0 ;  /* 0x0206800000007b1d */ /* 0x000fec0000002000 */
[----:B-1----:R-:W-:-:S13]  /*0a20*/  ISETP.LE.AND P0, PT, R0, UR7, PT ;  /* 0x0000000700007c0c */ /* 0x002fda000bf03270 */
[----:B------:R-:W-:Y:S05]  /*0a30*/  @P0 EXIT ;  /* 0x000000000000094d */ /* 0x000fea0003800000 */
[----:B------:R-:W1:Y:S01]  /*0a40*/  S2R R2, SR_TID.X ;  /* 0x0000000000027919 */ /* 0x000e620000002100 */
[----:B------:R-:W2:Y:S01]  /*0a50*/  S2UR UR50, SR_CgaCtaId ;  /* 0x00000000003279c3 */ /* 0x000ea20000008800 */
[----:B------:R-:W-:Y:S01]  /*0a60*/  UMOV UR47, 0x400 ;  /* 0x00000400002f7882 */ /* 0x000fe20000000000 */
[----:B------:R-:W-:Y:S01]  /*0a70*/  ULOP3.LUT UR39, UR46, 0x1, URZ, 0xfc, !UPT ;  /* 0x000000012e277892 */ /* 0x000fe2000f8efc3f */
[----:B------:R-:W-:Y:S01]  /*0a80*/  ULDC.64 UR52, c[0x0][0x198] ;  /* 0x0000660000347ab9 */ /* 0x000fe20000000a00 */
[----:B------:R-:W-:Y:S01]  /*0a90*/  UMOV UR38, URZ ;  /* 0x0000003f00267c82 */ /* 0x000fe20008000000 */
[----:B------:R-:W-:Y:S01]  /*0aa0*/  UMOV UR37, URZ ;  /* 0x0000003f00257c82 */ /* 0x000fe20008000000 */
[----:B------:R-:W-:Y:S02]  /*0ab0*/  UMOV UR36, URZ ;  /* 0x0000003f00247c82 */ /* 0x000fe40008000000 */
[----:B------:R-:W3:Y:S01]  /*0ac0*/  S2UR UR6, SR_SWINHI ;  /* 0x00000000000679c3 */ /* 0x000ee20000002f00 */
[----:B--2---:R-:W-:Y:S01]  /*0ad0*/  ULEA UR47, UR50, UR47, 0x18 ;  /* 0x0000002f322f7291 */ /* 0x004fe2000f8ec03f */
[----:B-1----:R-:W-:-:S06]  /*0ae0*/  VIADD R8, R2, 0xffffff80 ;  /* 0xffffff8002087836 */ /* 0x002fcc0000000000 */
[----:B------:R-:W-:Y:S01]  /*0af0*/  UMOV UR4, UR47 ;  /* 0x0000002f00047c82 */ /* 0x000fe20008000000 */
[----:B---3--:R-:W-:Y:S01]  /*0b00*/  UMOV UR5, UR6 ;  /* 0x0000000600057c82 */ /* 0x008fe20008000000 */
[----:B------:R-:W-:Y:S01]  /*0b10*/  IMAD.U32 R22, RZ, RZ, UR4 ;  /* 0x00000004ff167e24 */ /* 0x000fe2000f8e00ff */
[----:B------:R-:W-:Y:S01]  /*0b20*/  UMOV UR4, UR7 ;  /* 0x0000000700047c82 */ /* 0x000fe20008000000 */
[----:B------:R-:W-:Y:S01]  /*0b30*/  SHF.R.S32.HI R0, RZ, 0x1f, R8 ;  /* 0x0000001fff007819 */ /* 0x000fe20000011408 */
[----:B------:R-:W-:-:S03]  /*0b40*/  IMAD.U32 R23, RZ, RZ, UR5 ;  /* 0x00000005ff177e24 */ /* 0x000fc6000f8e00ff */
[CC--:B------:R-:W-:Y:S02]  /*0b50*/  LEA.HI R3, R0.reuse, R8.reuse, RZ, 0x4 ;  /* 0x0000000800037211 */ /* 0x0c0fe400078f20ff */
[----:B------:R-:W-:Y:S02]  /*0b60*/  LEA.HI R2, R0, R8, RZ, 0x7 ;  /* 0x0000000800027211 */ /* 0x000fe400078f38ff */
[----:B------:R-:W-:Y:S02]  /*0b70*/  SHF.R.S32.HI R4, RZ, 0x4, R3 ;  /* 0x00000004ff047819 */ /* 0x000fe40000011403 */
[----:B------:R-:W-:Y:S02]  /*0b80*/  LOP3.LUT R157, R2, 0xffffff80, RZ, 0xc0, !PT ;  /* 0xffffff80029d7812 */ /* 0x000fe400078ec0ff */
[C---:B------:R-:W-:Y:S02]  /*0b90*/  LEA.HI R5, R3.reuse, R4, RZ, 0x1 ;  /* 0x0000000403057211 */ /* 0x040fe400078f08ff */
[----:B------:R-:W-:Y:S01]  /*0ba0*/  LOP3.LUT R3, R3, 0x7fffff0, RZ, 0xc0, !PT ;  /* 0x07fffff003037812 */ /* 0x000fe200078ec0ff */
[----:B------:R-:W-:Y:S01]  /*0bb0*/  IMAD.IADD R157, R8, 0x1, -R157 ;  /* 0x00000001089d7824 */ /* 0x000fe200078e0a9d */
[----:B------:R-:W-:-:S02]  /*0bc0*/  LOP3.LUT R5, R5, 0x1ffffffe, RZ, 0xc0, !PT ;  /* 0x1ffffffe05057812 */ /* 0x000fc400078ec0ff */
[----:B------:R-:W-:Y:S01]  /*0bd0*/  SHF.R.S32.HI R10, RZ, 0x7, R2 ;  /* 0x00000007ff0a7819 */ /* 0x000fe20000011402 */
[----:B------:R-:W-:Y:S01]  /*0be0*/  IMAD.IADD R3, R8, 0x1, -R3 ;  /* 0x0000000108037824 */ /* 0x000fe200078e0a03 */
[----:B------:R-:W-:Y:S01]  /*0bf0*/  SHF.R.S32.HI R6, RZ, 0x1f, R157 ;  /* 0x0000001fff067819 */ /* 0x000fe2000001149d */
[----:B------:R-:W-:Y:S01]  /*0c00*/  IMAD.IADD R5, R4, 0x1, -R5 ;  /* 0x0000000104057824 */ /* 0x000fe200078e0a05 */
[----:B------:R-:W-:Y:S02]  /*0c10*/  LEA.HI R4, R0, R8, RZ, 0x5 ;  /* 0x0000000800047211 */ /* 0x000fe400078f28ff */
[----:B------:R-:W-:Y:S02]  /*0c20*/  LEA.HI R7, R6, R157, RZ, 0x2 ;  /* 0x0000009d06077211 */ /* 0x000fe400078f10ff */
[----:B------:R-:W-:Y:S02]  /*0c30*/  SHF.R.S32.HI R11, RZ, 0x5, R4 ;  /* 0x00000005ff0b7819 */ /* 0x000fe40000011404 */
[----:B------:R-:W-:-:S02]  /*0c40*/  SHF.R.S32.HI R4, RZ, 0x2, R7 ;  /* 0x00000002ff047819 */ /* 0x000fc40000011407 */
[----:B------:R-:W-:Y:S01]  /*0c50*/  SHF.R.S32.HI R9, RZ, 0x1f, R7 ;  /* 0x0000001fff097819 */ /* 0x000fe20000011407 */
[----:B------:R-:W-:Y:S01]  /*0c60*/  IMAD R2, R11, 0x10, R3 ;  /* 0x000000100b027824 */ /* 0x000fe200078e0203 */
[----:B------:R-:W-:Y:S02]  /*0c70*/  LEA.HI R6, R6, R157, RZ, 0x5 ;  /* 0x0000009d06067211 */ /* 0x000fe400078f28ff */
[----:B------:R-:W-:Y:S01]  /*0c80*/  LEA.HI R9, R9, R4, RZ, 0x3 ;  /* 0x0000000409097211 */ /* 0x000fe200078f18ff */
[----:B------:R-:W-:Y:S01]  /*0c90*/  IMAD R3, R2, 0x4, R5 ;  /* 0x0000000402037824 */ /* 0x000fe200078e0205 */
[----:B------:R-:W-:Y:S01]  /*0ca0*/  SHF.R.S32.HI R6, RZ, 0x5, R6 ;  /* 0x00000005ff067819 */ /* 0x000fe20000011406 */
[----:B------:R-:W-:Y:S01]  /*0cb0*/  IMAD.HI R2, R10, 0x55555556, RZ ;  /* 0x555555560a027827 */ /* 0x000fe200078e02ff */
[----:B------:R-:W-:Y:S02]  /*0cc0*/  LOP3.LUT R9, R9, 0xfffffff8, RZ, 0xc0, !PT ;  /* 0xfffffff809097812 */ /* 0x000fe400078ec0ff */
[----:B------:R-:W-:Y:S01]  /*0cd0*/  LEA.HI R0, R0, R8, RZ, 0x2 ;  /* 0x0000000800007211 */ /* 0x000fe200078f10ff */
[----:B------:R-:W-:Y:S01]  /*0ce0*/  IMAD.SHL.U32 R3, R3, 0x8, RZ ;  /* 0x0000000803037824 */ /* 0x000fe200078e00ff */
[----:B------:R-:W-:Y:S01]  /*0cf0*/  LEA.HI R2, R2, R2, RZ, 0x1 ;  /* 0x0000000202027211 */ /* 0x000fe200078f08ff */
[----:B------:R-:W-:Y:S01]  /*0d00*/  IMAD.IADD R9, R4, 0x1, -R9 ;  /* 0x0000000104097824 */ /* 0x000fe200078e0a09 */
[----:B------:R-:W-:Y:S01]  /*0d10*/  LOP3.LUT R16, R7, 0x7ffffffc, RZ, 0xc0, !PT ;  /* 0x7ffffffc07107812 */ /* 0x000fe200078ec0ff */
[----:B------:R-:W-:Y:S01]  /*0d20*/  IMAD.WIDE R22, R3, 0x2, R22 ;  /* 0x0000000203167825 */ /* 0x000fe200078e0216 */
[----:B------:R-:W-:-:S03]  /*0d30*/  SHF.R.S32.HI R154, RZ, 0x2, R0 ;  /* 0x00000002ff9a7819 */ /* 0x000fc60000011400 */
[----:B------:R-:W-:Y:S01]  /*0d40*/  IMAD R4, R2, -0x3, R10 ;  /* 0xfffffffd02047824 */ /* 0x000fe200078e020a */
[----:B------:R-:W-:Y:S01]  /*0d50*/  LOP3.LUT R2, R0, 0x1ffffffc, RZ, 0xc0, !PT ;  /* 0x1ffffffc00027812 */ /* 0x000fe200078ec0ff */
[----:B------:R-:W-:Y:S02]  /*0d60*/  IMAD R9, R6, 0x10, R9 ;  /* 0x0000001006097824 */ /* 0x000fe400078e0209 */
[----:B------:R-:W-:Y:S02]  /*0d70*/  IMAD.IADD R16, R157, 0x1, -R16 ;  /* 0x000000019d107824 */ /* 0x000fe400078e0a10 */
[----:B------:R-:W-:Y:S02]  /*0d80*/  IMAD R3, R4, 0x40, R9 ;  /* 0x0000004004037824 */ /* 0x000fe400078e0209 */
[----:B------:R-:W-:-:S03]  /*0d90*/  IMAD.IADD R2, R8, 0x1, -R2 ;  /* 0x0000000108027824 */ /* 0x000fc600078e0a02 */
[----:B------:R1:W-:Y:S01]  /*0da0*/  STL [R1], R3 ;  /* 0x0000000301007387 */ /* 0x0003e20000100800 */
[----:B------:R-:W-:-:S07]  /*0db0*/  IMAD.SHL.U32 R152, R2, 0x8, RZ ;  /* 0x0000000802987824 */ /* 0x000fce00078e00ff */
.L_x_732:
[----:B------:R-:W-:Y:S01]  /*0dc0*/  ULDC UR5, c[0x0][0xdd0] ;  /* 0x0003740000057ab9 */ /* 0x000fe20000000800 */
[----:B--2---:R-:W2:Y:S01]  /*0dd0*/  LDC R0, c[0x0][0xde8] ;  /* 0x00037a00ff007b82 */ /* 0x004ea20000000800 */
[----:B------:R-:W-:Y:S01]  /*0de0*/  UISETP.NE.AND UP0, UPT, UR5, 0x1, UPT ;  /* 0x000000010500788c */ /* 0x000fe2000bf05270 */
[----:B------:R-:W-:-:S10]  /*0df0*/  UMOV UR8, UR4 ;  /* 0x0000000400087c82 */ /* 0x000fd40008000000 */
[----:B------:R-:W-:Y:S01]  /*0e00*/  @UP0 ULDC UR6, c[0x0][0xdd4] ;  /* 0x0003750000060ab9 */ /* 0x000fe20000000800 */
[----:B------:R-:W-:Y:S01]  /*0e10*/  @UP0 ULDC UR9, c[0x0][0xdd8] ;  /* 0x0003760000090ab9 */ /* 0x000fe20000000800 */
[----:B------:R-:W-:-:S04]  /*0e20*/  UIMAD.WIDE.U32 UR6, UR4, UR6, URZ ;  /* 0x00000006040672a5 */ /* 0x000fc8000f8e003f */
[----:B------:R-:W-:-:S04]  /*0e30*/  @UP0 USHF.R.U32.HI UR8, URZ, UR9, UR7 ;  /* 0x000000093f080299 */ /* 0x000fc80008011607 */
[----:B------:R-:W-:Y:S02]  /*0e40*/  UIADD3 UR6, -UR8, URZ, URZ ;  /* 0x0000003f08067290 */ /* 0x000fe4000fffe13f */
[----:B--2---:R-:W-:Y:S02]  /*0e50*/  ISETP.LE.AND P0, PT, R0, UR8, PT ;  /* 0x0000000800007c0c */ /* 0x004fe4000bf03270 */
[----:B------:R-:W-:-:S11]  /*0e60*/  UIMAD UR7, UR5, UR6, UR4 ;  /* 0x00000006050772a4 */ /* 0x000fd6000f8e0204 */
[----:B-1-3--:R-:W-:Y:S05]  /*0e70*/  @!P0 BRA `(.L_x_640) ;  /* 0x0000000000208947 */ /* 0x00afea0003800000 */
[----:B------:R-:W-:Y:S01]  /*0e80*/  ULDC UR6, c[0x0][0xddc] ;  /* 0x0003770000067ab9 */ /* 0x000fe20000000800 */
[----:B------:R-:W-:Y:S01]  /*0e90*/  UMOV UR51, UR7 ;  /* 0x0000000700337c82 */ /* 0x000fe20008000000 */
[----:B------:R-:W-:-:S11]  /*0ea0*/  UISETP.NE.AND UP0, UPT, UR6, 0x1, UPT ;  /* 0x000000010600788c */ /* 0x000fd6000bf05270 */
[----:B------:R-:W-:Y:S02]  /*0eb0*/  @UP0 ULDC.64 UR10, c[0x0][0xde0] ;  /* 0x00037800000a0ab9 */ /* 0x000fe40000000a00 */
[----:B------:R-:W-:-:S04]  /*0ec0*/  UIMAD.WIDE.U32 UR4, UR7, UR10, URZ ;  /* 0x0000000a070472a5 */ /* 0x000fc8000f8e003f */
[----:B------:R-:W-:-:S04]  /*0ed0*/  @UP0 USHF.R.U32.HI UR51, URZ, UR11, UR5 ;  /* 0x0000000b3f330299 */ /* 0x000fc80008011605 */
[----:B------:R-:W-:Y:S01]  /*0ee0*/  UIMAD UR4, UR51, UR6, URZ ;  /* 0x00000006330472a4 */ /* 0x000fe2000f8e023f */
[----:B------:R-:W-:Y:S11]  /*0ef0*/  BRA `(.L_x_641) ;  /* 0x00000000001c7947 */ /* 0x000ff60003800000 */
.L_x_640:
[----:B------:R-:W-:Y:S01]  /*0f00*/  ULDC UR6, c[0x0][0xdc4] ;  /* 0x0003710000067ab9 */ /* 0x000fe20000000800 */
[----:B------:R-:W-:Y:S01]  /*0f10*/  UMOV UR51, UR7 ;  /* 0x0000000700337c82 */ /* 0x000fe20008000000 */
[----:B------:R-:W-:-:S11]  /*0f20*/  UISETP.NE.AND UP0, UPT, UR6, 0x1, UPT ;  /* 0x000000010600788c */ /* 0x000fd6000bf05270 */
[----:B------:R-:W-:Y:S02]  /*0f30*/  @UP0 ULDC.64 UR10, c[0x0][0xdc8] ;  /* 0x00037200000a0ab9 */ /* 0x000fe40000000a00 */
[----:B------:R-:W-:-:S04]  /*0f40*/  UIMAD.WIDE.U32 UR4, UR7, UR10, URZ ;  /* 0x0000000a070472a5 */ /* 0x000fc8000f8e003f */
[----:B------:R-:W-:-:S04]  /*0f50*/  @UP0 USHF.R.U32.HI UR51, URZ, UR11, UR5 ;  /* 0x0000000b3f330299 */ /* 0x000fc80008011605 */
[----:B------:R-:W-:-:S12]  /*0f60*/  UIMAD UR4, UR51, UR6, URZ ;  /* 0x00000006330472a4 */ /* 0x000fd8000f8e023f */
.L_x_641:
[----:B------:R-:W-:Y:S01]  /*0f70*/  ULDC UR43, c[0x0][0xdb8] ;  /* 0x00036e00002b7ab9 */ /* 0x000fe20000000800 */
[----:B------:R-:W-:Y:S01]  /*0f80*/  UIADD3 UR6, UR7, -UR4, URZ ;  /* 0x8000000407067290 */ /* 0x000fe2000fffe03f */
[----:B------:R-:W-:Y:S01]  /*0f90*/  IMAD.MOV.U32 R7, RZ, RZ, 0x3f800000 ;  /* 0x3f800000ff077424 */ /* 0x000fe200078e00ff */
[----:B------:R-:W-:Y:S01]  /*0fa0*/  UISETP.NE.AND UP1, UPT, UR43, 0x1, UPT ;  /* 0x000000012b00788c */ /* 0x000fe2000bf25270 */
[----:B------:R-:W-:Y:S01]  /*0fb0*/  IMAD.MOV.U32 R0, RZ, RZ, 0x3f800000 ;  /* 0x3f800000ff007424 */ /* 0x000fe200078e00ff */
[----:B------:R-:W-:Y:S01]  /*0fc0*/  ULDC UR12, c[0x0][0xdc4] ;  /* 0x00037100000c7ab9 */ /* 0x000fe20000000800 */
[----:B------:R-:W-:Y:S01]  /*0fd0*/  ULDC.64 UR4, c[0x0][0x990] ;  /* 0x0002640000047ab9 */ /* 0x000fe20000000a00 */
[----:B------:R-:W-:Y:S01]  /*0fe0*/  UIMAD UR12, UR8, UR12, UR6 ;  /* 0x0000000c080c72a4 */ /* 0x000fe2000f8e0206 */
[----:B------:R-:W2:Y:S01]  /*0ff0*/  LDC.64 R8, c[0x0][0x9e0] ;  /* 0x00027800ff087b82 */ /* 0x000ea20000000a00 */
[----:B------:R-:W-:Y:S01]  /*1000*/  UISETP.NE.U32.AND UP0, UPT, UR4, URZ, UPT ;  /* 0x0000003f0400728c */ /* 0x000fe2000bf05070 */
[----:B------:R-:W-:Y:S01]  /*1010*/  ULDC.64 UR6, c[0x0][0x998] ;  /* 0x0002660000067ab9 */ /* 0x000fe20000000a00 */
[----:B------:R-:W-:-:S02]  /*1020*/  ULDC UR11, c[0x0][0x428] ;  /* 0x00010a00000b7ab9 */ /* 0x000fc40000000800 */
[----:B------:R-:W-:Y:S01]  /*1030*/  UISETP.NE.AND.EX UP0, UPT, UR5, URZ, UPT, UP0 ;  /* 0x0000003f0500728c */ /* 0x000fe2000bf05300 */
[----:B------:R-:W-:Y:S01]  /*1040*/  @UP1 ULDC UR8, c[0x0][0xdbc] ;  /* 0x00036f0000081ab9 */ /* 0x000fe20000000800 */
[----:B------:R-:W-:Y:S01]  /*1050*/  @UP1 ULDC UR10, c[0x0][0xdc0] ;  /* 0x00037000000a1ab9 */ /* 0x000fe20000000800 */
[----:B------:R-:W-:Y:S01]  /*1060*/  UIMAD.WIDE.U32 UR8, UR12, UR8, URZ ;  /* 0x000000080c0872a5 */ /* 0x000fe2000f8e003f */
[----:B------:R-:W3:Y:S01]  /*1070*/  LDC R156, c[0x0][0x288] ;  /* 0x0000a200ff9c7b82 */ /* 0x000ee20000000800 */
[----:B------:R-:W-:Y:S01]  /*1080*/  UMOV UR44, UR12 ;  /* 0x0000000c002c7c82 */ /* 0x000fe20008000000 */
[----:B------:R-:W-:Y:S01]  /*1090*/  UISETP.NE.AND UP2, UPT, UR11, 0x1, UPT ;  /* 0x000000010b00788c */ /* 0x000fe2000bf45270 */
[----:B------:R-:W-:Y:S01]  /*10a0*/  PLOP3.LUT P0, PT, PT, PT, UP0, 0x80, 0x0 ;  /* 0x000000000000781c */ /* 0x000fe20003f0f008 */
[----:B------:R-:W-:Y:S02]  /*10b0*/  @UP1 USHF.R.U32.HI UR44, URZ, UR10, UR9 ;  /* 0x0000000a3f2c1299 */ /* 0x000fe40008011609 */
[----:B------:R-:W-:-:S02]  /*10c0*/  UISETP.NE.U32.AND UP1, UPT, UR6, URZ, UPT ;  /* 0x0000003f0600728c */ /* 0x000fc4000bf25070 */
[----:B------:R-:W-:Y:S01]  /*10d0*/  @UP0 USHF.R.S32.HI UR8, URZ, 0x1f, UR44 ;  /* 0x0000001f3f080899 */ /* 0x000fe2000801142c */
[----:B------:R-:W4:Y:S01]  /*10e0*/  LDC R17, c[0x0][0x404] ;  /* 0x00010100ff117b82 */ /* 0x000f220000000800 */
[----:B------:R-:W-:Y:S01]  /*10f0*/  UISETP.NE.AND.EX UP1, UPT, UR7, URZ, UPT, UP1 ;  /* 0x0000003f0700728c */ /* 0x000fe2000bf25310 */
[----:B------:R-:W-:Y:S01]  /*1100*/  @UP0 ULDC.64 UR14, c[0x0][0x9a8] ;  /* 0x00026a00000e0ab9 */ /* 0x000fe20000000a00 */
[----:B------:R-:W-:Y:S02]  /*1110*/  UIADD3 UR11, -UR44, URZ, URZ ;  /* 0x0000003f2c0b7290 */ /* 0x000fe4000fffe13f */
[----:B------:R-:W-:Y:S02]  /*1120*/  @UP0 UIMAD UR10, UR8, UR14, URZ ;  /* 0x0000000e080a02a4 */ /* 0x000fe4000f8e023f */
[----:B------:R-:W-:Y:S01]  /*1130*/  PLOP3.LUT P1, PT, PT, PT, UP1, 0x80, 0x0 ;  /* 0x000000000000781c */ /* 0x000fe20003f2f018 */
[----:B------:R-:W-:Y:S01]  /*1140*/  @UP0 UIMAD.WIDE.U32 UR8, UR44, UR14, URZ ;  /* 0x0000000e2c0802a5 */ /* 0x000fe2000f8e003f */
[----:B------:R-:W5:Y:S01]  /*1150*/  LDC R6, c[0x0][0x2e0] ;  /* 0x0000b800ff067b82 */ /* 0x000f620000000800 */
[----:B------:R-:W-:-:S02]  /*1160*/  UIMAD UR43, UR43, UR11, UR12 ;  /* 0x0000000b2b2b72a4 */ /* 0x000fc4000f8e020c */
[----:B------:R-:W-:Y:S01]  /*1170*/  @UP1 USHF.R.S32.HI UR14, URZ, 0x1f, UR44 ;  /* 0x0000001f3f0e1899 */ /* 0x000fe2000801142c */
[----:B------:R-:W-:Y:S01]  /*1180*/  @UP1 ULDC.64 UR16, c[0x0][0x9b8] ;  /* 0x00026e0000101ab9 */ /* 0x000fe20000000a00 */
[----:B------:R-:W-:Y:S01]  /*1190*/  @UP0 UIMAD UR15, UR44, UR15, UR10 ;  /* 0x0000000f2c0f02a4 */ /* 0x000fe2000f8e020a */
[----:B------:R-:W-:Y:S01]  /*11a0*/  @UP2 ULDC UR12, c[0x0][0x42c] ;  /* 0x00010b00000c2ab9 */ /* 0x000fe20000000800 */
[----:B------:R-:W-:Y:S02]  /*11b0*/  @UP1 UIMAD.WIDE.U32 UR10, UR44, UR16, URZ ;  /* 0x000000102c0a12a5 */ /* 0x000fe4000f8e003f */
[----:B------:R-:W-:Y:S02]  /*11c0*/  UIMAD.WIDE.U32 UR12, UR43, UR12, URZ ;  /* 0x0000000c2b0c72a5 */ /* 0x000fe4000f8e003f */
[----:B------:R-:W-:Y:S01]  /*11d0*/  @UP1 UIMAD UR16, UR14, UR16, URZ ;  /* 0x000000100e1012a4 */ /* 0x000fe2000f8e023f */
[----:B------:R-:W-:Y:S02]  /*11e0*/  @UP2 ULDC UR18, c[0x0][0x430] ;  /* 0x00010c0000122ab9 */ /* 0x000fe40000000800 */
[----:B------:R-:W-:Y:S01]  /*11f0*/  UMOV UR14, UR43 ;  /* 0x0000002b000e7c82 */ /* 0x000fe20008000000 */
[----:B------:R-:W-:-:S02]  /*1200*/  @UP2 USHF.R.U32.HI UR14, URZ, UR18, UR13 ;  /* 0x000000123f0e2299 */ /* 0x000fc4000801160d */
[----:B------:R-:W-:Y:S02]  /*1210*/  @UP1 UIMAD UR16, UR44, UR17, UR16 ;  /* 0x000000112c1012a4 */ /* 0x000fe4000f8e0210 */
[----:B------:R-:W-:Y:S02]  /*1220*/  @UP0 USHF.R.S32.HI UR12, URZ, 0x1f, UR14 ;  /* 0x0000001f3f0c0899 */ /* 0x000fe4000801140e */
[----:B------:R-:W-:Y:S01]  /*1230*/  @UP1 USHF.R.S32.HI UR13, URZ, 0x1f, UR14 ;  /* 0x0000001f3f0d1899 */ /* 0x000fe2000801140e */
[----:B------:R-:W-:Y:S01]  /*1240*/  @UP0 ULDC.64 UR18, c[0x0][0x9b0] ;  /* 0x00026c0000120ab9 */ /* 0x000fe20000000a00 */
[----:B------:R-:W-:Y:S02]  /*1250*/  @UP1 UIADD3 UR11, UR11, UR16, URZ ;  /* 0x000000100b0b1290 */ /* 0x000fe4000fffe03f */
[----:B------:R-:W-:Y:S01]  /*1260*/  @UP0 UIADD3 UR9, UR9, UR15, URZ ;  /* 0x0000000f09090290 */ /* 0x000fe2000fffe03f */
[----:B------:R-:W-:Y:S01]  /*1270*/  @UP1 ULDC.64 UR16, c[0x0][0x9c0] ;  /* 0x0002700000101ab9 */ /* 0x000fe20000000a00 */
[----:B------:R-:W-:-:S02]  /*1280*/  @UP0 UIMAD UR12, UR12, UR18, URZ ;  /* 0x000000120c0c02a4 */ /* 0x000fc4000f8e023f */
[----:B------:R-:W-:Y:S02]  /*1290*/  @UP1 UIMAD UR13, UR13, UR16, URZ ;  /* 0x000000100d0d12a4 */ /* 0x000fe4000f8e023f */
[----:B------:R-:W-:Y:S02]  /*12a0*/  @UP0 UIMAD.WIDE.U32 UR8, UR14, UR18, UR8 ;  /* 0x000000120e0802a5 */ /* 0x000fe4000f8e0008 */
[----:B------:R-:W-:Y:S02]  /*12b0*/  @UP0 UIMAD UR12, UR14, UR19, UR12 ;  /* 0x000000130e0c02a4 */ /* 0x000fe4000f8e020c */
[----:B------:R-:W-:Y:S02]  /*12c0*/  @UP1 UIMAD.WIDE.U32 UR10, UR14, UR16, UR10 ;  /* 0x000000100e0a12a5 */ /* 0x000fe4000f8e000a */
[----:B------:R-:W-:Y:S02]  /*12d0*/  @UP1 UIMAD UR13, UR14, UR17, UR13 ;  /* 0x000000110e0d12a4 */ /* 0x000fe4000f8e020d */
[----:B------:R-:W-:-:S02]  /*12e0*/  @UP0 UIADD3 UR12, UR9, UR12, URZ ;  /* 0x0000000c090c0290 */ /* 0x000fc4000fffe03f */
[----:B------:R-:W-:Y:S02]  /*12f0*/  @UP0 ULEA UR4, UP3, UR8, UR4, 0x2 ;  /* 0x0000000408040291 */ /* 0x000fe4000f86103f */
[----:B------:R-:W-:Y:S02]  /*1300*/  @UP1 ULEA UR6, UP4, UR10, UR6, 0x2 ;  /* 0x000000060a061291 */ /* 0x000fe4000f88103f */
[----:B------:R-:W-:Y:S02]  /*1310*/  @UP1 UIADD3 UR9, UR11, UR13, URZ ;  /* 0x0000000d0b091290 */ /* 0x000fe4000fffe03f */
[----:B------:R-:W-:Y:S01]  /*1320*/  @UP0 ULEA.HI.X UR5, UR8, UR5, UR12, 0x2, UP3 ;  /* 0x0000000508050291 */ /* 0x000fe200098f140c */
[----:B------:R-:W-:Y:S01]  /*1330*/  IMAD.U32 R2, RZ, RZ, UR4 ;  /* 0x00000004ff027e24 */ /* 0x000fe2000f8e00ff */
[----:B------:R-:W-:Y:S01]  /*1340*/  @UP1 ULEA.HI.X UR7, UR10, UR7, UR9, 0x2, UP4 ;  /* 0x000000070a071291 */ /* 0x000fe2000a0f1409 */
[----:B------:R-:W-:Y:S01]  /*1350*/  IMAD.U32 R4, RZ, RZ, UR6 ;  /* 0x00000006ff047e24 */ /* 0x000fe2000f8e00ff */
[----:B------:R-:W-:Y:S01]  /*1360*/  ULDC UR42, c[0x0][0xdac] ;  /* 0x00036b00002a7ab9 */ /* 0x000fe20000000800 */
[----:B------:R-:W-:Y:S01]  /*1370*/  @UP2 ULDC UR6, c[0x0][0x430] ;  /* 0x00010c0000062ab9 */ /* 0x000fe20000000800 */
[----:B-1----:R-:W-:Y:S01]  /*1380*/  IMAD.U32 R3, RZ, RZ, UR5 ;  /* 0x00000005ff037e24 */ /* 0x002fe2000f8e00ff */
[----:B------:R-:W-:Y:S01]  /*1390*/  ULDC.64 UR4, c[0x0][0x3f8] ;  /* 0x0000fe0000047ab9 */ /* 0x000fe20000000a00 */
[----:B------:R-:W-:-:S03]  /*13a0*/  IMAD.U32 R5, RZ, RZ, UR7 ;  /* 0x00000007ff057e24 */ /* 0x000fc6000f8e00ff */
[----:B------:R-:W3:Y:S04]  /*13b0*/  @P0 LDG.E R7, desc[UR48][R2.64] ;  /* 0x0000003002070981 */ /* 0x000ee8000c1e1900 */
[----:B------:R-:W3:Y:S01]  /*13c0*/  @P1 LDG.E R0, desc[UR48][R4.64] ;  /* 0x0000003004001981 */ /* 0x000ee2000c1e1900 */
[----:B------:R-:W-:Y:S01]  /*13d0*/  ISETP.NE.U32.AND P0, PT, RZ, UR4, PT ;  /* 0x00000004ff007c0c */ /* 0x000fe2000bf05070 */
[----:B------:R-:W-:Y:S01]  /*13e0*/  ULOP3.LUT UR4, URZ, UR51, URZ, 0x33, !UPT ;  /* 0x000000333f047292 */ /* 0x000fe2000f8e333f */
[----:B--2---:R-:W-:Y:S01]  /*13f0*/  ISETP.GE.AND P1, PT, R9, 0x1, PT ;  /* 0x000000010900780c */ /* 0x004fe20003f26270 */
[----:B------:R-:W-:Y:S01]  /*1400*/  UMOV UR45, UR43 ;  /* 0x0000002b002d7c82 */ /* 0x000fe20008000000 */
[----:B------:R-:W-:Y:S01]  /*1410*/  ISETP.NE.AND.EX P0, PT, RZ, UR5, PT, P0 ;  /* 0x00000005ff007c0c */ /* 0x000fe2000bf05300 */
[----:B------:R-:W-:Y:S01]  /*1420*/  ULDC UR5, c[0x0][0x988] ;  /* 0x0002620000057ab9 */ /* 0x000fe20000000800 */
[----:B------:R-:W-:-:S02]  /*1430*/  UIADD3 UR42, UR4, UR42, URZ ;  /* 0x0000002a042a7290 */ /* 0x000fc4000fffe03f */
[----:B----4-:R-:W-:Y:S01]  /*1440*/  SEL R17, R17, 0x1, P0 ;  /* 0x0000000111117807 */ /* 0x010fe20000000000 */
[----:B------:R-:W-:Y:S01]  /*1450*/  @UP2 ULDC UR4, c[0x0][0x42c] ;  /* 0x00010b0000042ab9 */ /* 0x000fe20000000800 */
[----:B------:R-:W-:Y:S01]  /*1460*/  UIMAD UR42, UR42, 0xc0, URZ ;  /* 0x000000c02a2a78a4 */ /* 0x000fe2000f8e023f */
[----:B---3--:R-:W-:-:S04]  /*1470*/  FMUL.FTZ R0, R7, R0 ;  /* 0x0000000007007220 */ /* 0x008fc80000410000 */
[----:B------:R-:W-:Y:S01]  /*1480*/  FMUL.FTZ R2, R0, UR5 ;  /* 0x0000000500027c20 */ /* 0x000fe20008410000 */
[----:B------:R-:W-:Y:S01]  /*1490*/  IADD3 R0, -R156, 0xc0, RZ ;  /* 0x000000c09c007810 */ /* 0x000fe20007ffe1ff */
[----:B------:R-:W-:-:S03]  /*14a0*/  UIMAD.WIDE.U32 UR4, UR43, UR4, URZ ;  /* 0x000000042b0472a5 */ /* 0x000fc6000f8e003f */
[----:B------:R-:W-:Y:S01]  /*14b0*/  R2UR UR41, R2 ;  /* 0x00000000022972ca */ /* 0x000fe200000e0000 */
[----:B-----5:R-:W-:Y:S01]  /*14c0*/  IMAD R0, R17, R6, R0 ;  /* 0x0000000611007224 */ /* 0x020fe200078e0200 */
[----:B------:R-:W-:-:S03]  /*14d0*/  @UP2 USHF.R.U32.HI UR45, URZ, UR6, UR5 ;  /* 0x000000063f2d2299 */ /* 0x000fc60008011605 */
[----:B------:R-:W-:-:S04]  /*14e0*/  VIADD R19, R0, UR42 ;  /* 0x0000002a00137c36 */ /* 0x000fc80008000000 */
[----:B------:R-:W-:Y:S01]  /*14f0*/  IMAD.IADD R0, R19, 0x1, R8 ;  /* 0x0000000113007824 */ /* 0x000fe200078e0208 */
[----:B------:R-:W-:Y:S06]  /*1500*/  @!P1 BRA `(.L_x_642) ;  /* 0x0000000000409947 */ /* 0x000fec0003800000 */
[C---:B------:R-:W-:Y:S01]  /*1510*/  ISETP.GT.AND P0, PT, R19.reuse, RZ, PT ;  /* 0x000000ff1300720c */ /* 0x040fe20003f04270 */
[----:B------:R-:W-:-:S12]  /*1520*/  VIADD R2, R19, 0xffffffff ;  /* 0xffffffff13027836 */ /* 0x000fd80000000000 */
[----:B------:R-:W-:Y:S05]  /*1530*/  @P0 BRA `(.L_x_643) ;  /* 0x00000000001c0947 */ /* 0x000fea0003800000 */
[----:B------:R-:W-:Y:S01]  /*1540*/  ISETP.NE.AND P0, PT, R9, 0x1, PT ;  /* 0x000000010900780c */ /* 0x000fe20003f05270 */
[----:B------:R-:W-:-:S12]  /*1550*/  IMAD.MOV R3, RZ, RZ, -R19 ;  /* 0x000000ffff037224 */ /* 0x000fd800078e0a13 */
[----:B------:R-:W1:Y:S02]  /*1560*/  @P0 LDC.64 R4, c[0x0][0x9e8] ;  /* 0x00027a00ff040b82 */ /* 0x000e640000000a00 */
[----:B-1----:R-:W-:-:S05]  /*1570*/  @P0 IMAD.HI.U32 R2, R3, R4, RZ ;  /* 0x0000000403020227 */ /* 0x002fca00078e00ff */
[----:B------:R-:W-:-:S04]  /*1580*/  @P0 SHF.R.U32.HI R3, RZ, R5, R2 ;  /* 0x00000005ff030219 */ /* 0x000fc80000011602 */
[----:B------:R-:W-:Y:S01]  /*1590*/  LOP3.LUT R2, RZ, R3, RZ, 0x33, !PT ;  /* 0x00000003ff027212 */ /* 0x000fe200078e33ff */
[----:B------:R-:W-:Y:S06]  /*15a0*/  BRA `(.L_x_644) ;  /* 0x0000000000107947 */ /* 0x000fec0003800000 */
.L_x_643:
[----:B------:R-:W-:-:S13]  /*15b0*/  ISETP.NE.AND P0, PT, R9, 0x1, PT ;  /* 0x000000010900780c */ /* 0x000fda0003f05270 */
[----:B------:R-:W1:Y:S02]  /*15c0*/  @P0 LDC.64 R4, c[0x0][0x9e8] ;  /* 0x00027a00ff040b82 */ /* 0x000e640000000a00 */
[----:B-1----:R-:W-:-:S05]  /*15d0*/  @P0 IMAD.HI.U32 R4, R2, R4, RZ ;  /* 0x0000000402040227 */ /* 0x002fca00078e00ff */
[----:B------:R-:W-:-:S07]  /*15e0*/  @P0 SHF.R.U32.HI R2, RZ, R5, R4 ;  /* 0x00000005ff020219 */ /* 0x000fce0000011604 */
.L_x_644:
[----:B------:R-:W-:-:S05]  /*15f0*/  IMAD R3, R2, R9, R9 ;  /* 0x0000000902037224 */ /* 0x000fca00078e0209 */
[----:B------:R-:W-:-:S07]  /*1600*/  VIMNMX R0, R0, R3, PT ;  /* 0x0000000300007248 */ /* 0x000fce0003fe0100 */
.L_x_642:
[----:B------:R-:W-:Y:S01]  /*1610*/  VIADD R2, R0, 0x7f ;  /* 0x0000007f00027836 */ /* 0x000fe20000000000 */
[----:B------:R-:W-:Y:S01]  /*1620*/  ULDC UR4, c[0x0][0x9dc] ;  /* 0x0002770000047ab9 */ /* 0x000fe20000000800 */
[CC--:B------:R-:W-:Y:S02]  /*1630*/  IMAD R0, R17.reuse, R6.reuse, 0x7f ;  /* 0x0000007f11007424 */ /* 0x0c0fe400078e0206 */
[----:B------:R-:W-:Y:S01]  /*1640*/  IMAD R156, R17, R6, -R156 ;  /* 0x00000006119c7224 */ /* 0x000fe200078e0a9c */
[----:B------:R-:W-:Y:S02]  /*1650*/  SHF.R.S32.HI R5, RZ, 0x1f, R2 ;  /* 0x0000001fff057819 */ /* 0x000fe40000011402 */
[----:B------:R-:W-:Y:S01]  /*1660*/  SHF.R.S32.HI R3, RZ, 0x1f, R0 ;  /* 0x0000001fff037819 */ /* 0x000fe20000011400 */
[----:B------:R-:W-:Y:S01]  /*1670*/  VIADD R89, R156, UR42 ;  /* 0x0000002a9c597c36 */ /* 0x000fe20008000000 */
[----:B------:R-:W-:Y:S02]  /*1680*/  LEA.HI R5, R5, R2, RZ, 0x7 ;  /* 0x0000000205057211 */ /* 0x000fe400078f38ff */
[----:B------:R-:W-:Y:S01]  /*1690*/  LEA.HI R3, R3, R0, RZ, 0x7 ;  /* 0x0000000003037211 */ /* 0x000fe200078f38ff */
[----:B------:R-:W-:Y:S01]  /*16a0*/  VIADD R4, R89, -UR4 ;  /* 0x8000000459047c36 */ /* 0x000fe20008000000 */
[----:B------:R-:W-:-:S02]  /*16b0*/  SHF.R.S32.HI R88, RZ, 0x7, R5 ;  /* 0x00000007ff587819 */ /* 0x000fc40000011405 */
[----:B------:R-:W-:Y:S02]  /*16c0*/  SHF.R.S32.HI R3, RZ, 0x7, R3 ;  /* 0x00000007ff037819 */ /* 0x000fe40000011403 */
[----:B------:R-:W-:Y:S02]  /*16d0*/  R2UR UR4, R4 ;  /* 0x00000000040472ca */ /* 0x000fe400000e0000 */
[----:B------:R-:W-:Y:S01]  /*16e0*/  VIMNMX R88, R3, R88, PT ;  /* 0x0000005803587248 */ /* 0x000fe20003fe0100 */
[----:B------:R-:W-:-:S12]  /*16f0*/  @!P1 BRA `(.L_x_645) ;  /* 0x0000000000489947 */ /* 0x000fd80003800000 */
[----:B------:R-:W-:-:S13]  /*1700*/  ISETP.GT.AND P0, PT, R89, -0x1, PT ;  /* 0xffffffff5900780c */ /* 0x000fda0003f04270 */
[----:B------:R-:W-:Y:S05]  /*1710*/  @P0 BRA `(.L_x_646) ;  /* 0x00000000001c0947 */ /* 0x000fea0003800000 */
[----:B------:R-:W-:Y:S02]  /*1720*/  ISETP.NE.AND P0, PT, R9, 0x1, PT ;  /* 0x000000010900780c */ /* 0x000fe40003f05270 */
[----:B------:R-:W-:-:S11]  /*1730*/  LOP3.LUT R3, RZ, R89, RZ, 0x33, !PT ;  /* 0x00000059ff037212 */ /* 0x000fd600078e33ff */
[----:B------:R-:W1:Y:S02]  /*1740*/  @P0 LDC.64 R4, c[0x0][0x9e8] ;  /* 0x00027a00ff040b82 */ /* 0x000e640000000a00 */
[----:B-1----:R-:W-:-:S05]  /*1750*/  @P0 IMAD.HI.U32 R0, R3, R4, RZ ;  /* 0x0000000403000227 */ /* 0x002fca00078e00ff */
[----:B------:R-:W-:-:S04]  /*1760*/  @P0 SHF.R.U32.HI R3, RZ, R5, R0 ;  /* 0x00000005ff030219 */ /* 0x000fc80000011600 */
[----:B------:R-:W-:Y:S01]  /*1770*/  LOP3.LUT R0, RZ, R3, RZ, 0x33, !PT ;  /* 0x00000003ff007212 */ /* 0x000fe200078e33ff */
[----:B------:R-:W-:Y:S06]  /*1780*/  BRA `(.L_x_647) ;  /* 0x0000000000147947 */ /* 0x000fec0003800000 */
.L_x_646:
[----:B------:R-:W-:Y:S01]  /*1790*/  ISETP.NE.AND P0, PT, R9, 0x1, PT ;  /* 0x000000010900780c */ /* 0x000fe20003f05270 */
[----:B------:R-:W-:-:S12]  /*17a0*/  IMAD.MOV.U32 R0, RZ, RZ, R89 ;  /* 0x000000ffff007224 */ /* 0x000fd800078e0059 */
[----:B------:R-:W1:Y:S02]  /*17b0*/  @P0 LDC.64 R2, c[0x0][0x9e8] ;  /* 0x00027a00ff020b82 */ /* 0x000e640000000a00 */
[----:B-1----:R-:W-:-:S05]  /*17c0*/  @P0 IMAD.HI.U32 R2, R89, R2, RZ ;  /* 0x0000000259020227 */ /* 0x002fca00078e00ff */
[----:B------:R-:W-:-:S07]  /*17d0*/  @P0 SHF.R.U32.HI R0, RZ, R3, R2 ;  /* 0x00000003ff000219 */ /* 0x000fce0000011602 */
.L_x_647:
[----:B------:R-:W-:-:S05]  /*17e0*/  IMAD R0, R0, R9, RZ ;  /* 0x0000000900007224 */ /* 0x000fca00078e02ff */
[----:B------:R-:W-:-:S13]  /*17f0*/  R2UR UR5, R0 ;  /* 0x00000000000572ca */ /* 0x000fda00000e0000 */
[----:B------:R-:W-:-:S04]  /*1800*/  UISETP.LT.AND UP0, UPT, UR4, UR5, UPT ;  /* 0x000000050400728c */ /* 0x000fc8000bf01270 */
[----:B------:R-:W-:-:S12]  /*1810*/  USEL UR4, UR4, UR5, !UP0 ;  /* 0x0000000504047287 */ /* 0x000fd8000c000000 */
.L_x_645:
[----:B------:R-:W-:Y:S01]  /*1820*/  USHF.R.S32.HI UR5, URZ, 0x1f, UR4 ;  /* 0x0000001f3f057899 */ /* 0x000fe20008011404 */
[----:B------:R-:W-:Y:S02]  /*1830*/  PLOP3.LUT P0, PT, PT, PT, PT, 0x80, 0x0 ;  /* 0x000000000000781c */ /* 0x000fe40003f0f070 */
[----:B------:R-:W-:Y:S02]  /*1840*/  CS2R R2, SRZ ;  /* 0x0000000000027805 */ /* 0x000fe4000001ff00 */
[----:B------:R-:W-:Y:S01]  /*1850*/  CS2R R4, SRZ ;  /* 0x0000000000047805 */ /* 0x000fe2000001ff00 */
[----:B------:R-:W-:Y:S01]  /*1860*/  ULEA.HI UR5, UR5, UR4, URZ, 0x7 ;  /* 0x0000000405057291 */ /* 0x000fe2000f8f383f */
[----:B------:R-:W-:Y:S02]  /*1870*/  CS2R R134, SRZ ;  /* 0x0000000000867805 */ /* 0x000fe4000001ff00 */
[----:B------:R-:W-:Y:S02]  /*1880*/  CS2R R132, SRZ ;  /* 0x0000000000847805 */ /* 0x000fe4000001ff00 */
[----:B------:R-:W-:Y:S01]  /*1890*/  CS2R R8, SRZ ;  /* 0x0000000000087805 */ /* 0x000fe2000001ff00 */
[----:B------:R-:W-:Y:S01]  /*18a0*/  USHF.R.S32.HI UR5, URZ, 0x7, UR5 ;  /* 0x000000073f057899 */ /* 0x000fe20008011405 */
[----:B------:R-:W-:-:S02]  /*18b0*/  CS2R R126, SRZ ;  /* 0x00000000007e7805 */ /* 0x000fc4000001ff00 */
[----:B------:R-:W-:Y:S02]  /*18c0*/  CS2R R10, SRZ ;  /* 0x00000000000a7805 */ /* 0x000fe4000001ff00 */
[----:B------:R-:W-:Y:S01]  /*18d0*/  CS2R R124, SRZ ;  /* 0x00000000007c7805 */ /* 0x000fe2000001ff00 */
[----:B------:R-:W-:Y:S01]  /*18e0*/  UISETP.LT.AND UP0, UPT, URZ, UR5, UPT ;  /* 0x000000053f00728c */ /* 0x000fe2000bf01270 */
[----:B------:R-:W-:Y:S02]  /*18f0*/  CS2R R12, SRZ ;  /* 0x00000000000c7805 */ /* 0x000fe4000001ff00 */
[----:B------:R-:W-:Y:S02]  /*1900*/  CS2R R118, SRZ ;  /* 0x0000000000767805 */ /* 0x000fe4000001ff00 */
[----:B------:R-:W-:Y:S01]  /*1910*/  CS2R R14, SRZ ;  /* 0x00000000000e7805 */ /* 0x000fe2000001ff00 */
[----:B------:R-:W-:Y:S01]  /*1920*/  USEL UR40, URZ, UR5, !UP0 ;  /* 0x000000053f287287 */ /* 0x000fe2000c000000 */
[----:B------:R-:W-:-:S02]  /*1930*/  CS2R R116, SRZ ;  /* 0x0000000000747805 */ /* 0x000fc4000001ff00 */
[----:B------:R-:W-:Y:S02]  /*1940*/  CS2R R20, SRZ ;  /* 0x0000000000147805 */ /* 0x000fe4000001ff00 */
[----:B------:R-:W-:Y:S02]  /*1950*/  CS2R R110, SRZ ;  /* 0x00000000006e7805 */ /* 0x000fe4000001ff00 */
[----:B------:R-:W-:Y:S02]  /*1960*/  CS2R R24, SRZ ;  /* 0x0000000000187805 */ /* 0x000fe4000001ff00 */
[----:B------:R-:W-:Y:S02]  /*1970*/  CS2R R108, SRZ ;  /* 0x00000000006c7805 */ /* 0x000fe4000001ff00 */
[----:B------:R-:W-:Y:S02]  /*1980*/  ISETP.GT.AND P1, PT, R88, UR40, PT ;  /* 0x0000002858007c0c */ /* 0x000fe4000bf24270 */
        /* <DEDUP_REMOVED lines=8> */
[----:B------:R-:W-:Y:S01]  /*1a10*/  CS2R R34, SRZ ;  /* 0x0000000000227805 */ /* 0x000fe2000001ff00 */
[----:B------:R-:W-:Y:S06]  /*1a20*/  @!P1 BRA `(.L_x_648) ;  /* 0x000000b000b49947 */ /* 0x000fec0003800000 */
[----:B------:R-:W1:Y:S02]  /*1a30*/  S2R R0, SR_TID.X ;  /* 0x0000000000007919 */ /* 0x000e640000002100 */
[----:B-1----:R-:W-:-:S05]  /*1a40*/  VIADD R6, R0, 0xffffff80 ;  /* 0xffffff8000067836 */ /* 0x002fca0000000000 */
[----:B------:R-:W-:-:S04]  /*1a50*/  SHF.R.S32.HI R0, RZ, 0x1f, R6 ;  /* 0x0000001fff007819 */ /* 0x000fc80000011406 */
[----:B------:R-:W-:-:S04]  /*1a60*/  LEA.HI R0, R0, R6, RZ, 0x7 ;  /* 0x0000000600007211 */ /* 0x000fc800078f38ff */
[----:B------:R-:W-:-:S06]  /*1a70*/  SHF.R.S32.HI R0, RZ, 0x7, R0 ;  /* 0x00000007ff007819 */ /* 0x000fcc0000011400 */
[----:B------:R-:W1:Y:S02]  /*1a80*/  SHFL.IDX PT, R0, R0, RZ, 0x1f ;  /* 0x00001fff00007589 */ /* 0x000e6400000e0000 */
[----:B-1----:R-:W-:-:S13]  /*1a90*/  R2UR UR6, R0 ;  /* 0x00000000000672ca */ /* 0x002fda00000e0000 */
        /* <DEDUP_REMOVED lines=26> */
.L_x_649:
[----:B------:R-:W-:Y:S01]  /*1c40*/  ULEA.HI UR4, UR38, UR38, URZ, 0x1 ;  /* 0x0000002626047291 */ /* 0x000fe2000f8f083f */
[----:B------:R-:W-:-:S03]  /*1c50*/  IMAD.U32 R2, RZ, RZ, UR39 ;  /* 0x00000027ff027e24 */ /* 0x000fc6000f8e00ff */
[----:B------:R-:W-:Y:S02]  /*1c60*/  ULOP3.LUT UR4, UR4, 0xfffffffe, URZ, 0xc0, !UPT ;  /* 0xfffffffe04047892 */ /* 0x000fe4000f8ec03f */
[----:B------:R-:W-:Y:S02]  /*1c70*/  ISETP.NE.AND P0, PT, R2, 0x3, PT ;  /* 0x000000030200780c */ /* 0x000fe40003f05270 */
[----:B------:R-:W-:-:S06]  /*1c80*/  UIADD3 UR4, UR38, -UR4, URZ ;  /* 0x8000000426047290 */ /* 0x000fcc000fffe03f */
[----:B------:R-:W-:-:S05]  /*1c90*/  IMAD.U32 R0, RZ, RZ, UR4 ;  /* 0x00000004ff007e24 */ /* 0x000fca000f8e00ff */
[----:B------:R-:W-:-:S04]  /*1ca0*/  SHF.L.U32 R0, R0, 0x1f, RZ ;  /* 0x0000001f00007819 */ /* 0x000fc800000006ff */
[----:B------:R-:W1:Y:S02]  /*1cb0*/  SYNCS.PHASECHK.TRANS64.TRYWAIT P1, [UR47+0x19c00], R0 ;  /* 0x019c0000ff0075a7 */ /* 0x000e64000802016f */
[----:B-1----:R-:W-:Y:S05]  /*1cc0*/  @!P1 BRA `(.L_x_650) ;  /* 0x000000f800a09947 */ /* 0x002fea0003800000 */
.L_x_812:
[----:B------:R-:W-:Y:S05]  /*1cd0*/  @!P0 BRA `(.L_x_651) ;  /* 0x0000000000048947 */ /* 0x000fea0003800000 */
[----:B------:R-:W-:Y:S01]  /*1ce0*/  BPT.TRAP 0x1 ;  /* 0x000000040000795c */ /* 0x000fe20000300000 */
.L_x_651:
[----:B------:R-:W-:Y:S02]  /*1cf0*/  IMAD.U32 R5, RZ, RZ, UR36 ;  /* 0x00000024ff057e24 */ /* 0x000fe4000f8e00ff */
[----:B-1----:R-:W-:-:S03]  /*1d00*/  IMAD.U32 R0, RZ, RZ, UR37 ;  /* 0x00000025ff007e24 */ /* 0x002fc6000f8e00ff */
[----:B------:R-:W-:Y:S02]  /*1d10*/  LEA R5, R5, UR47, 0x3 ;  /* 0x0000002f05057c11 */ /* 0x000fe4000f8e18ff */
[----:B------:R-:W-:-:S04]  /*1d20*/  SHF.L.U32 R0, R0, 0x1f, RZ ;  /* 0x0000001f00007819 */ /* 0x000fc800000006ff */
[----:B------:R1:W2:Y:S01]  /*1d30*/  SYNCS.PHASECHK.TRANS64.TRYWAIT P2, [R5+URZ+0x19c30], R0 ;  /* 0x019c3000050075a7 */ /* 0x0002a2000804017f */
[----:B------:R-:W-:Y:S05]  /*1d40*/  @!P0 BRA `(.L_x_652) ;  /* 0x0000000000048947 */ /* 0x000fea0003800000 */
[----:B------:R-:W-:Y:S01]  /*1d50*/  BPT.TRAP 0x1 ;  /* 0x000000040000795c */ /* 0x000fe20000300000 */
.L_x_652:
[----:B------:R-:W3:Y:S02]  /*1d60*/  S2R R2, SR_TID.X ;  /* 0x0000000000027919 */ /* 0x000ee40000002100 */
[----:B---3--:R-:W-:Y:S01]  /*1d70*/  LOP3.LUT P1, RZ, R2, 0x7f, RZ, 0xc0, !PT ;  /* 0x0000007f02ff7812 */ /* 0x008fe2000782c0ff */
[----:B--2---:R-:W-:-:S12]  /*1d80*/  @P2 BRA `(.L_x_653) ;  /* 0x0000000000082947 */ /* 0x004fd80003800000 */
[----:B------:R-:W2:Y:S02]  /*1d90*/  SYNCS.PHASECHK.TRANS64.TRYWAIT P2, [R5+URZ+0x19c30], R0 ;  /* 0x019c3000050075a7 */ /* 0x000ea4000804017f */
[----:B--2---:R-:W-:Y:S05]  /*1da0*/  @!P2 BRA `(.L_x_654) ;  /* 0x000000f80080a947 */ /* 0x004fea0003800000 */
.L_x_653:
[----:B------:R-:W-:Y:S05]  /*1db0*/  WARPSYNC.ALL ;  /* 0x0000000000007948 */ /* 0x000fea0003800000 */
[----:B------:R-:W-:Y:S01]  /*1dc0*/  UIADD3 UR4, UR47, 0x13800, URZ ;  /* 0x000138002f047890 */ /* 0x000fe2000fffe03f */
[----:B------:R-:W3:Y:S01]  /*1dd0*/  LDL R2, [R1] ;  /* 0x0000000001027983 */ /* 0x000ee20000100800 */
[----:B------:R-:W-:Y:S01]  /*1de0*/  ULOP3.LUT UR12, UR54, 0x10000, URZ, 0xfc, !UPT ;  /* 0x00010000360c7892 */ /* 0x000fe2000f8efc3f */
[----:B------:R-:W-:Y:S01]  /*1df0*/  WARPGROUP.ARRIVE ;  /* 0x00000000000079c5 */ /* 0x000fe20000000000 */
[----:B------:R-:W-:Y:S01]  /*1e00*/  USHF.R.U32.HI UR4, URZ, 0x4, UR4 ;  /* 0x000000043f047899 */ /* 0x000fe20008011604 */
[----:B------:R-:W4:Y:S01]  /*1e10*/  LDC R12, c[0x0][0x288] ;  /* 0x0000a200ff0c7b82 */ /* 0x000f220000000800 */
[----:B------:R-:W-:Y:S01]  /*1e20*/  UMOV UR13, 0xc0000010 ;  /* 0xc0000010000d7882 */ /* 0x000fe20000000000 */
[----:B------:R-:W-:Y:S01]  /*1e30*/  UMOV UR15, 0xc0000010 ;  /* 0xc0000010000f7882 */ /* 0x000fe20000000000 */
[----:B------:R-:W-:Y:S01]  /*1e40*/  ULOP3.LUT UR4, UR4, 0x3fff, URZ, 0xc0, !UPT ;  /* 0x00003fff04047892 */ /* 0x000fe2000f8ec03f */
[----:B------:R-:W-:Y:S01]  /*1e50*/  IMAD.MOV.U32 R3, RZ, RZ, -0x80 ;  /* 0xffffff80ff037424 */ /* 0x000fe200078e00ff */
[----:B------:R-:W-:Y:S01]  /*1e60*/  UMOV UR5, 0xc0000010 ;  /* 0xc000001000057882 */ /* 0x000fe20000000000 */
[----:B------:R-:W-:Y:S01]  /*1e70*/  UMOV UR7, 0xc0000010 ;  /* 0xc000001000077882 */ /* 0x000fe20000000000 */
[----:B------:R-:W-:Y:S01]  /*1e80*/  ULOP3.LUT UR16, UR4, 0x10000, URZ, 0xfc, !UPT ;  /* 0x0001000004107892 */ /* 0x000fe2000f8efc3f */
[----:B------:R-:W-:Y:S01]  /*1e90*/  IMAD R4, R88, R3, 0x80 ;  /* 0x0000008058047424 */ /* 0x000fe200078e0203 */
[----:B------:R-:W-:Y:S01]  /*1ea0*/  UIADD3 UR4, UR12, 0x180, URZ ;  /* 0x000001800c047890 */ /* 0x000fe2000fffe03f */
[----:B-12---:R-:W-:Y:S01]  /*1eb0*/  @!P1 VIADD R0, R5, 0x19c40 ;  /* 0x00019c4005009836 */ /* 0x006fe20000000000 */
[----:B------:R-:W-:-:S02]  /*1ec0*/  UIMAD UR14, UR36, 0x300, UR16 ;  /* 0x00000300240e78a4 */ /* 0x000fc4000f8e0210 */
[----:B------:R-:W-:Y:S02]  /*1ed0*/  UIADD3 UR8, UR12, 0x300, URZ ;  /* 0x000003000c087890 */ /* 0x000fe4000fffe03f */
[----:B------:R-:W-:Y:S01]  /*1ee0*/  UIADD3 UR6, UR14, 0x100, URZ ;  /* 0x000001000e067890 */ /* 0x000fe2000fffe03f */
[----:B------:R-:W-:Y:S01]  /*1ef0*/  @!P1 PRMT R0, RZ, 0x654, R0 ;  /* 0x00000654ff009816 */ /* 0x000fe20000000000 */
[----:B------:R-:W-:Y:S01]  /*1f00*/  UIADD3 UR10, UR14, 0x200, URZ ;  /* 0x000002000e0a7890 */ /* 0x000fe2000fffe03f */
[----:B------:R-:W-:Y:S02]  /*1f10*/  UMOV UR9, 0xc0000010 ;  /* 0xc000001000097882 */ /* 0x000fe40000000000 */
[----:B------:R-:W-:Y:S01]  /*1f20*/  QGMMA.64x128x32.F32.E4M3.E4M3 R24, gdesc[UR12], RZ, !UPT, gsb0 ;  /* 0x01e000000c1879f3 */ /* 0x000fe2000c0008ff */
[----:B------:R-:W-:Y:S01]  /*1f30*/  UMOV UR11, 0xc0000010 ;  /* 0xc0000010000b7882 */ /* 0x000fe20000000000 */
[----:B------:R-:W-:Y:S01]  /*1f40*/  ULDC UR18, c[0x0][0x9dc] ;  /* 0x0002770000127ab9 */ /* 0x000fe20000000800 */
[----:B------:R-:W-:-:S02]  /*1f50*/  WARPGROUP.DEPBAR.LE gsb0, 0x0 ;  /* 0x00008000000079c5 */ /* 0x000fc40000010000 */
[----:B------:R-:W-:-:S07]  /*1f60*/  WARPGROUP.ARRIVE ;  /* 0x00000000000079c5 */ /* 0x000fce0000000000 */
[----:B------:R-:W-:Y:S01]  /*1f70*/  QGMMA.64x128x32.F32.E4M3.E4M3 R24, gdesc[UR4], R24, gsb0 ;  /* 0x01e00000041879f3 */ /* 0x000fe20008000818 */
[----:B------:R-:W-:Y:S02]  /*1f80*/  ULDC.64 UR6, c[0x0][0x9e0] ;  /* 0x0002780000067ab9 */ /* 0x000fe40000000a00 */
[----:B------:R-:W-:-:S06]  /*1f90*/  UISETP.GE.AND UP0, UPT, UR7, 0x1, UPT ;  /* 0x000000010700788c */ /* 0x000fcc000bf06270 */
[----:B------:R-:W-:Y:S01]  /*1fa0*/  PLOP3.LUT P2, PT, PT, PT, UP0, 0x40, 0x0 ;  /* 0x000000000000781c */ /* 0x000fe20003f4e808 */
[----:B------:R-:W-:Y:S02]  /*1fb0*/  WARPGROUP.DEPBAR.LE gsb0, 0x0 ;  /* 0x00008000000079c5 */ /* 0x000fe40000010000 */
[----:B------:R-:W-:Y:S01]  /*1fc0*/  WARPGROUP.ARRIVE ;  /* 0x00000000000079c5 */ /* 0x000fe20000000000 */
[----:B---3--:R-:W-:-:S05]  /*1fd0*/  VIADD R7, R2, UR42 ;  /* 0x0000002a02077c36 */ /* 0x008fca0008000000 */
[----:B------:R-:W-:Y:S01]  /*1fe0*/  QGMMA.64x128x32.F32.E4M3.E4M3 R24, gdesc[UR8], R24, gsb0 ;  /* 0x01e00000081879f3 */ /* 0x000fe20008000818 */
[----:B------:R-:W-:Y:S01]  /*1ff0*/  ULDC UR11, c[0x0][0x2e0] ;  /* 0x0000b800000b7ab9 */ /* 0x000fe20000000800 */
[----:B------:R-:W-:Y:S01]  /*2000*/  ULOP3.LUT UR10, URZ, UR18, URZ, 0x33, !UPT ;  /* 0x000000123f0a7292 */ /* 0x000fe2000f8e333f */
[----:B------:R-:W-:-:S04]  /*2010*/  IMAD R3, R17, UR11, R4 ;  /* 0x0000000b11037c24 */ /* 0x000fc8000f8e0204 */
[----:B------:R-:W-:Y:S01]  /*2020*/  IMAD R8, R16, -0x2, R3 ;  /* 0xfffffffe10087824 */ /* 0x000fe200078e0203 */
[----:B----4-:R-:W-:-:S05]  /*2030*/  IADD3 R5, R3, 0x1, -R12 ;  /* 0x0000000103057810 */ /* 0x010fca0007ffe80c */
[----:B------:R-:W-:-:S04]  /*2040*/  IMAD R5, R16, -0x2, R5 ;  /* 0xfffffffe10057824 */ /* 0x000fc800078e0205 */
[C---:B------:R-:W-:Y:S02]  /*2050*/  VIADD R9, R5.reuse, UR6 ;  /* 0x0000000605097c36 */ /* 0x040fe40008000000 */
[----:B------:R-:W-:Y:S01]  /*2060*/  VIADD R10, R5, UR10 ;  /* 0x0000000a050a7c36 */ /* 0x000fe20008000000 */
[----:B------:R-:W-:-:S03]  /*2070*/  LEA R5, R88, 0xffffff80, 0x7 ;  /* 0xffffff8058057811 */ /* 0x000fc600078e38ff */
[----:B------:R-:W-:Y:S01]  /*2080*/  IMAD.IADD R2, R10, 0x1, R7 ;  /* 0x000000010a027824 */ /* 0x000fe200078e0207 */
[----:B------:R-:W-:Y:S02]  /*2090*/  WARPGROUP.DEPBAR.LE gsb0, 0x0 ;  /* 0x00008000000079c5 */ /* 0x000fe40000010000 */
[----:B------:R1:W-:Y:S02]  /*20a0*/  @!P1 SYNCS.ARRIVE.TRANS64.RED.A1T0 RZ, [R0+URZ], RZ ;  /* 0x000000ff00ff99a7 */ /* 0x0003e4000810043f */
[----:B-1----:R-:W-:Y:S01]  /*20b0*/  VIADDMNMX R0, R7, R9, R8, PT ;  /* 0x0000000907007246 */ /* 0x002fe20003800108 */
[----:B------:R-:W-:Y:S06]  /*20c0*/  @P2 BRA `(.L_x_655) ;  /* 0x00000000005c2947 */ /* 0x000fec0003800000 */
[----:B------:R-:W-:Y:S01]  /*20d0*/  IMAD R3, R17, UR11, R7 ;  /* 0x0000000b11037c24 */ /* 0x000fe2000f8e0207 */
[----:B------:R-:W-:Y:S03]  /*20e0*/  BSSY B0, `(.L_x_656) ;  /* 0x0000011000007945 */ /* 0x000fe60003800000 */
[----:B------:R-:W-:-:S05]  /*20f0*/  IMAD.IADD R3, R3, 0x1, -R12 ;  /* 0x0000000103037824 */ /* 0x000fca00078e0a0c */
[----:B------:R-:W-:-:S13]  /*2100*/  ISETP.GT.AND P2, PT, R3, -0x1, PT ;  /* 0xffffffff0300780c */ /* 0x000fda0003f44270 */
[----:B------:R-:W-:Y:S05]  /*2110*/  @P2 BRA `(.L_x_657) ;  /* 0x0000000000202947 */ /* 0x000fea0003800000 */
[----:B------:R-:W-:Y:S01]  /*2120*/  UISETP.NE.AND UP1, UPT, UR7, 0x1, UPT ;  /* 0x000000010700788c */ /* 0x000fe2000bf25270 */
[----:B------:R-:W-:-:S05]  /*2130*/  LOP3.LUT R3, RZ, R3, RZ, 0x33, !PT ;  /* 0x00000003ff037212 */ /* 0x000fca00078e33ff */
[----:B------:R-:W-:-:S05]  /*2140*/  PLOP3.LUT P2, PT, PT, PT, UP1, 0x80, 0x0 ;  /* 0x000000000000781c */ /* 0x000fca0003f4f018 */
[----:B------:R-:W-:-:S08]  /*2150*/  @UP1 ULDC.64 UR14, c[0x0][0x9e8] ;  /* 0x00027a00000e1ab9 */ /* 0x000fd00000000a00 */
[----:B------:R-:W-:-:S05]  /*2160*/  @P2 IMAD.HI.U32 R6, R3, UR14, RZ ;  /* 0x0000000e03062c27 */ /* 0x000fca000f8e00ff */
[----:B------:R-:W-:-:S04]  /*2170*/  @P2 SHF.R.U32.HI R3, RZ, UR15, R6 ;  /* 0x0000000fff032c19 */ /* 0x000fc80008011606 */
[----:B------:R-:W-:Y:S01]  /*2180*/  LOP3.LUT R3, RZ, R3, RZ, 0x33, !PT ;  /* 0x00000003ff037212 */ /* 0x000fe200078e33ff */
[----:B------:R-:W-:Y:S06]  /*2190*/  BRA `(.L_x_658) ;  /* 0x0000000000147947 */ /* 0x000fec0003800000 */
.L_x_657:
[----:B------:R-:W-:-:S06]  /*21a0*/  UISETP.NE.AND UP1, UPT, UR7, 0x1, UPT ;  /* 0x000000010700788c */ /* 0x000fcc000bf25270 */
[----:B------:R-:W-:-:S05]  /*21b0*/  PLOP3.LUT P2, PT, PT, PT, UP1, 0x80, 0x0 ;  /* 0x000000000000781c */ /* 0x000fca0003f4f018 */
[----:B------:R-:W-:-:S08]  /*21c0*/  @UP1 ULDC.64 UR14, c[0x0][0x9e8] ;  /* 0x00027a00000e1ab9 */ /* 0x000fd00000000a00 */
[----:B------:R-:W-:-:S05]  /*21d0*/  @P2 IMAD.HI.U32 R6, R3, UR14, RZ ;  /* 0x0000000e03062c27 */ /* 0x000fca000f8e00ff */
[----:B------:R-:W-:-:S07]  /*21e0*/  @P2 SHF.R.U32.HI R3, RZ, UR15, R6 ;  /* 0x0000000fff032c19 */ /* 0x000fce0008011606 */
.L_x_658:
[----:B------:R-:W-:Y:S05]  /*21f0*/  BSYNC B0 ;  /* 0x0000000000007941 */ /* 0x000fea0003800000 */
.L_x_656:
[----:B------:R-:W-:-:S04]  /*2200*/  IMAD R3, R3, UR7, -R5 ;  /* 0x0000000703037c24 */ /* 0x000fc8000f8e0a05 */
[----:B------:R-:W-:-:S05]  /*2210*/  IMAD R3, R16, -0x2, R3 ;  /* 0xfffffffe10037824 */ /* 0x000fca00078e0203 */
[----:B------:R-:W-:Y:S02]  /*2220*/  VIMNMX R2, R2, R3, !PT ;  /* 0x0000000302027248 */ /* 0x000fe40007fe0100 */
[----:B------:R-:W-:-:S07]  /*2230*/  VIADDMNMX R0, R3, UR7, R0, PT ;  /* 0x0000000703007c46 */ /* 0x000fce000b800100 */
.L_x_655:
[C---:B------:R-:W-:Y:S01]  /*2240*/  ISETP.GE.AND P4, PT, R4.reuse, 0x9, PT ;  /* 0x000000090400780c */ /* 0x040fe20003f86270 */
[----:B------:R-:W-:Y:S01]  /*2250*/  VIADD R6, R7, 0x8 ;  /* 0x0000000807067836 */ /* 0x000fe20000000000 */
[C---:B------:R-:W-:Y:S02]  /*2260*/  ISETP.GE.AND P2, PT, R4.reuse, 0x2, PT ;  /* 0x000000020400780c */ /* 0x040fe40003f46270 */
[----:B------:R-:W-:Y:S02]  /*2270*/  ISETP.GE.AND P5, PT, R4, 0xa, PT ;  /* 0x0000000a0400780c */ /* 0x000fe40003fa6270 */
[----:B------:R-:W-:Y:S02]  /*2280*/  LOP3.LUT R18, R18, 0xfffffffd, RZ, 0xc0, !PT ;  /* 0xfffffffd12127812 */ /* 0x000fe400078ec0ff */
[----:B------:R-:W-:-:S04]  /*2290*/  ISETP.GT.AND P3, PT, R2, 0x1, !P2 ;  /* 0x000000010200780c */ /* 0x000fc80005764270 */
[----:B------:R-:W-:Y:S02]  /*22a0*/  ISETP.LT.OR P3, PT, R0, 0x2, P3 ;  /* 0x000000020000780c */ /* 0x000fe40001f61670 */
[----:B------:R-:W-:Y:S02]  /*22b0*/  @P4 LOP3.LUT R18, R18, 0x2, RZ, 0xfc, !PT ;  /* 0x0000000212124812 */ /* 0x000fe400078efcff */
[----:B------:R-:W-:Y:S02]  /*22c0*/  FSEL R25, R25, -INF , !P3 ;  /* 0xff80000019197808 */ /* 0x000fe40005800000 */
[----:B------:R-:W-:Y:S02]  /*22d0*/  LOP3.LUT R18, R18, 0xfffffffb, RZ, 0xc0, !PT ;  /* 0xfffffffb12127812 */ /* 0x000fe400078ec0ff */
[----:B------:R-:W-:Y:S02]  /*22e0*/  ISETP.GT.AND P4, PT, R2, 0x8, !P4 ;  /* 0x000000080200780c */ /* 0x000fe40006784270 */
[----:B------:R-:W-:-:S02]  /*22f0*/  @P5 LOP3.LUT R18, R18, 0x4, RZ, 0xfc, !PT ;  /* 0x0000000412125812 */ /* 0x000fc400078efcff */
[----:B------:R-:W-:Y:S02]  /*2300*/  ISETP.GT.AND P3, PT, R2, 0x9, !P5 ;  /* 0x000000090200780c */ /* 0x000fe40006f64270 */
[----:B------:R-:W-:Y:S02]  /*2310*/  ISETP.GE.AND P5, PT, R4, 0x11, PT ;  /* 0x000000110400780c */ /* 0x000fe40003fa6270 */
[C---:B------:R-:W-:Y:S02]  /*2320*/  ISETP.LT.OR P4, PT, R0.reuse, 0x9, P4 ;  /* 0x000000090000780c */ /* 0x040fe40002781670 */
[----:B------:R-:W-:Y:S02]  /*2330*/  ISETP.LT.OR P3, PT, R0, 0xa, P3 ;  /* 0x0000000a0000780c */ /* 0x000fe40001f61670 */
[----:B------:R-:W-:Y:S02]  /*2340*/  FSEL R28, R28, -INF , !P4 ;  /* 0xff8000001c1c7808 */ /* 0x000fe40006000000 */
[----:B------:R-:W-:-:S02]  /*2350*/  ISETP.GE.AND P4, PT, R4, 0x12, PT ;  /* 0x000000120400780c */ /* 0x000fc40003f86270 */
[----:B------:R-:W-:Y:S02]  /*2360*/  LOP3.LUT R18, R18, 0xfffffff7, RZ, 0xc0, !PT ;  /* 0xfffffff712127812 */ /* 0x000fe400078ec0ff */
[----:B------:R-:W-:Y:S02]  /*2370*/  FSEL R29, R29, -INF , !P3 ;  /* 0xff8000001d1d7808 */ /* 0x000fe40005800000 */
[----:B------:R-:W-:Y:S02]  /*2380*/  ISETP.GT.AND P3, PT, R2, 0x10, !P5 ;  /* 0x000000100200780c */ /* 0x000fe40006f64270 */
[----:B------:R-:W-:Y:S02]  /*2390*/  @P5 LOP3.LUT R18, R18, 0x8, RZ, 0xfc, !PT ;  /* 0x0000000812125812 */ /* 0x000fe400078efcff */
[----:B------:R-:W-:Y:S02]  /*23a0*/  ISETP.LT.OR P3, PT, R0, 0x11, P3 ;  /* 0x000000110000780c */ /* 0x000fe40001f61670 */
[----:B------:R-:W-:-:S02]  /*23b0*/  LOP3.LUT R18, R18, 0xfdffffff, RZ, 0xc0, !PT ;  /* 0xfdffffff12127812 */ /* 0x000fc400078ec0ff */
[----:B------:R-:W-:Y:S02]  /*23c0*/  FSEL R32, R32, -INF , !P3 ;  /* 0xff80000020207808 */ /* 0x000fe40005800000 */
[----:B------:R-:W-:Y:S02]  /*23d0*/  @P4 LOP3.LUT R18, R18, 0x2000000, RZ, 0xfc, !PT ;  /* 0x0200000012124812 */ /* 0x000fe400078efcff */
[----:B------:R-:W-:Y:S02]  /*23e0*/  ISETP.GT.AND P3, PT, R2, 0x11, !P4 ;  /* 0x000000110200780c */ /* 0x000fe40006764270 */
[----:B------:R-:W-:Y:S02]  /*23f0*/  ISETP.GE.AND P4, PT, R4, 0x19, PT ;  /* 0x000000190400780c */ /* 0x000fe40003f86270 */
[----:B------:R-:W-:Y:S02]  /*2400*/  ISETP.LT.OR P3, PT, R0, 0x12, P3 ;  /* 0x000000120000780c */ /* 0x000fe40001f61670 */
[----:B------:R-:W-:-:S02]  /*2410*/  LOP3.LUT R18, R18, 0xfeffffff, RZ, 0xc0, !PT ;  /* 0xfeffffff12127812 */ /* 0x000fc400078ec0ff */
[----:B------:R-:W-:Y:S02]  /*2420*/  FSEL R33, R33, -INF , !P3 ;  /* 0xff80000021217808 */ /* 0x000fe40005800000 */
[----:B------:R-:W-:-:S04]  /*2430*/  ISETP.GT.AND P3, PT, R2, 0x18, !P4 ;  /* 0x000000180200780c */ /* 0x000fc80006764270 */
[----:B------:R-:W-:Y:S02]  /*2440*/  ISETP.LT.OR P3, PT, R0, 0x19, P3 ;  /* 0x000000190000780c */ /* 0x000fe40001f61670 */
[----:B------:R-:W-:Y:S02]  /*2450*/  @P4 LOP3.LUT R18, R18, 0x1000000, RZ, 0xfc, !PT ;  /* 0x0100000012124812 */ /* 0x000fe400078efcff */
[----:B------:R-:W-:Y:S02]  /*2460*/  ISETP.GE.AND P4, PT, R4, 0x1a, PT ;  /* 0x0000001a0400780c */ /* 0x000fe40003f86270 */
[----:B------:R-:W-:Y:S02]  /*2470*/  LOP3.LUT R18, R18, 0xff7fffff, RZ, 0xc0, !PT ;  /* 0xff7fffff12127812 */ /* 0x000fe400078ec0ff */
[----:B------:R-:W-:Y:S02]  /*2480*/  FSEL R36, R36, -INF , !P3 ;  /* 0xff80000024247808 */ /* 0x000fe40005800000 */
[----:B------:R-:W-:-:S04]  /*2490*/  ISETP.GT.AND P3, PT, R2, 0x19, !P4 ;  /* 0x000000190200780c */ /* 0x000fc80006764270 */
[----:B------:R-:W-:-:S03]  /*24a0*/  ISETP.LT.OR P3, PT, R0, 0x1a, P3 ;  /* 0x0000001a0000780c */ /* 0x000fc60001f61670 */
        /* <DEDUP_REMOVED lines=110> */
[----:B------:R-:W-:Y:S02]  /*2b90*/  FSEL R73, R73, -INF , !P3 ;  /* 0xff80000049497808 */ /* 0x000fe40005800000 */
[----:B------:R-:W-:Y:S02]  /*2ba0*/  LOP3.LUT R18, R18, 0xffffffef, RZ, 0xc0, !PT ;  /* 0xffffffef12127812 */ /* 0x000fe400078ec0ff */
[----:B------:R-:W-:-:S04]  /*2bb0*/  ISETP.GT.AND P3, PT, R2, 0x68, !P4 ;  /* 0x000000680200780c */ /* 0x000fc80006764270 */
[----:B------:R-:W-:-:S03]  /*2bc0*/  ISETP.LT.OR P3, PT, R0, 0x69, P3 ;  /* 0x000000690000780c */ /* 0x000fc60001f61670 */
[----:B------:R-:W-:Y:S02]  /*2bd0*/  @P4 LOP3.LUT R18, R18, 0x10, RZ, 0xfc, !PT ;  /* 0x0000001012124812 */ /* 0x000fe400078efcff */
[----:B------:R-:W-:Y:S02]  /*2be0*/  ISETP.GE.AND P4, PT, R4, 0x6a, PT ;  /* 0x0000006a0400780c */ /* 0x000fe40003f86270 */
[----:B------:R-:W-:Y:S02]  /*2bf0*/  FSEL R76, R76, -INF , !P3 ;  /* 0xff8000004c4c7808 */ /* 0x000fe40005800000 */
[----:B------:R-:W-:Y:S02]  /*2c00*/  ISETP.GT.AND P3, PT, R2, 0x69, !P4 ;  /* 0x000000690200780c */ /* 0x000fe40006764270 */
[----:B------:R-:W-:Y:S02]  /*2c10*/  LOP3.LUT R18, R18, 0xfbffffff, RZ, 0xc0, !PT ;  /* 0xfbffffff12127812 */ /* 0x000fe400078ec0ff */
[----:B------:R-:W-:-:S04]  /*2c20*/  ISETP.LT.OR P3, PT, R0, 0x6a, P3 ;  /* 0x0000006a0000780c */ /* 0x000fc80001f61670 */
[----:B------:R-:W-:Y:S02]  /*2c30*/  FSEL R77, R77, -INF , !P3 ;  /* 0xff8000004d4d7808 */ /* 0x000fe40005800000 */
[----:B------:R-:W-:Y:S02]  /*2c40*/  ISETP.GE.AND P3, PT, R4, 0x71, PT ;  /* 0x000000710400780c */ /* 0x000fe40003f66270 */
[----:B------:R-:W-:Y:S02]  /*2c50*/  @P4 LOP3.LUT R18, R18, 0x4000000, RZ, 0xfc, !PT ;  /* 0x0400000012124812 */ /* 0x000fe400078efcff */
[----:B------:R-:W-:Y:S02]  /*2c60*/  ISETP.GT.AND P4, PT, R2, 0x70, !P3 ;  /* 0x000000700200780c */ /* 0x000fe40005f84270 */
[----:B------:R-:W-:Y:S02]  /*2c70*/  LOP3.LUT R18, R18, 0xfffffffe, RZ, 0xc0, !PT ;  /* 0xfffffffe12127812 */ /* 0x000fe400078ec0ff */
[----:B------:R-:W-:-:S04]  /*2c80*/  ISETP.LT.OR P4, PT, R0, 0x71, P4 ;  /* 0x000000710000780c */ /* 0x000fc80002781670 */
[----:B------:R-:W-:Y:S02]  /*2c90*/  FSEL R80, R80, -INF , !P4 ;  /* 0xff80000050507808 */ /* 0x000fe40006000000 */
[----:B------:R-:W-:-:S04]  /*2ca0*/  ISETP.GE.AND P4, PT, R4, 0x72, PT ;  /* 0x000000720400780c */ /* 0x000fc80003f86270 */
[----:B------:R-:W-:-:S04]  /*2cb0*/  ISETP.GT.AND P5, PT, R2, 0x71, !P4 ;  /* 0x000000710200780c */ /* 0x000fc800067a4270 */
[----:B------:R-:W-:-:S04]  /*2cc0*/  ISETP.LT.OR P5, PT, R0, 0x72, P5 ;  /* 0x000000720000780c */ /* 0x000fc80002fa1670 */
[----:B------:R-:W-:Y:S02]  /*2cd0*/  FSEL R81, R81, -INF , !P5 ;  /* 0xff80000051517808 */ /* 0x000fe40006800000 */
[----:B------:R-:W-:-:S04]  /*2ce0*/  ISETP.GE.AND P5, PT, R4, 0x79, PT ;  /* 0x000000790400780c */ /* 0x000fc80003fa6270 */
[----:B------:R-:W-:-:S04]  /*2cf0*/  ISETP.GT.AND P6, PT, R2, 0x78, !P5 ;  /* 0x000000780200780c */ /* 0x000fc80006fc4270 */
[----:B------:R-:W-:-:S04]  /*2d00*/  ISETP.LT.OR P6, PT, R0, 0x79, P6 ;  /* 0x000000790000780c */ /* 0x000fc800037c1670 */
[----:B------:R-:W-:Y:S02]  /*2d10*/  FSEL R84, R84, -INF , !P6 ;  /* 0xff80000054547808 */ /* 0x000fe40007000000 */
[----:B------:R-:W-:-:S13]  /*2d20*/  ISETP.GE.AND P6, PT, R4, 0x1, PT ;  /* 0x000000010400780c */ /* 0x000fda0003fc6270 */
[----:B------:R-:W-:Y:S02]  /*2d30*/  @P6 LOP3.LUT R18, R18, 0x1, RZ, 0xfc, !PT ;  /* 0x0000000112126812 */ /* 0x000fe400078efcff */
[----:B------:R-:W-:Y:S02]  /*2d40*/  ISETP.GT.AND P6, PT, R2, RZ, !P6 ;  /* 0x000000ff0200720c */ /* 0x000fe400077c4270 */
[----:B------:R-:W-:Y:S02]  /*2d50*/  LOP3.LUT R18, R18, 0xf7ffffff, RZ, 0xc0, !PT ;  /* 0xf7ffffff12127812 */ /* 0x000fe400078ec0ff */
[----:B------:R-:W-:-:S04]  /*2d60*/  ISETP.LT.OR P6, PT, R0, 0x1, P6 ;  /* 0x000000010000780c */ /* 0x000fc800037c1670 */
[----:B------:R-:W-:Y:S02]  /*2d70*/  FSEL R3, R24, -INF , !P6 ;  /* 0xff80000018037808 */ /* 0x000fe40007000000 */
[----:B------:R-:W-:-:S13]  /*2d80*/  ISETP.GE.AND P6, PT, R4, 0x7a, PT ;  /* 0x0000007a0400780c */ /* 0x000fda0003fc6270 */
[----:B------:R-:W-:Y:S02]  /*2d90*/  @P6 LOP3.LUT R18, R18, 0x8000000, RZ, 0xfc, !PT ;  /* 0x0800000012126812 */ /* 0x000fe400078efcff */
[----:B------:R-:W-:-:S04]  /*2da0*/  ISETP.GT.AND P6, PT, R2, 0x79, !P6 ;  /* 0x000000790200780c */ /* 0x000fc800077c4270 */
[----:B------:R-:W-:Y:S02]  /*2db0*/  ISETP.LT.OR P6, PT, R0, 0x7a, P6 ;  /* 0x0000007a0000780c */ /* 0x000fe400037c1670 */
[----:B------:R-:W-:Y:S01]  /*2dc0*/  VIADDMNMX R0, R6, R9, R8, PT ;  /* 0x0000000906007246 */ /* 0x000fe20003800108 */
[----:B------:R-:W-:Y:S01]  /*2dd0*/  IMAD.IADD R8, R10, 0x1, R6 ;  /* 0x000000010a087824 */ /* 0x000fe200078e0206 */
[----:B------:R-:W-:Y:S02]  /*2de0*/  FSEL R85, R85, -INF , !P6 ;  /* 0xff80000055557808 */ /* 0x000fe40007000000 */
[----:B------:R-:W-:-:S13]  /*2df0*/  PLOP3.LUT P6, PT, PT, PT, UP0, 0x40, 0x0 ;  /* 0x000000000000781c */ /* 0x000fda0003fce808 */
[----:B------:R-:W-:Y:S05]  /*2e00*/  @P6 BRA `(.L_x_659) ;  /* 0x0000000000646947 */ /* 0x000fea0003800000 */
        /* <DEDUP_REMOVED lines=9> */
[----:B------:R-:W-:Y:S01]  /*2ea0*/  @P6 IMAD.HI.U32 R4, R2, UR10, RZ ;  /* 0x0000000a02046c27 */ /* 0x000fe2000f8e00ff */
[----:B------:R-:W-:-:S13]  /*2eb0*/  PLOP3.LUT P6, PT, PT, PT, UP1, 0x80, 0x0 ;  /* 0x000000000000781c */ /* 0x000fda0003fcf018 */
[----:B------:R-:W-:-:S04]  /*2ec0*/  @P6 SHF.R.U32.HI R2, RZ, UR11, R4 ;  /* 0x0000000bff026c19 */ /* 0x000fc80008011604 */
[----:B------:R-:W-:Y:S01]  /*2ed0*/  LOP3.LUT R2, RZ, R2, RZ, 0x33, !PT ;  /* 0x00000002ff027212 */ /* 0x000fe200078e33ff */
[----:B------:R-:W-:Y:S06]  /*2ee0*/  BRA `(.L_x_662) ;  /* 0x0000000000187947 */ /* 0x000fec0003800000 */
.L_x_661:
[----:B------:R-:W-:-:S06]  /*2ef0*/  UISETP.NE.AND UP1, UPT, UR7, 0x1, UPT ;  /* 0x000000010700788c */ /* 0x000fcc000bf25270 */
[----:B------:R-:W-:-:S05]  /*2f00*/  PLOP3.LUT P6, PT, PT, PT, UP1, 0x80, 0x0 ;  /* 0x000000000000781c */ /* 0x000fca0003fcf018 */
[----:B------:R-:W-:-:S08]  /*2f10*/  @UP1 ULDC.64 UR10, c[0x0][0x9e8] ;  /* 0x00027a00000a1ab9 */ /* 0x000fd00000000a00 */
[----:B------:R-:W-:Y:S01]  /*2f20*/  @P6 IMAD.HI.U32 R4, R2, UR10, RZ ;  /* 0x0000000a02046c27 */ /* 0x000fe2000f8e00ff */
[----:B------:R-:W-:-:S13]  /*2f30*/  PLOP3.LUT P6, PT, PT, PT, UP1, 0x80, 0x0 ;  /* 0x000000000000781c */ /* 0x000fda0003fcf018 */
[----:B------:R-:W-:-:S07]  /*2f40*/  @P6 SHF.R.U32.HI R2, RZ, UR11, R4 ;  /* 0x0000000bff026c19 */ /* 0x000fce0008011604 */
.L_x_662:
[----:B------:R-:W-:Y:S05]  /*2f50*/  BSYNC B0 ;  /* 0x0000000000007941 */ /* 0x000fea0003800000 */
.L_x_660:
[----:B------:R-:W-:-:S04]  /*2f60*/  IMAD R5, R2, UR7, -R5 ;  /* 0x0000000702057c24 */ /* 0x000fc8000f8e0a05 */
[----:B------:R-:W-:-:S05]  /*2f70*/  IMAD R5, R16, -0x2, R5 ;  /* 0xfffffffe10057824 */ /* 0x000fca00078e0205 */
[----:B------:R-:W-:Y:S02]  /*2f80*/  VIMNMX R8, R8, R5, !PT ;  /* 0x0000000508087248 */ /* 0x000fe40007fe0100 */
[----:B------:R-:W-:-:S07]  /*2f90*/  VIADDMNMX R0, R5, UR7, R0, PT ;  /* 0x0000000705007c46 */ /* 0x000fce000b800100 */
.L_x_659:
[----:B------:R-:W-:Y:S01]  /*2fa0*/  ISETP.GT.AND P2, PT, R8, 0x1, !P2 ;  /* 0x000000010800780c */ /* 0x000fe20005744270 */
[----:B------:R-:W-:Y:S01]  /*2fb0*/  IMAD.U32 R9, RZ, RZ, UR41 ;  /* 0x00000029ff097e24 */ /* 0x000fe2000f8e00ff */
[----:B------:R-:W-:Y:S02]  /*2fc0*/  LOP3.LUT P6, RZ, R18, 0x8, RZ, 0xc0, !PT ;  /* 0x0000000812ff7812 */ /* 0x000fe400078cc0ff */
[----:B------:R-:W-:Y:S02]  /*2fd0*/  ISETP.LT.OR P2, PT, R0, 0x2, P2 ;  /* 0x000000020000780c */ /* 0x000fe40001741670 */
[----:B------:R-:W-:Y:S02]  /*2fe0*/  FMNMX.FTZ R5, R3, R25, !PT ;  /* 0x0000001903057209 */ /* 0x000fe40007810000 */
[----:B------:R-:W-:Y:S02]  /*2ff0*/  FSEL R27, R27, -INF , !P2 ;  /* 0xff8000001b1b7808 */ /* 0x000fe40005000000 */
[----:B------:R-:W-:-:S02]  /*3000*/  LOP3.LUT P2, RZ, R18, 0x2, RZ, 0xc0, !PT ;  /* 0x0000000212ff7812 */ /* 0x000fc4000784c0ff */
[----:B------:R-:W-:Y:S02]  /*3010*/  FMNMX.FTZ R2, R28, R5, !PT ;  /* 0x000000051c027209 */ /* 0x000fe40007810000 */
[----:B------:R-:W-:Y:S02]  /*3020*/  ISETP.GT.AND P2, PT, R8, 0x8, !P2 ;  /* 0x000000080800780c */ /* 0x000fe40005744270 */
[----:B------:R-:W-:Y:S02]  /*3030*/  FMNMX.FTZ R5, R29, R2, !PT ;  /* 0x000000021d057209 */ /* 0x000fe40007810000 */
[----:B------:R-:W-:Y:S02]  /*3040*/  ISETP.LT.OR P2, PT, R0, 0x9, P2 ;  /* 0x000000090000780c */ /* 0x000fe40001741670 */
[----:B------:R-:W-:Y:S02]  /*3050*/  FMNMX.FTZ R2, R32, R5, !PT ;  /* 0x0000000520027209 */ /* 0x000fe40007810000 */
[----:B------:R-:W-:-:S02]  /*3060*/  FSEL R30, R30, -INF , !P2 ;  /* 0xff8000001e1e7808 */ /* 0x000fc40005000000 */
[----:B------:R-:W-:Y:S02]  /*3070*/  LOP3.LUT P2, RZ, R18, 0x4, RZ, 0xc0, !PT ;  /* 0x0000000412ff7812 */ /* 0x000fe4000784c0ff */
[----:B------:R-:W-:Y:S02]  /*3080*/  FMNMX.FTZ R5, R33, R2, !PT ;  /* 0x0000000221057209 */ /* 0x000fe40007810000 */
[----:B------:R-:W-:Y:S02]  /*3090*/  ISETP.GT.AND P2, PT, R8, 0x9, !P2 ;  /* 0x000000090800780c */ /* 0x000fe40005744270 */
[----:B------:R-:W-:Y:S02]  /*30a0*/  FMNMX.FTZ R2, R36, R5, !PT ;  /* 0x0000000524027209 */ /* 0x000fe40007810000 */
[----:B------:R-:W-:Y:S02]  /*30b0*/  ISETP.LT.OR P2, PT, R0, 0xa, P2 ;  /* 0x0000000a0000780c */ /* 0x000fe40001741670 */
[----:B------:R-:W-:-:S02]  /*30c0*/  FMNMX.FTZ R5, R37, R2, !PT ;  /* 0x0000000225057209 */ /* 0x000fc40007810000 */
[----:B------:R-:W-:Y:S02]  /*30d0*/  FSEL R31, R31, -INF , !P2 ;  /* 0xff8000001f1f7808 */ /* 0x000fe40005000000 */
[----:B------:R-:W-:Y:S02]  /*30e0*/  ISETP.GT.AND P2, PT, R8, 0x10, !P6 ;  /* 0x000000100800780c */ /* 0x000fe40007744270 */
[----:B------:R-:W-:Y:S02]  /*30f0*/  FMNMX.FTZ R2, R40, R5, !PT ;  /* 0x0000000528027209 */ /* 0x000fe40007810000 */
[----:B------:R-:W-:Y:S02]  /*3100*/  ISETP.LT.OR P2, PT, R0, 0x11, P2 ;  /* 0x000000110000780c */ /* 0x000fe40001741670 */
[----:B------:R-:W-:Y:S02]  /*3110*/  LOP3.LUT P6, RZ, R18, 0x8000, RZ, 0xc0, !PT ;  /* 0x0000800012ff7812 */ /* 0x000fe400078cc0ff */
        /* <DEDUP_REMOVED lines=8> */
[----:B------:R-:W-:Y:S02]  /*31a0*/  LOP3.LUT P2, RZ, R18, 0x1000000, RZ, 0xc0, !PT ;  /* 0x0100000012ff7812 */ /* 0x000fe4000784c0ff */
[----:B------:R-:W-:Y:S02]  /*31b0*/  FMNMX.FTZ R2, R48, R5, !PT ;  /* 0x0000000530027209 */ /* 0x000fe40007810000 */
[----:B------:R-:W-:Y:S02]  /*31c0*/  ISETP.GT.AND P2, PT, R8, 0x18, !P2 ;  /* 0x000000180800780c */ /* 0x000fe40005744270 */
[----:B------:R-:W-:Y:S02]  /*31d0*/  FMNMX.FTZ R5, R49, R2, !PT ;  /* 0x0000000231057209 */ /* 0x000fe40007810000 */
[----:B------:R-:W-:-:S02]  /*31e0*/  ISETP.LT.OR P2, PT, R0, 0x19, P2 ;  /* 0x000000190000780c */ /* 0x000fc40001741670 */
[----:B------:R-:W-:Y:S02]  /*31f0*/  FMNMX.FTZ R2, R52, R5, !PT ;  /* 0x0000000534027209 */ /* 0x000fe40007810000 */
[----:B------:R-:W-:Y:S02]  /*3200*/  FSEL R38, R38, -INF , !P2 ;  /* 0xff80000026267808 */ /* 0x000fe40005000000 */
[----:B------:R-:W-:Y:S02]  /*3210*/  LOP3.LUT P2, RZ, R18, 0x800000, RZ, 0xc0, !PT ;  /* 0x0080000012ff7812 */ /* 0x000fe4000784c0ff */
[----:B------:R-:W-:Y:S02]  /*3220*/  FMNMX.FTZ R5, R53, R2, !PT ;  /* 0x0000000235057209 */ /* 0x000fe40007810000 */
[----:B------:R-:W-:Y:S02]  /*3230*/  ISETP.GT.AND P2, PT, R8, 0x19, !P2 ;  /* 0x000000190800780c */ /* 0x000fe40005744270 */
[----:B------:R-:W-:-:S02]  /*3240*/  FMNMX.FTZ R2, R56, R5, !PT ;  /* 0x0000000538027209 */ /* 0x000fc40007810000 */
[----:B------:R-:W-:Y:S02]  /*3250*/  ISETP.LT.OR P2, PT, R0, 0x1a, P2 ;  /* 0x0000001a0000780c */ /* 0x000fe40001741670 */
[----:B------:R-:W-:Y:S02]  /*3260*/  FMNMX.FTZ R5, R57, R2, !PT ;  /* 0x0000000239057209 */ /* 0x000fe40007810000 */
[----:B------:R-:W-:Y:S02]  /*3270*/  FSEL R39, R39, -INF , !P2 ;  /* 0xff80000027277808 */ /* 0x000fe40005000000 */
[----:B------:R-:W-:Y:S02]  /*3280*/  LOP3.LUT P2, RZ, R18, 0x400000, RZ, 0xc0, !PT ;  /* 0x0040000012ff7812 */ /* 0x000fe4000784c0ff */
[----:B------:R-:W-:Y:S02]  /*3290*/  FMNMX.FTZ R2, R60, R5, !PT ;  /* 0x000000053c027209 */ /* 0x000fe40007810000 */
[----:B------:R-:W-:-:S02]  /*32a0*/  ISETP.GT.AND P2, PT, R8, 0x20, !P2 ;  /* 0x000000200800780c */ /* 0x000fc40005744270 */
[----:B------:R-:W-:Y:S02]  /*32b0*/  FMNMX.FTZ R5, R61, R2, !PT ;  /* 0x000000023d057209 */ /* 0x000fe40007810000 */
[----:B------:R-:W-:Y:S02]  /*32c0*/  ISETP.LT.OR P2, PT, R0, 0x21, P2 ;  /* 0x000000210000780c */ /* 0x000fe40001741670 */
[----:B------:R-:W-:Y:S02]  /*32d0*/  FMNMX.FTZ R2, R64, R5, !PT ;  /* 0x0000000540027209 */ /* 0x000fe40007810000 */
[----:B------:R-:W-:Y:S02]  /*32e0*/  FSEL R42, R42, -INF , !P2 ;  /* 0xff8000002a2a7808 */ /* 0x000fe40005000000 */
[----:B------:R-:W-:Y:S02]  /*32f0*/  LOP3.LUT P2, RZ, R18, 0x200000, RZ, 0xc0, !PT ;  /* 0x0020000012ff7812 */ /* 0x000fe4000784c0ff */
[----:B------:R-:W-:-:S02]  /*3300*/  FMNMX.FTZ R5, R65, R2, !PT ;  /* 0x0000000241057209 */ /* 0x000fc40007810000 */
[----:B------:R-:W-:Y:S02]  /*3310*/  ISETP.GT.AND P2, PT, R8, 0x21, !P2 ;  /* 0x000000210800780c */ /* 0x000fe40005744270 */
[----:B------:R-:W-:Y:S02]  /*3320*/  FMNMX.FTZ R2, R68, R5, !PT ;  /* 0x0000000544027209 */ /* 0x000fe40007810000 */
        /* <DEDUP_REMOVED lines=22> */
[----:B------:R-:W-:Y:S01]  /*3490*/  ISETP.GT.AND P3, PT, R8, 0x70, !P3 ;  /* 0x000000700800780c */ /* 0x000fe20005f64270 */
[----:B------:R-:W1:Y:S01]  /*34a0*/  SHFL.BFLY PT, R5, R4, 0x2, 0x1f ;  /* 0x0c401f0004057f89 */ /* 0x000e6200000e0000 */
[----:B------:R-:W-:Y:S02]  /*34b0*/  FSEL R50, R50, -INF , !P2 ;  /* 0xff80000032327808 */ /* 0x000fe40005000000 */
[----:B------:R-:W-:Y:S02]  /*34c0*/  LOP3.LUT P2, RZ, R18, 0x20000, RZ, 0xc0, !PT ;  /* 0x0002000012ff7812 */ /* 0x000fe4000784c0ff */
[C---:B------:R-:W-:Y:S02]  /*34d0*/  ISETP.GT.AND P4, PT, R8.reuse, 0x71, !P4 ;  /* 0x000000710800780c */ /* 0x040fe40006784270 */
[----:B------:R-:W-:Y:S02]  /*34e0*/  ISETP.GT.AND P2, PT, R8, 0x31, !P2 ;  /* 0x000000310800780c */ /* 0x000fe40005744270 */
[----:B------:R-:W-:-:S02]  /*34f0*/  ISETP.LT.OR P3, PT, R0, 0x71, P3 ;  /* 0x000000710000780c */ /* 0x000fc40001f61670 */
[----:B------:R-:W-:Y:S02]  /*3500*/  ISETP.LT.OR P2, PT, R0, 0x32, P2 ;  /* 0x000000320000780c */ /* 0x000fe40001741670 */
[----:B------:R-:W-:Y:S02]  /*3510*/  ISETP.GT.AND P5, PT, R8, 0x78, !P5 ;  /* 0x000000780800780c */ /* 0x000fe40006fa4270 */
[----:B------:R-:W-:Y:S02]  /*3520*/  FSEL R51, R51, -INF , !P2 ;  /* 0xff80000033337808 */ /* 0x000fe40005000000 */
[----:B------:R-:W-:Y:S02]  /*3530*/  LOP3.LUT P2, RZ, R18, 0x10000, RZ, 0xc0, !PT ;  /* 0x0001000012ff7812 */ /* 0x000fe4000784c0ff */
[----:B------:R-:W-:Y:S02]  /*3540*/  ISETP.LT.OR P4, PT, R0, 0x72, P4 ;  /* 0x000000720000780c */ /* 0x000fe40002781670 */
[----:B------:R-:W-:-:S02]  /*3550*/  ISETP.GT.AND P2, PT, R8, 0x38, !P2 ;  /* 0x000000380800780c */ /* 0x000fc40005744270 */
[----:B------:R-:W-:Y:S02]  /*3560*/  FSEL R82, R82, -INF , !P3 ;  /* 0xff80000052527808 */ /* 0x000fe40005800000 */
[----:B------:R-:W-:Y:S02]  /*3570*/  ISETP.LT.OR P2, PT, R0, 0x39, P2 ;  /* 0x000000390000780c */ /* 0x000fe40001741670 */
[----:B-1----:R-:W-:Y:S02]  /*3580*/  FMNMX.FTZ R5, R4, R5, !PT ;  /* 0x0000000504057209 */ /* 0x002fe40007810000 */
[----:B------:R-:W-:Y:S02]  /*3590*/  FSEL R54, R54, -INF , !P2 ;  /* 0xff80000036367808 */ /* 0x000fe40005000000 */
[----:B------:R-:W-:Y:S01]  /*35a0*/  ISETP.GT.AND P2, PT, R8, 0x39, !P6 ;  /* 0x000000390800780c */ /* 0x000fe20007744270 */
[----:B------:R-:W1:Y:S01]  /*35b0*/  SHFL.BFLY PT, R2, R5, 0x1, 0x1f ;  /* 0x0c201f0005027f89 */ /* 0x000e6200000e0000 */
[----:B------:R-:W-:-:S02]  /*35c0*/  LOP3.LUT P6, RZ, R18, 0x10, RZ, 0xc0, !PT ;  /* 0x0000001012ff7812 */ /* 0x000fc400078cc0ff */
[C---:B------:R-:W-:Y:S02]  /*35d0*/  ISETP.LT.OR P2, PT, R0.reuse, 0x3a, P2 ;  /* 0x0000003a0000780c */ /* 0x040fe40001741670 */
[----:B------:R-:W-:Y:S02]  /*35e0*/  ISETP.LT.OR P5, PT, R0, 0x79, P5 ;  /* 0x000000790000780c */ /* 0x000fe40002fa1670 */
[----:B------:R-:W-:Y:S02]  /*35f0*/  FSEL R55, R55, -INF , !P2 ;  /* 0xff80000037377808 */ /* 0x000fe40005000000 */
[----:B------:R-:W-:Y:S02]  /*3600*/  LOP3.LUT P2, RZ, R18, 0x4000, RZ, 0xc0, !PT ;  /* 0x0000400012ff7812 */ /* 0x000fe4000784c0ff */
[----:B------:R-:W-:Y:S02]  /*3610*/  FSEL R83, R83, -INF , !P4 ;  /* 0xff80000053537808 */ /* 0x000fe40006000000 */
[----:B------:R-:W-:-:S02]  /*3620*/  ISETP.GT.AND P2, PT, R8, 0x40, !P2 ;  /* 0x000000400800780c */ /* 0x000fc40005744270 */
[----:B------:R-:W-:Y:S02]  /*3630*/  FSEL R86, R86, -INF , !P5 ;  /* 0xff80000056567808 */ /* 0x000fe40006800000 */
[----:B------:R-:W-:Y:S02]  /*3640*/  ISETP.LT.OR P2, PT, R0, 0x41, P2 ;  /* 0x000000410000780c */ /* 0x000fe40001741670 */
[----:B------:R-:W-:Y:S02]  /*3650*/  R2UR UR10, R89 ;  /* 0x00000000590a72ca */ /* 0x000fe400000e0000 */
[----:B------:R-:W-:Y:S02]  /*3660*/  FSEL R58, R58, -INF , !P2 ;  /* 0xff8000003a3a7808 */ /* 0x000fe40005000000 */
[----:B------:R-:W-:Y:S02]  /*3670*/  LOP3.LUT P2, RZ, R18, 0x2000, RZ, 0xc0, !PT ;  /* 0x0000200012ff7812 */ /* 0x000fe4000784c0ff */
[----:B-1----:R-:W-:-:S02]  /*3680*/  FMNMX.FTZ R2, R5, R2, !PT ;  /* 0x0000000205027209 */ /* 0x002fc40007810000 */
[----:B------:R-:W-:-:S03]  /*3690*/  ISETP.GT.AND P2, PT, R8, 0x41, !P2 ;  /* 0x000000410800780c */ /* 0x000fc60005744270 */
[----:B------:R-:W-:Y:S01]  /*36a0*/  FFMA.FTZ R24, R2, R9, -8 ;  /* 0xc100000002187423 */ /* 0x000fe20000010009 */
[----:B------:R-:W-:Y:S01]  /*36b0*/  ISETP.LT.OR P2, PT, R0, 0x42, P2 ;  /* 0x000000420000780c */ /* 0x000fe20001741670 */
[----:B------:R-:W-:-:S03]  /*36c0*/  UIADD3 UR6, UR10, UR6, URZ ;  /* 0x000000060a067290 */ /* 0x000fc6000fffe03f */
[----:B------:R-:W-:Y:S02]  /*36d0*/  FSEL R59, R59, -INF , !P2 ;  /* 0xff8000003b3b7808 */ /* 0x000fe40005000000 */
[----:B------:R-:W-:-:S04]  /*36e0*/  LOP3.LUT P2, RZ, R18, 0x1000, RZ, 0xc0, !PT ;  /* 0x0000100012ff7812 */ /* 0x000fc8000784c0ff */
[----:B------:R-:W-:-:S04]  /*36f0*/  ISETP.GT.AND P2, PT, R8, 0x48, !P2 ;  /* 0x000000480800780c */ /* 0x000fc80005744270 */
[----:B------:R-:W-:-:S04]  /*3700*/  ISETP.LT.OR P2, PT, R0, 0x49, P2 ;  /* 0x000000490000780c */ /* 0x000fc80001741670 */
        /* <DEDUP_REMOVED lines=29> */
[----:B------:R-:W-:Y:S02]  /*38e0*/  ISETP.GT.AND P2, PT, R8, 0x68, !P6 ;  /* 0x000000680800780c */ /* 0x000fe40007744270 */
[----:B------:R-:W-:Y:S02]  /*38f0*/  LOP3.LUT P6, RZ, R18, 0x1, RZ, 0xc0, !PT ;  /* 0x0000000112ff7812 */ /* 0x000fe400078cc0ff */
[----:B------:R-:W-:-:S04]  /*3900*/  ISETP.LT.OR P2, PT, R0, 0x69, P2 ;  /* 0x000000690000780c */ /* 0x000fc80001741670 */
[----:B------:R-:W-:Y:S02]  /*3910*/  FSEL R78, R78, -INF , !P2 ;  /* 0xff8000004e4e7808 */ /* 0x000fe40005000000 */
[----:B------:R-:W-:-:S04]  /*3920*/  FSETP.NEU.FTZ.AND P2, PT, R2, -INF , PT ;  /* 0xff8000000200780b */ /* 0x000fc80003f5d000 */
[----:B------:R-:W-:Y:S02]  /*3930*/  FSEL R24, R24, RZ, P2 ;  /* 0x000000ff18187208 */ /* 0x000fe40001000000 */
[----:B------:R-:W-:Y:S02]  /*3940*/  ISETP.GT.AND P2, PT, R8, RZ, !P6 ;  /* 0x000000ff0800720c */ /* 0x000fe40007744270 */
[----:B------:R-:W-:Y:S01]  /*3950*/  LOP3.LUT P6, RZ, R18, 0x8000000, RZ, 0xc0, !PT ;  /* 0x0800000012ff7812 */ /* 0x000fe200078cc0ff */
[----:B------:R-:W-:-:S01]  /*3960*/  FFMA.FTZ R5, R28, UR41, -R24 ;  /* 0x000000291c057c23 */ /* 0x000fc20008010818 */
[----:B------:R-:W-:Y:S01]  /*3970*/  ISETP.LT.OR P2, PT, R0, 0x1, P2 ;  /* 0x000000010000780c */ /* 0x000fe20001741670 */
[----:B------:R-:W-:-:S01]  /*3980*/  FFMA.FTZ R32, R32, UR41, -R24 ;  /* 0x0000002920207c23 */ /* 0x000fc20008010818 */
[--C-:B------:R-:W-:Y:S01]  /*3990*/  FFMA.FTZ R4, R25, UR41, -R24.reuse ;  /* 0x0000002919047c23 */ /* 0x100fe20008010818 */
[----:B------:R-:W-:-:S01]  /*39a0*/  FFMA.FTZ R36, R36, UR41, -R24 ;  /* 0x0000002924247c23 */ /* 0x000fc20008010818 */
[----:B------:R-:W-:Y:S01]  /*39b0*/  FSEL R26, R26, -INF , !P2 ;  /* 0xff8000001a1a7808 */ /* 0x000fe20005000000 */
[----:B------:R-:W-:-:S01]  /*39c0*/  FFMA.FTZ R10, R29, UR41, -R24 ;  /* 0x000000291d0a7c23 */ /* 0x000fc20008010818 */
[----:B------:R-:W-:Y:S01]  /*39d0*/  LOP3.LUT P2, RZ, R18, 0x4000000, RZ, 0xc0, !PT ;  /* 0x0400000012ff7812 */ /* 0x000fe2000784c0ff */
[----:B------:R-:W-:-:S01]  /*39e0*/  FFMA.FTZ R40, R40, UR41, -R24 ;  /* 0x0000002928287c23 */ /* 0x000fc20008010818 */
[----:B------:R-:W-:Y:S01]  /*39f0*/  FMNMX.FTZ R9, R26, R27, !PT ;  /* 0x0000001b1a097209 */ /* 0x000fe20007810000 */
[----:B------:R-:W-:-:S01]  /*3a00*/  FFMA.FTZ R3, R3, UR41, -R24 ;  /* 0x0000002903037c23 */ /* 0x000fc20008010818 */
[----:B------:R-:W-:Y:S01]  /*3a10*/  ISETP.GT.AND P2, PT, R8, 0x69, !P2 ;  /* 0x000000690800780c */ /* 0x000fe20005744270 */
[----:B------:R-:W-:Y:S01]  /*3a20*/  MUFU.EX2 R4, R4 ;  /* 0x0000000400047308 */ /* 0x000fe20000000800 */
[----:B------:R-:W-:Y:S01]  /*3a30*/  FMNMX.FTZ R12, R30, R9, !PT ;  /* 0x000000091e0c7209 */ /* 0x000fe20007810000 */
[--C-:B------:R-:W-:Y:S01]  /*3a40*/  FFMA.FTZ R44, R44, UR41, -R24.reuse ;  /* 0x000000292c2c7c23 */ /* 0x100fe20008010818 */
[----:B------:R-:W-:Y:S01]  /*3a50*/  ISETP.LT.OR P2, PT, R0, 0x6a, P2 ;  /* 0x0000006a0000780c */ /* 0x000fe20001741670 */
[--C-:B------:R-:W-:Y:S01]  /*3a60*/  FFMA.FTZ R48, R48, UR41, -R24.reuse ;  /* 0x0000002930307c23 */ /* 0x100fe20008010818 */
[----:B------:R-:W-:Y:S01]  /*3a70*/  FMNMX.FTZ R11, R31, R12, !PT ;  /* 0x0000000c1f0b7209 */ /* 0x000fe20007810000 */
[--C-:B------:R-:W-:Y:S01]  /*3a80*/  FFMA.FTZ R12, R33, UR41, -R24.reuse ;  /* 0x00000029210c7c23 */ /* 0x100fe20008010818 */
[----:B------:R-:W-:Y:S01]  /*3a90*/  FSEL R79, R79, -INF , !P2 ;  /* 0xff8000004f4f7808 */ /* 0x000fe20005000000 */
[----:B------:R-:W-:Y:S01]  /*3aa0*/  MUFU.EX2 R9, R32 ;  /* 0x0000002000097308 */ /* 0x000fe20000000800 */
[----:B------:R-:W-:Y:S01]  /*3ab0*/  FMNMX.FTZ R14, R34, R11, !PT ;  /* 0x0000000b220e7209 */ /* 0x000fe20007810000 */
[--C-:B------:R-:W-:Y:S01]  /*3ac0*/  FFMA.FTZ R52, R52, UR41, -R24.reuse ;  /* 0x0000002934347c23 */ /* 0x100fe20008010818 */
[----:B------:R-:W-:Y:S01]  /*3ad0*/  ISETP.GT.AND P6, PT, R8, 0x79, !P6 ;  /* 0x000000790800780c */ /* 0x000fe200077c4270 */
[--C-:B------:R-:W-:Y:S01]  /*3ae0*/  FFMA.FTZ R53, R53, UR41, -R24.reuse ;  /* 0x0000002935357c23 */ /* 0x100fe20008010818 */
[----:B------:R-:W-:Y:S01]  /*3af0*/  FMNMX.FTZ R11, R35, R14, !PT ;  /* 0x0000000e230b7209 */ /* 0x000fe20007810000 */
[--C-:B------:R-:W-:Y:S01]  /*3b00*/  FFMA.FTZ R60, R60, UR41, -R24.reuse ;  /* 0x000000293c3c7c23 */ /* 0x100fe20008010818 */
[----:B------:R-:W-:Y:S01]  /*3b10*/  ISETP.LT.OR P6, PT, R0, 0x7a, P6 ;  /* 0x0000007a0000780c */ /* 0x000fe200037c1670 */
[----:B------:R-:W1:Y:S01]  /*3b20*/  MUFU.EX2 R3, R3 ;  /* 0x0000000300037308 */ /* 0x000e620000000800 */
[----:B------:R-:W-:Y:S01]  /*3b30*/  FMNMX.FTZ R14, R38, R11, !PT ;  /* 0x0000000b260e7209 */ /* 0x000fe20007810000 */
[--C-:B------:R-:W-:Y:S01]  /*3b40*/  FFMA.FTZ R56, R56, UR41, -R24.reuse ;  /* 0x0000002938387c23 */ /* 0x100fe20008010818 */
[----:B------:R-:W-:Y:S01]  /*3b50*/  FSEL R87, R87, -INF , !P6 ;  /* 0xff80000057577808 */ /* 0x000fe20007000000 */
[--C-:B------:R-:W-:Y:S01]  /*3b60*/  FFMA.FTZ R72, R72, UR41, -R24.reuse ;  /* 0x0000002948487c23 */ /* 0x100fe20008010818 */
[----:B------:R-:W-:Y:S01]  /*3b70*/  FMNMX.FTZ R13, R39, R14, !PT ;  /* 0x0000000e270d7209 */ /* 0x000fe20007810000 */
[--C-:B------:R-:W-:Y:S01]  /*3b80*/  FFMA.FTZ R14, R37, UR41, -R24.reuse ;  /* 0x00000029250e7c23 */ /* 0x100fe20008010818 */
[----:B------:R-:W-:-:S01]  /*3b90*/  FFMA.FTZ R37, R64, UR41, -R24 ;  /* 0x0000002940257c23 */ /* 0x000fc20008010818 */
[----:B------:R-:W-:Y:S01]  /*3ba0*/  MUFU.EX2 R11, R36 ;  /* 0x00000024000b7308 */ /* 0x000fe20000000800 */
[----:B------:R-:W-:-:S04]  /*3bb0*/  FMNMX.FTZ R20, R42, R13, !PT ;  /* 0x0000000d2a147209 */ /* 0x000fc80007810000 */
[----:B------:R-:W-:-:S03]  /*3bc0*/  FMNMX.FTZ R13, R43, R20, !PT ;  /* 0x000000142b0d7209 */ /* 0x000fc60007810000 */
[----:B------:R-:W-:Y:S01]  /*3bd0*/  MUFU.EX2 R5, R5 ;  /* 0x0000000500057308 */ /* 0x000fe20000000800 */
[----:B------:R-:W-:-:S04]  /*3be0*/  FMNMX.FTZ R20, R46, R13, !PT ;  /* 0x0000000d2e147209 */ /* 0x000fc80007810000 */
[----:B------:R-:W-:Y:S01]  /*3bf0*/  FMNMX.FTZ R15, R47, R20, !PT ;  /* 0x000000142f0f7209 */ /* 0x000fe20007810000 */
[----:B------:R-:W-:-:S01]  /*3c00*/  FFMA.FTZ R20, R41, UR41, -R24 ;  /* 0x0000002929147c23 */ /* 0x000fc20008010818 */
[----:B------:R-:W-:Y:S01]  /*3c10*/  FFMA.FTZ R41, R68, UR41, -R24 ;  /* 0x0000002944297c23 */ /* 0x000fe20008010818 */
[----:B------:R-:W-:Y:S01]  /*3c20*/  MUFU.EX2 R13, R40 ;  /* 0x00000028000d7308 */ /* 0x000fe20000000800 */
[----:B------:R-:W-:Y:S01]  /*3c30*/  FMNMX.FTZ R28, R50, R15, !PT ;  /* 0x0000000f321c7209 */ /* 0x000fe20007810000 */
[----:B-1----:R-:W-:-:S03]  /*3c40*/  FADD.FTZ R68, R3, R4 ;  /* 0x0000000403447221 */ /* 0x002fc60000010000 */
[----:B------:R-:W-:-:S03]  /*3c50*/  FMNMX.FTZ R15, R51, R28, !PT ;  /* 0x0000001c330f7209 */ /* 0x000fc60007810000 */
[----:B------:R-:W1:Y:S01]  /*3c60*/  MUFU.EX2 R10, R10 ;  /* 0x0000000a000a7308 */ /* 0x000e620000000800 */
[----:B------:R-:W-:-:S04]  /*3c70*/  FMNMX.FTZ R28, R54, R15, !PT ;  /* 0x0000000f361c7209 */ /* 0x000fc80007810000 */
[----:B------:R-:W-:Y:S01]  /*3c80*/  FMNMX.FTZ R21, R55, R28, !PT ;  /* 0x0000001c37157209 */ /* 0x000fe20007810000 */
[----:B------:R-:W-:-:S02]  /*3c90*/  FFMA.FTZ R28, R45, UR41, -R24 ;  /* 0x000000292d1c7c23 */ /* 0x000fc40008010818 */
[----:B------:R2:W-:Y:S01]  /*3ca0*/  MUFU.EX2 R15, R44 ;  /* 0x0000002c000f7308 */ /* 0x0005e20000000800 */
[----:B------:R-:W-:-:S04]  /*3cb0*/  FMNMX.FTZ R32, R58, R21, !PT ;  /* 0x000000153a207209 */ /* 0x000fc80007810000 */
[----:B------:R-:W-:-:S03]  /*3cc0*/  FMNMX.FTZ R21, R59, R32, !PT ;  /* 0x000000203b157209 */ /* 0x000fc60007810000 */
[----:B------:R-:W-:Y:S01]  /*3cd0*/  MUFU.EX2 R12, R12 ;  /* 0x0000000c000c7308 */ /* 0x000fe20000000800 */
[----:B------:R-:W-:Y:S01]  /*3ce0*/  FMNMX.FTZ R32, R62, R21, !PT ;  /* 0x000000153e207209 */ /* 0x000fe20007810000 */
[--C-:B--2---:R-:W-:Y:S01]  /*3cf0*/  FFMA.FTZ R44, R65, UR41, -R24.reuse ;  /* 0x00000029412c7c23 */ /* 0x104fe20008010818 */
[----:B-1----:R-:W-:Y:S02]  /*3d00*/  F2FP.SATFINITE.E4M3.F32.PACK_AB_MERGE_C R148, R10, R5, RZ ;  /* 0x000000050a94723e */ /* 0x002fe400048070ff */
[----:B------:R-:W-:Y:S01]  /*3d10*/  FMNMX.FTZ R25, R63, R32, !PT ;  /* 0x000000203f197209 */ /* 0x000fe20007810000 */
[----:B------:R-:W-:-:S01]  /*3d20*/  FFMA.FTZ R32, R49, UR41, -R24 ;  /* 0x0000002931207c23 */ /* 0x000fc20008010818 */
[----:B------:R-:W-:Y:S01]  /*3d30*/  F2FP.SATFINITE.E4M3.F32.PACK_AB_MERGE_C R148, R4, R3, R148 ;  /* 0x000000030494723e */ /* 0x000fe20004807094 */
[----:B------:R-:W1:Y:S01]  /*3d40*/  MUFU.EX2 R14, R14 ;  /* 0x0000000e000e7308 */ /* 0x000e620000000800 */
[----:B------:R-:W-:Y:S01]  /*3d50*/  FMNMX.FTZ R36, R66, R25, !PT ;  /* 0x0000001942247209 */ /* 0x000fe20007810000 */
[----:B------:R-:W-:-:S03]  /*3d60*/  FFMA.FTZ R49, R76, UR41, -R24 ;  /* 0x000000294c317c23 */ /* 0x000fc60008010818 */
[----:B------:R-:W-:-:S03]  /*3d70*/  FMNMX.FTZ R25, R67, R36, !PT ;  /* 0x0000002443197209 */ /* 0x000fc60007810000 */
[----:B------:R2:W-:Y:S01]  /*3d80*/  MUFU.EX2 R21, R48 ;  /* 0x0000003000157308 */ /* 0x0005e20000000800 */
[----:B------:R-:W-:-:S04]  /*3d90*/  FMNMX.FTZ R36, R70, R25, !PT ;  /* 0x0000001946247209 */ /* 0x000fc80007810000 */
[----:B------:R-:W-:-:S03]  /*3da0*/  FMNMX.FTZ R29, R71, R36, !PT ;  /* 0x00000024471d7209 */ /* 0x000fc60007810000 */
[----:B------:R-:W-:Y:S01]  /*3db0*/  MUFU.EX2 R20, R20 ;  /* 0x0000001400147308 */ /* 0x000fe20000000800 */
[----:B------:R-:W-:Y:S01]  /*3dc0*/  FMNMX.FTZ R36, R74, R29, !PT ;  /* 0x0000001d4a247209 */ /* 0x000fe20007810000 */
[----:B--2---:R-:W-:Y:S01]  /*3dd0*/  FFMA.FTZ R48, R69, UR41, -R24 ;  /* 0x0000002945307c23 */ /* 0x004fe20008010818 */
[----:B-1----:R-:W-:Y:S02]  /*3de0*/  F2FP.SATFINITE.E4M3.F32.PACK_AB_MERGE_C R150, R14, R11, RZ ;  /* 0x0000000b0e96723e */ /* 0x002fe400048070ff */
[----:B------:R-:W-:Y:S02]  /*3df0*/  FMNMX.FTZ R29, R75, R36, !PT ;  /* 0x000000244b1d7209 */ /* 0x000fe40007810000 */
[----:B------:R-:W-:Y:S01]  /*3e00*/  F2FP.SATFINITE.E4M3.F32.PACK_AB_MERGE_C R150, R12, R9, R150 ;  /* 0x000000090c96723e */ /* 0x000fe20004807096 */
[----:B------:R-:W-:Y:S01]  /*3e10*/  MUFU.EX2 R28, R28 ;  /* 0x0000001c001c7308 */ /* 0x000fe20000000800 */
[----:B------:R-:W-:-:S04]  /*3e20*/  FMNMX.FTZ R36, R78, R29, !PT ;  /* 0x0000001d4e247209 */ /* 0x000fc80007810000 */
[----:B------:R-:W-:Y:S01]  /*3e30*/  FMNMX.FTZ R33, R79, R36, !PT ;  /* 0x000000244f217209 */ /* 0x000fe20007810000 */
[----:B------:R-:W-:-:S02]  /*3e40*/  FFMA.FTZ R36, R57, UR41, -R24 ;  /* 0x0000002939247c23 */ /* 0x000fc40008010818 */
[----:B------:R-:W-:Y:S01]  /*3e50*/  MUFU.EX2 R32, R32 ;  /* 0x0000002000207308 */ /* 0x000fe20000000800 */
[----:B------:R-:W-:-:S04]  /*3e60*/  FMNMX.FTZ R40, R82, R33, !PT ;  /* 0x0000002152287209 */ /* 0x000fc80007810000 */
[----:B------:R-:W-:Y:S01]  /*3e70*/  FMNMX.FTZ R33, R83, R40, !PT ;  /* 0x0000002853217209 */ /* 0x000fe20007810000 */
[----:B------:R-:W-:-:S01]  /*3e80*/  FFMA.FTZ R40, R61, UR41, -R24 ;  /* 0x000000293d287c23 */ /* 0x000fc20008010818 */
[----:B------:R-:W-:Y:S01]  /*3e90*/  IMAD.U32 R61, RZ, RZ, UR41 ;  /* 0x00000029ff3d7e24 */ /* 0x000fe2000f8e00ff */
[----:B------:R1:W-:Y:S01]  /*3ea0*/  MUFU.EX2 R25, R52 ;  /* 0x0000003400197308 */ /* 0x0003e20000000800 */
[----:B------:R-:W-:-:S04]  /*3eb0*/  FMNMX.FTZ R0, R86, R33, !PT ;  /* 0x0000002156007209 */ /* 0x000fc80007810000 */
[----:B------:R-:W-:-:S03]  /*3ec0*/  FMNMX.FTZ R0, R87, R0, !PT ;  /* 0x0000000057007209 */ /* 0x000fc60007810000 */
[----:B------:R2:W-:Y:S01]  /*3ed0*/  MUFU.EX2 R8, R53 ;  /* 0x0000003500087308 */ /* 0x0005e20000000800 */
[----:B-1----:R-:W-:-:S01]  /*3ee0*/  FFMA.FTZ R52, R73, UR41, -R24 ;  /* 0x0000002949347c23 */ /* 0x002fc20008010818 */
[----:B------:R-:W1:Y:S06]  /*3ef0*/  SHFL.BFLY PT, R45, R0, 0x2, 0x1f ;  /* 0x0c401f00002d7f89 */ /* 0x000e6c00000e0000 */
[----:B------:R3:W-:Y:S01]  /*3f00*/  MUFU.EX2 R33, R60 ;  /* 0x0000003c00217308 */ /* 0x0007e20000000800 */
[----:B--2---:R-:W-:-:S07]  /*3f10*/  FFMA.FTZ R53, R80, UR41, -R24 ;  /* 0x0000002950357c23 */ /* 0x004fce0008010818 */
[----:B------:R-:W-:Y:S01]  /*3f20*/  MUFU.EX2 R40, R40 ;  /* 0x0000002800287308 */ /* 0x000fe20000000800 */
[----:B---3--:R-:W-:-:S07]  /*3f30*/  FFMA.FTZ R60, R81, UR41, -R24 ;  /* 0x00000029513c7c23 */ /* 0x008fce0008010818 */
[----:B------:R2:W-:Y:S01]  /*3f40*/  MUFU.EX2 R29, R56 ;  /* 0x00000038001d7308 */ /* 0x0005e20000000800 */
[----:B-1----:R-:W-:-:S05]  /*3f50*/  FMNMX.FTZ R57, R0, R45, !PT ;  /* 0x0000002d00397209 */ /* 0x002fca0007810000 */
[----:B------:R-:W1:Y:S02]  /*3f60*/  SHFL.BFLY PT, R0, R57, 0x1, 0x1f ;  /* 0x0c201f0039007f89 */ /* 0x000e6400000e0000 */
[----:B------:R-:W-:Y:S01]  /*3f70*/  MUFU.EX2 R36, R36 ;  /* 0x0000002400247308 */ /* 0x000fe20000000800 */
[----:B--2---:R-:W-:-:S07]  /*3f80*/  FFMA.FTZ R56, R77, UR41, -R24 ;  /* 0x000000294d387c23 */ /* 0x004fce0008010818 */
[----:B------:R-:W-:Y:S08]  /*3f90*/  MUFU.EX2 R41, R41 ;  /* 0x0000002900297308 */ /* 0x000ff00000000800 */
[----:B------:R-:W-:Y:S01]  /*3fa0*/  MUFU.EX2 R48, R48 ;  /* 0x0000003000307308 */ /* 0x000fe20000000800 */
[----:B-1----:R-:W-:-:S07]  /*3fb0*/  FMNMX.FTZ R0, R57, R0, !PT ;  /* 0x0000000039007209 */ /* 0x002fce0007810000 */
[----:B------:R-:W-:Y:S01]  /*3fc0*/  MUFU.EX2 R37, R37 ;  /* 0x0000002500257308 */ /* 0x000fe20000000800 */
[----:B------:R-:W-:-:S01]  /*3fd0*/  FFMA.FTZ R57, R84, UR41, -R24 ;  /* 0x0000002954397c23 */ /* 0x000fc20008010818 */
[----:B------:R-:W-:Y:S01]  /*3fe0*/  FFMA.FTZ R24, R85, UR41, -R24 ;  /* 0x0000002955187c23 */ /* 0x000fe20008010818 */
[C---:B------:R-:W-:Y:S01]  /*3ff0*/  FSETP.NEU.FTZ.AND P2, PT, R0.reuse, -INF , PT ;  /* 0xff8000000000780b */ /* 0x040fe20003f5d000 */
[----:B------:R-:W-:-:S04]  /*4000*/  FFMA.FTZ R61, R0, R61, -8 ;  /* 0xc1000000003d7423 */ /* 0x000fc8000001003d */
[----:B------:R-:W-:Y:S01]  /*4010*/  MUFU.EX2 R44, R44 ;  /* 0x0000002c002c7308 */ /* 0x000fe20000000800 */
[----:B------:R-:W-:Y:S02]  /*4020*/  FSEL R61, R61, RZ, P2 ;  /* 0x000000ff3d3d7208 */ /* 0x000fe40001000000 */
[----:B------:R-:W-:-:S03]  /*4030*/  PLOP3.LUT P2, PT, PT, PT, UP0, 0x40, 0x0 ;  /* 0x000000000000781c */ /* 0x000fc60003f4e808 */
        /* <DEDUP_REMOVED lines=16> */
[----:B------:R-:W-:Y:S01]  /*4140*/  FADD.FTZ R59, R5, R68 ;  /* 0x00000044053b7221 */ /* 0x000fe20000010000 */
[----:B------:R-:W-:-:S01]  /*4150*/  FFMA.FTZ R46, R51, UR41, -R61 ;  /* 0x00000029332e7c23 */ /* 0x000fc2000801083d */
[--C-:B------:R-:W-:Y:S01]  /*4160*/  FFMA.FTZ R51, R58, UR41, -R61.reuse ;  /* 0x000000293a337c23 */ /* 0x100fe2000801083d */
[----:B------:R-:W-:-:S01]  /*4170*/  FFMA.FTZ R58, R62, UR41, -R61 ;  /* 0x000000293e3a7c23 */ /* 0x000fc2000801083d */
[----:B------:R-:W-:Y:S01]  /*4180*/  FADD.FTZ R62, R10, R59 ;  /* 0x0000003b0a3e7221 */ /* 0x000fe20000010000 */
[----:B------:R-:W-:-:S01]  /*4190*/  FFMA.FTZ R47, R47, UR41, -R61 ;  /* 0x000000292f2f7c23 */ /* 0x000fc2000801083d */
[----:B------:R-:W2:Y:S01]  /*41a0*/  MUFU.EX2 R30, R30 ;  /* 0x0000001e001e7308 */ /* 0x000ea20000000800 */
[----:B------:R-:W-:-:S01]  /*41b0*/  FFMA.FTZ R55, R55, UR41, -R61 ;  /* 0x0000002937377c23 */ /* 0x000fc2000801083d */
[----:B------:R-:W-:Y:S01]  /*41c0*/  FADD.FTZ R69, R9, R62 ;  /* 0x0000003e09457221 */ /* 0x000fe20000010000 */
[----:B------:R-:W-:-:S01]  /*41d0*/  FFMA.FTZ R63, R63, UR41, -R61 ;  /* 0x000000293f3f7c23 */ /* 0x000fc2000801083d */
[--C-:B------:R-:W-:Y:S01]  /*41e0*/  FFMA.FTZ R70, R70, UR41, -R61.reuse ;  /* 0x0000002946467c23 */ /* 0x100fe2000801083d */
[----:B------:R-:W-:-:S01]  /*41f0*/  FFMA.FTZ R71, R71, UR41, -R61 ;  /* 0x0000002947477c23 */ /* 0x000fc2000801083d */
[----:B------:R-:W-:Y:S01]  /*4200*/  FADD.FTZ R68, R12, R69 ;  /* 0x000000450c447221 */ /* 0x000fe20000010000 */
[----:B------:R-:W-:-:S01]  /*4210*/  FFMA.FTZ R74, R74, UR41, -R61 ;  /* 0x000000294a4a7c23 */ /* 0x000fc2000801083d */
[----:B------:R-:W3:Y:S01]  /*4220*/  MUFU.EX2 R65, R65 ;  /* 0x0000004100417308 */ /* 0x000ee20000000800 */
[----:B-1----:R-:W-:-:S01]  /*4230*/  FADD.FTZ R59, R26, R27 ;  /* 0x0000001b1a3b7221 */ /* 0x002fc20000010000 */
[----:B------:R-:W-:Y:S01]  /*4240*/  FADD.FTZ R69, R11, R68 ;  /* 0x000000440b457221 */ /* 0x000fe20000010000 */
[----:B------:R-:W-:-:S01]  /*4250*/  FFMA.FTZ R75, R75, UR41, -R61 ;  /* 0x000000294b4b7c23 */ /* 0x000fc2000801083d */
[--C-:B------:R-:W-:Y:S01]  /*4260*/  FFMA.FTZ R78, R78, UR41, -R61.reuse ;  /* 0x000000294e4e7c23 */ /* 0x100fe2000801083d */
[----:B------:R-:W-:-:S01]  /*4270*/  FFMA.FTZ R79, R79, UR41, -R61 ;  /* 0x000000294f4f7c23 */ /* 0x000fc2000801083d */
[--C-:B------:R-:W-:Y:S01]  /*4280*/  FFMA.FTZ R82, R82, UR41, -R61.reuse ;  /* 0x0000002952527c23 */ /* 0x100fe2000801083d */
[----:B------:R-:W-:-:S01]  /*4290*/  FFMA.FTZ R83, R83, UR41, -R61 ;  /* 0x0000002953537c23 */ /* 0x000fc2000801083d */
[----:B------:R-:W1:Y:S01]  /*42a0*/  MUFU.EX2 R31, R31 ;  /* 0x0000001f001f7308 */ /* 0x000e620000000800 */
[----:B--2---:R-:W-:-:S01]  /*42b0*/  FADD.FTZ R62, R30, R59 ;  /* 0x0000003b1e3e7221 */ /* 0x004fc20000010000 */
[----:B------:R-:W-:Y:S01]  /*42c0*/  FFMA.FTZ R59, R66, UR41, -R61 ;  /* 0x00000029423b7c23 */ /* 0x000fe2000801083d */
[----:B------:R-:W-:-:S01]  /*42d0*/  FADD.FTZ R66, R14, R69 ;  /* 0x000000450e427221 */ /* 0x000fc20000010000 */
[----:B------:R-:W-:-:S04]  /*42e0*/  FFMA.FTZ R86, R86, UR41, -R61 ;  /* 0x0000002956567c23 */ /* 0x000fc8000801083d */
[----:B------:R-:W2:Y:S01]  /*42f0*/  MUFU.EX2 R34, R34 ;  /* 0x0000002200227308 */ /* 0x000ea20000000800 */
[----:B---3--:R-:W-:-:S01]  /*4300*/  FADD.FTZ R62, R65, R62 ;  /* 0x0000003e413e7221 */ /* 0x008fc20000010000 */
[----:B------:R-:W-:-:S04]  /*4310*/  F2FP.SATFINITE.E4M3.F32.PACK_AB_MERGE_C R30, R65, R30, RZ ;  /* 0x0000001e411e723e */ /* 0x000fc800048070ff */
[----:B------:R-:W-:Y:S02]  /*4320*/  F2FP.SATFINITE.E4M3.F32.PACK_AB_MERGE_C R149, R27, R26, R30 ;  /* 0x0000001a1b95723e */ /* 0x000fe4000480701e */
[----:B------:R-:W3:Y:S01]  /*4330*/  MUFU.EX2 R35, R35 ;  /* 0x0000002300237308 */ /* 0x000ee20000000800 */
[----:B-1----:R-:W-:-:S01]  /*4340*/  FADD.FTZ R69, R31, R62 ;  /* 0x0000003e1f457221 */ /* 0x002fc20000010000 */
[----:B------:R-:W-:Y:S01]  /*4350*/  FFMA.FTZ R62, R67, UR41, -R61 ;  /* 0x00000029433e7c23 */ /* 0x000fe2000801083d */
[----:B------:R-:W-:-:S01]  /*4360*/  FADD.FTZ R67, R13, R66 ;  /* 0x000000420d437221 */ /* 0x000fc20000010000 */
[----:B------:R-:W-:-:S03]  /*4370*/  FFMA.FTZ R61, R87, UR41, -R61 ;  /* 0x00000029573d7c23 */ /* 0x000fc6000801083d */
[----:B------:R-:W-:Y:S01]  /*4380*/  FADD.FTZ R68, R20, R67 ;  /* 0x0000004314447221 */ /* 0x000fe20000010000 */
[----:B------:R-:W1:Y:S01]  /*4390*/  MUFU.EX2 R64, R64 ;  /* 0x0000004000407308 */ /* 0x000e620000000800 */
[----:B--2---:R-:W-:-:S02]  /*43a0*/  FADD.FTZ R66, R34, R69 ;  /* 0x0000004522427221 */ /* 0x004fc40000010000 */
[----:B------:R-:W-:Y:S01]  /*43b0*/  FADD.FTZ R5, R15, R68 ;  /* 0x000000440f057221 */ /* 0x000fe20000010000 */
[----:B------:R-:W-:-:S03]  /*43c0*/  F2FP.SATFINITE.E4M3.F32.PACK_AB_MERGE_C R15, R28, R15, RZ ;  /* 0x0000000f1c0f723e */ /* 0x000fc600048070ff */
[----:B------:R-:W-:Y:S01]  /*43d0*/  FADD.FTZ R14, R28, R5 ;  /* 0x000000051c0e7221 */ /* 0x000fe20000010000 */
[----:B------:R-:W2:Y:S01]  /*43e0*/  MUFU.EX2 R38, R38 ;  /* 0x0000002600267308 */ /* 0x000ea20000000800 */
[----:B---3--:R-:W-:-:S01]  /*43f0*/  FADD.FTZ R67, R35, R66 ;  /* 0x0000004223437221 */ /* 0x008fc20000010000 */
[----:B------:R-:W-:Y:S01]  /*4400*/  F2FP.SATFINITE.E4M3.F32.PACK_AB_MERGE_C R144, R20, R13, R15 ;  /* 0x0000000d1490723e */ /* 0x000fe2000480700f */
[----:B------:R-:W-:-:S05]  /*4410*/  FADD.FTZ R11, R21, R14 ;  /* 0x0000000e150b7221 */ /* 0x000fca0000010000 */
[----:B------:R-:W3:Y:S01]  /*4420*/  MUFU.EX2 R39, R39 ;  /* 0x0000002700277308 */ /* 0x000ee20000000800 */
[----:B-1----:R-:W-:-:S01]  /*4430*/  FADD.FTZ R67, R64, R67 ;  /* 0x0000004340437221 */ /* 0x002fc20000010000 */
[----:B------:R-:W-:-:S04]  /*4440*/  F2FP.SATFINITE.E4M3.F32.PACK_AB_MERGE_C R35, R64, R35, RZ ;  /* 0x000000234023723e */ /* 0x000fc800048070ff */
[----:B------:R-:W-:Y:S02]  /*4450*/  F2FP.SATFINITE.E4M3.F32.PACK_AB_MERGE_C R151, R34, R31, R35 ;  /* 0x0000001f2297723e */ /* 0x000fe40004807023 */
[----:B------:R-:W1:Y:S01]  /*4460*/  MUFU.EX2 R42, R42 ;  /* 0x0000002a002a7308 */ /* 0x000e620000000800 */
[----:B--2---:R-:W-:-:S07]  /*4470*/  FADD.FTZ R10, R38, R67 ;  /* 0x00000043260a7221 */ /* 0x004fce0000010000 */
[----:B------:R-:W2:Y:S01]  /*4480*/  MUFU.EX2 R47, R47 ;  /* 0x0000002f002f7308 */ /* 0x000ea20000000800 */
[----:B---3--:R-:W-:-:S01]  /*4490*/  FADD.FTZ R5, R39, R10 ;  /* 0x0000000a27057221 */ /* 0x008fc20000010000 */
[----:B------:R-:W-:-:S04]  /*44a0*/  FADD.FTZ R10, R32, R11 ;  /* 0x0000000b200a7221 */ /* 0x000fc80000010000 */
[----:B------:R-:W-:Y:S01]  /*44b0*/  FADD.FTZ R3, R25, R10 ;  /* 0x0000000a19037221 */ /* 0x000fe20000010000 */
[----:B------:R-:W-:Y:S01]  /*44c0*/  F2FP.SATFINITE.E4M3.F32.PACK_AB_MERGE_C R25, R8, R25, RZ ;  /* 0x000000190819723e */ /* 0x000fe200048070ff */
[----:B------:R-:W3:Y:S01]  /*44d0*/  MUFU.EX2 R43, R43 ;  /* 0x0000002b002b7308 */ /* 0x000ee20000000800 */
[----:B-1----:R-:W-:-:S01]  /*44e0*/  FADD.FTZ R4, R42, R5 ;  /* 0x000000052a047221 */ /* 0x002fc20000010000 */
[----:B------:R-:W-:Y:S01]  /*44f0*/  FADD.FTZ R8, R8, R3 ;  /* 0x0000000308087221 */ /* 0x000fe20000010000 */
[----:B------:R-:W-:-:S03]  /*4500*/  F2FP.SATFINITE.E4M3.F32.PACK_AB_MERGE_C R146, R32, R21, R25 ;  /* 0x000000152092723e */ /* 0x000fc60004807019 */
[----:B------:R-:W-:Y:S02]  /*4510*/  FADD.FTZ R5, R29, R8 ;  /* 0x000000081d057221 */ /* 0x000fe40000010000 */
[----:B------:R-:W1:Y:S01]  /*4520*/  MUFU.EX2 R46, R46 ;  /* 0x0000002e002e7308 */ /* 0x000e620000000800 */
[----:B--2---:R-:W-:-:S01]  /*4530*/  FADD.FTZ R4, R47, R4 ;  /* 0x000000042f047221 */ /* 0x004fc20000010000 */
[----:B------:R-:W-:Y:S01]  /*4540*/  FADD.FTZ R8, R36, R5 ;  /* 0x0000000524087221 */ /* 0x000fe20000010000 */
[----:B------:R-:W-:Y:S02]  /*4550*/  F2FP.SATFINITE.E4M3.F32.PACK_AB_MERGE_C R5, R48, R41, RZ ;  /* 0x000000293005723e */ /* 0x000fe400048070ff */
[----:B------:R-:W-:Y:S02]  /*4560*/  F2FP.SATFINITE.E4M3.F32.PACK_AB_MERGE_C R42, R47, R42, RZ ;  /* 0x0000002a2f2a723e */ /* 0x000fe400048070ff */
[----:B------:R-:W-:Y:S01]  /*4570*/  F2FP.SATFINITE.E4M3.F32.PACK_AB_MERGE_C R142, R44, R37, R5 ;  /* 0x000000252c8e723e */ /* 0x000fe20004807005 */
[----:B------:R-:W2:Y:S01]  /*4580*/  MUFU.EX2 R50, R50 ;  /* 0x0000003200327308 */ /* 0x000ea20000000800 */
[----:B---3--:R-:W-:-:S01]  /*4590*/  FADD.FTZ R3, R43, R4 ;  /* 0x000000042b037221 */ /* 0x008fc20000010000 */
[----:B------:R-:W-:-:S06]  /*45a0*/  F2FP.SATFINITE.E4M3.F32.PACK_AB_MERGE_C R145, R39, R38, R42 ;  /* 0x000000262791723e */ /* 0x000fcc000480702a */
[----:B------:R-:W3:Y:S01]  /*45b0*/  MUFU.EX2 R55, R55 ;  /* 0x0000003700377308 */ /* 0x000ee20000000800 */
[----:B-1----:R-:W-:-:S07]  /*45c0*/  FADD.FTZ R3, R46, R3 ;  /* 0x000000032e037221 */ /* 0x002fce0000010000 */
[----:B------:R-:W1:Y:S01]  /*45d0*/  MUFU.EX2 R51, R51 ;  /* 0x0000003300337308 */ /* 0x000e620000000800 */
[----:B--2---:R-:W-:-:S01]  /*45e0*/  FADD.FTZ R4, R50, R3 ;  /* 0x0000000332047221 */ /* 0x004fc20000010000 */
[----:B------:R-:W-:Y:S01]  /*45f0*/  F2FP.SATFINITE.E4M3.F32.PACK_AB_MERGE_C R3, R40, R33, RZ ;  /* 0x000000212803723e */ /* 0x000fe200048070ff */
[----:B------:R-:W-:-:S03]  /*4600*/  FADD.FTZ R33, R33, R8 ;  /* 0x0000000821217221 */ /* 0x000fc60000010000 */
[----:B------:R-:W-:Y:S01]  /*4610*/  F2FP.SATFINITE.E4M3.F32.PACK_AB_MERGE_C R140, R36, R29, R3 ;  /* 0x0000001d248c723e */ /* 0x000fe20004807003 */
[----:B------:R-:W-:-:S01]  /*4620*/  FADD.FTZ R40, R40, R33 ;  /* 0x0000002128287221 */ /* 0x000fc20000010000 */
[----:B------:R-:W2:Y:S01]  /*4630*/  MUFU.EX2 R54, R54 ;  /* 0x0000003600367308 */ /* 0x000ea20000000800 */
[----:B---3--:R-:W-:-:S01]  /*4640*/  FADD.FTZ R4, R55, R4 ;  /* 0x0000000437047221 */ /* 0x008fc20000010000 */
[----:B------:R-:W-:Y:S01]  /*4650*/  F2FP.SATFINITE.E4M3.F32.PACK_AB_MERGE_C R50, R55, R50, RZ ;  /* 0x000000323732723e */ /* 0x000fe200048070ff */
[----:B------:R-:W-:-:S03]  /*4660*/  FADD.FTZ R37, R37, R40 ;  /* 0x0000002825257221 */ /* 0x000fc60000010000 */
[----:B------:R-:W-:Y:S01]  /*4670*/  F2FP.SATFINITE.E4M3.F32.PACK_AB_MERGE_C R147, R46, R43, R50 ;  /* 0x0000002b2e93723e */ /* 0x000fe20004807032 */
[----:B------:R-:W-:-:S01]  /*4680*/  FADD.FTZ R44, R44, R37 ;  /* 0x000000252c2c7221 */ /* 0x000fc20000010000 */
[----:B------:R-:W3:Y:S01]  /*4690*/  MUFU.EX2 R58, R58 ;  /* 0x0000003a003a7308 */ /* 0x000ee20000000800 */
[----:B-1----:R-:W-:-:S02]  /*46a0*/  FADD.FTZ R3, R51, R4 ;  /* 0x0000000433037221 */ /* 0x002fc40000010000 */
[----:B------:R-:W-:-:S04]  /*46b0*/  FADD.FTZ R41, R41, R44 ;  /* 0x0000002c29297221 */ /* 0x000fc80000010000 */
[----:B------:R-:W-:Y:S01]  /*46c0*/  FADD.FTZ R48, R48, R41 ;  /* 0x0000002930307221 */ /* 0x000fe20000010000 */
[----:B------:R-:W1:Y:S01]  /*46d0*/  MUFU.EX2 R63, R63 ;  /* 0x0000003f003f7308 */ /* 0x000e620000000800 */
[----:B--2---:R-:W-:-:S07]  /*46e0*/  FADD.FTZ R3, R54, R3 ;  /* 0x0000000336037221 */ /* 0x004fce0000010000 */
[----:B------:R-:W2:Y:S01]  /*46f0*/  MUFU.EX2 R59, R59 ;  /* 0x0000003b003b7308 */ /* 0x000ea20000000800 */
[----:B---3--:R-:W-:-:S07]  /*4700*/  FADD.FTZ R4, R58, R3 ;  /* 0x000000033a047221 */ /* 0x008fce0000010000 */
[----:B------:R-:W3:Y:S01]  /*4710*/  MUFU.EX2 R62, R62 ;  /* 0x0000003e003e7308 */ /* 0x000ee20000000800 */
[----:B-1----:R-:W-:-:S01]  /*4720*/  FADD.FTZ R4, R63, R4 ;  /* 0x000000043f047221 */ /* 0x002fc20000010000 */
[----:B------:R-:W-:-:S04]  /*4730*/  F2FP.SATFINITE.E4M3.F32.PACK_AB_MERGE_C R58, R63, R58, RZ ;  /* 0x0000003a3f3a723e */ /* 0x000fc800048070ff */
[----:B------:R-:W-:Y:S02]  /*4740*/  F2FP.SATFINITE.E4M3.F32.PACK_AB_MERGE_C R141, R54, R51, R58 ;  /* 0x00000033368d723e */ /* 0x000fe4000480703a */
[----:B------:R-:W1:Y:S01]  /*4750*/  MUFU.EX2 R70, R70 ;  /* 0x0000004600467308 */ /* 0x000e620000000800 */
[----:B--2---:R-:W-:-:S07]  /*4760*/  FADD.FTZ R3, R59, R4 ;  /* 0x000000043b037221 */ /* 0x004fce0000010000 */
[----:B------:R-:W-:Y:S01]  /*4770*/  MUFU.EX2 R49, R49 ;  /* 0x0000003100317308 */ /* 0x000fe20000000800 */
[----:B---3--:R-:W-:-:S07]  /*4780*/  FADD.FTZ R3, R62, R3 ;  /* 0x000000033e037221 */ /* 0x008fce0000010000 */
[----:B------:R-:W2:Y:S01]  /*4790*/  MUFU.EX2 R56, R56 ;  /* 0x0000003800387308 */ /* 0x000ea20000000800 */
[----:B-1----:R-:W-:-:S07]  /*47a0*/  FADD.FTZ R4, R70, R3 ;  /* 0x0000000346047221 */ /* 0x002fce0000010000 */
[----:B------:R-:W1:Y:S08]  /*47b0*/  MUFU.EX2 R71, R71 ;  /* 0x0000004700477308 */ /* 0x000e700000000800 */
[----:B------:R-:W-:Y:S01]  /*47c0*/  MUFU.EX2 R45, R72 ;  /* 0x00000048002d7308 */ /* 0x000fe20000000800 */
[----:B--2---:R-:W-:-:S07]  /*47d0*/  F2FP.SATFINITE.E4M3.F32.PACK_AB_MERGE_C R5, R56, R49, RZ ;  /* 0x000000313805723e */ /* 0x004fce00048070ff */
[----:B------:R-:W2:Y:S01]  /*47e0*/  MUFU.EX2 R52, R52 ;  /* 0x0000003400347308 */ /* 0x000ea20000000800 */
[----:B-1----:R-:W-:-:S01]  /*47f0*/  FADD.FTZ R3, R71, R4 ;  /* 0x0000000447037221 */ /* 0x002fc20000010000 */
[----:B------:R-:W-:-:S04]  /*4800*/  F2FP.SATFINITE.E4M3.F32.PACK_AB_MERGE_C R70, R71, R70, RZ ;  /* 0x000000464746723e */ /* 0x000fc800048070ff */
[----:B------:R-:W-:Y:S02]  /*4810*/  F2FP.SATFINITE.E4M3.F32.PACK_AB_MERGE_C R143, R62, R59, R70 ;  /* 0x0000003b3e8f723e */ /* 0x000fe40004807046 */
[----:B------:R-:W1:Y:S08]  /*4820*/  MUFU.EX2 R74, R74 ;  /* 0x0000004a004a7308 */ /* 0x000e700000000800 */
[----:B------:R-:W3:Y:S01]  /*4830*/  MUFU.EX2 R75, R75 ;  /* 0x0000004b004b7308 */ /* 0x000ee20000000800 */
[----:B--2---:R-:W-:Y:S01]  /*4840*/  F2FP.SATFINITE.E4M3.F32.PACK_AB_MERGE_C R136, R52, R45, R5 ;  /* 0x0000002d3488723e */ /* 0x004fe20004807005 */
[----:B------:R-:W-:-:S04]  /*4850*/  FADD.FTZ R45, R45, R48 ;  /* 0x000000302d2d7221 */ /* 0x000fc80000010000 */
[----:B------:R-:W-:Y:S02]  /*4860*/  FADD.FTZ R52, R52, R45 ;  /* 0x0000002d34347221 */ /* 0x000fe40000010000 */
[----:B------:R-:W2:Y:S01]  /*4870*/  MUFU.EX2 R78, R78 ;  /* 0x0000004e004e7308 */ /* 0x000ea20000000800 */
[----:B-1----:R-:W-:-:S01]  /*4880*/  FADD.FTZ R4, R74, R3 ;  /* 0x000000034a047221 */ /* 0x002fc20000010000 */
[----:B------:R-:W-:-:S04]  /*4890*/  FADD.FTZ R49, R49, R52 ;  /* 0x0000003431317221 */ /* 0x000fc80000010000 */
[----:B------:R-:W-:Y:S02]  /*48a0*/  FADD.FTZ R56, R56, R49 ;  /* 0x0000003138387221 */ /* 0x000fe40000010000 */
[----:B------:R-:W-:Y:S01]  /*48b0*/  MUFU.EX2 R57, R57 ;  /* 0x0000003900397308 */ /* 0x000fe20000000800 */
[----:B---3--:R-:W-:-:S07]  /*48c0*/  FADD.FTZ R3, R75, R4 ;  /* 0x000000044b037221 */ /* 0x008fce0000010000 */
[----:B------:R-:W1:Y:S01]  /*48d0*/  MUFU.EX2 R24, R24 ;  /* 0x0000001800187308 */ /* 0x000e620000000800 */
[----:B--2---:R-:W-:-:S07]  /*48e0*/  FADD.FTZ R4, R78, R3 ;  /* 0x000000034e047221 */ /* 0x004fce0000010000 */
[----:B------:R-:W2:Y:S08]  /*48f0*/  MUFU.EX2 R79, R79 ;  /* 0x0000004f004f7308 */ /* 0x000eb00000000800 */
[----:B------:R-:W-:Y:S01]  /*4900*/  MUFU.EX2 R53, R53 ;  /* 0x0000003500357308 */ /* 0x000fe20000000800 */
[----:B-1----:R-:W-:-:S07]  /*4910*/  F2FP.SATFINITE.E4M3.F32.PACK_AB_MERGE_C R3, R24, R57, RZ ;  /* 0x000000391803723e */ /* 0x002fce00048070ff */
[----:B------:R-:W1:Y:S01]  /*4920*/  MUFU.EX2 R60, R60 ;  /* 0x0000003c003c7308 */ /* 0x000e620000000800 */
[C---:B--2---:R-:W-:Y:S01]  /*4930*/  F2FP.SATFINITE.E4M3.F32.PACK_AB_MERGE_C R78, R79.reuse, R78, RZ ;  /* 0x0000004e4f4e723e */ /* 0x044fe200048070ff */
[----:B------:R-:W-:-:S03]  /*4940*/  FADD.FTZ R79, R79, R4 ;  /* 0x000000044f4f7221 */ /* 0x000fc60000010000 */
[----:B------:R-:W-:-:S03]  /*4950*/  F2FP.SATFINITE.E4M3.F32.PACK_AB_MERGE_C R137, R75, R74, R78 ;  /* 0x0000004a4b89723e */ /* 0x000fc6000480704e */
[----:B------:R-:W2:Y:S08]  /*4960*/  MUFU.EX2 R82, R82 ;  /* 0x0000005200527308 */ /* 0x000eb00000000800 */
[----:B------:R-:W3:Y:S01]  /*4970*/  MUFU.EX2 R83, R83 ;  /* 0x0000005300537308 */ /* 0x000ee20000000800 */
[----:B-1----:R-:W-:Y:S01]  /*4980*/  F2FP.SATFINITE.E4M3.F32.PACK_AB_MERGE_C R138, R60, R53, R3 ;  /* 0x000000353c8a723e */ /* 0x002fe20004807003 */
[----:B------:R-:W-:-:S04]  /*4990*/  FADD.FTZ R53, R53, R56 ;  /* 0x0000003835357221 */ /* 0x000fc80000010000 */
[----:B------:R-:W-:Y:S02]  /*49a0*/  FADD.FTZ R60, R60, R53 ;  /* 0x000000353c3c7221 */ /* 0x000fe40000010000 */
[----:B------:R-:W1:Y:S01]  /*49b0*/  MUFU.EX2 R86, R86 ;  /* 0x0000005600567308 */ /* 0x000e620000000800 */
[----:B--2---:R-:W-:-:S01]  /*49c0*/  FADD.FTZ R4, R82, R79 ;  /* 0x0000004f52047221 */ /* 0x004fc20000010000 */
[----:B------:R-:W-:-:S04]  /*49d0*/  FADD.FTZ R5, R57, R60 ;  /* 0x0000003c39057221 */ /* 0x000fc80000010000 */
[----:B------:R-:W-:Y:S02]  /*49e0*/  FADD.FTZ R5, R24, R5 ;  /* 0x0000000518057221 */ /* 0x000fe40000010000 */
[----:B------:R-:W2:Y:S01]  /*49f0*/  MUFU.EX2 R61, R61 ;  /* 0x0000003d003d7308 */ /* 0x000ea20000000800 */
[----:B---3--:R-:W-:-:S04]  /*4a00*/  FADD.FTZ R3, R83, R4 ;  /* 0x0000000453037221 */ /* 0x008fc80000010000 */
[----:B-1----:R-:W-:Y:S01]  /*4a10*/  FADD.FTZ R4, R86, R3 ;  /* 0x0000000356047221 */ /* 0x002fe20000010000 */
[----:B------:R-:W-:Y:S01]  /*4a20*/  VIADD R3, R88, 0xfffffffe ;  /* 0xfffffffe58037836 */ /* 0x000fe20000000000 */
[C---:B--2---:R-:W-:Y:S02]  /*4a30*/  F2FP.SATFINITE.E4M3.F32.PACK_AB_MERGE_C R8, R61.reuse, R86, RZ ;  /* 0x000000563d08723e */ /* 0x044fe400048070ff */
[----:B------:R-:W-:-:S02]  /*4a40*/  FADD.FTZ R4, R61, R4 ;  /* 0x000000043d047221 */ /* 0x000fc40000010000 */
[----:B------:R-:W-:Y:S01]  /*4a50*/  F2FP.SATFINITE.E4M3.F32.PACK_AB_MERGE_C R139, R83, R82, R8 ;  /* 0x00000052538b723e */ /* 0x000fe20004807008 */
[----:B------:R-:W-:Y:S06]  /*4a60*/  @P2 BRA `(.L_x_663) ;  /* 0x0000000000482947 */ /* 0x000fec0003800000 */
[C---:B------:R-:W-:Y:S01]  /*4a70*/  ISETP.GT.AND P2, PT, R89.reuse, RZ, PT ;  /* 0x000000ff5900720c */ /* 0x040fe20003f44270 */
[----:B------:R-:W-:-:S05]  /*4a80*/  VIADD R8, R89, 0xffffffff ;  /* 0xffffffff59087836 */ /* 0x000fca0000000000 */
[----:B------:R-:W-:-:S07]  /*4a90*/  R2UR UR14, R8 ;  /* 0x00000000080e72ca */ /* 0x000fce00000e0000 */
[----:B------:R-:W-:Y:S08]  /*4aa0*/  @P2 BRA `(.L_x_664) ;  /* 0x00000000001c2947 */ /* 0x000ff00003800000 */
[----:B------:R-:W-:Y:S02]  /*4ab0*/  UISETP.NE.AND UP1, UPT, UR7, 0x1, UPT ;  /* 0x000000010700788c */ /* 0x000fe4000bf25270 */
[----:B------:R-:W-:-:S09]  /*4ac0*/  UIADD3 UR14, -UR10, URZ, URZ ;  /* 0x0000003f0a0e7290 */ /* 0x000fd2000fffe13f */
[----:B------:R-:W-:Y:S02]  /*4ad0*/  @UP1 ULDC.64 UR20, c[0x0][0x9e8] ;  /* 0x00027a0000141ab9 */ /* 0x000fe40000000a00 */
[----:B------:R-:W-:-:S04]  /*4ae0*/  UIMAD.WIDE.U32 UR10, UR14, UR20, URZ ;  /* 0x000000140e0a72a5 */ /* 0x000fc8000f8e003f */
[----:B------:R-:W-:-:S04]  /*4af0*/  @UP1 USHF.R.U32.HI UR14, URZ, UR21, UR11 ;  /* 0x000000153f0e1299 */ /* 0x000fc8000801160b */
[----:B------:R-:W-:Y:S01]  /*4b00*/  ULOP3.LUT UR14, URZ, UR14, URZ, 0x33, !UPT ;  /* 0x0000000e3f0e7292 */ /* 0x000fe2000f8e333f */
[----:B------:R-:W-:Y:S11]  /*4b10*/  BRA `(.L_x_665) ;  /* 0x0000000000107947 */ /* 0x000ff60003800000 */
.L_x_664:
[----:B------:R-:W-:-:S11]  /*4b20*/  UISETP.NE.AND UP1, UPT, UR7, 0x1, UPT ;  /* 0x000000010700788c */ /* 0x000fd6000bf25270 */
[----:B------:R-:W-:Y:S02]  /*4b30*/  @UP1 ULDC.64 UR20, c[0x0][0x9e8] ;  /* 0x00027a0000141ab9 */ /* 0x000fe40000000a00 */
[----:B------:R-:W-:-:S04]  /*4b40*/  UIMAD.WIDE.U32 UR10, UR14, UR20, URZ ;  /* 0x000000140e0a72a5 */ /* 0x000fc8000f8e003f */
[----:B------:R-:W-:-:S12]  /*4b50*/  @UP1 USHF.R.U32.HI UR14, URZ, UR21, UR11 ;  /* 0x000000153f0e1299 */ /* 0x000fd8000801160b */
.L_x_665:
[----:B------:R-:W-:-:S04]  /*4b60*/  UIMAD UR7, UR14, UR7, UR7 ;  /* 0x000000070e0772a4 */ /* 0x000fc8000f8e0207 */
[----:B------:R-:W-:-:S04]  /*4b70*/  UISETP.LT.AND UP1, UPT, UR6, UR7, UPT ;  /* 0x000000070600728c */ /* 0x000fc8000bf21270 */
[----:B------:R-:W-:-:S12]  /*4b80*/  USEL UR6, UR6, UR7, UP1 ;  /* 0x0000000706067287 */ /* 0x000fd80008800000 */
.L_x_663:
[----:B------:R-:W-:Y:S01]  /*4b90*/  USHF.R.S32.HI UR7, URZ, 0x1f, UR6 ;  /* 0x0000001f3f077899 */ /* 0x000fe20008011406 */
[----:B------:R-:W-:Y:S02]  /*4ba0*/  CS2R R134, SRZ ;  /* 0x0000000000867805 */ /* 0x000fe4000001ff00 */
        /* <DEDUP_REMOVED lines=10> */
[----:B------:R-:W-:Y:S01]  /*4c50*/  UISETP.LT.AND UP1, UPT, UR40, UR7, UPT ;  /* 0x000000072800728c */ /* 0x000fe2000bf21270 */
[----:B------:R-:W-:Y:S02]  /*4c60*/  CS2R R116, SRZ ;  /* 0x0000000000747805 */ /* 0x000fe4000001ff00 */
[----:B------:R-:W-:Y:S02]  /*4c70*/  CS2R R114, SRZ ;  /* 0x0000000000727805 */ /* 0x000fe4000001ff00 */
[----:B------:R-:W-:Y:S01]  /*4c80*/  CS2R R112, SRZ ;  /* 0x0000000000707805 */ /* 0x000fe2000001ff00 */
[----:B------:R-:W-:Y:S01]  /*4c90*/  USEL UR17, UR40, UR7, !UP1 ;  /* 0x0000000728117287 */ /* 0x000fe2000c800000 */
[----:B------:R-:W-:-:S02]  /*4ca0*/  CS2R R110, SRZ ;  /* 0x00000000006e7805 */ /* 0x000fc4000001ff00 */
[----:B------:R-:W-:Y:S02]  /*4cb0*/  CS2R R108, SRZ ;  /* 0x00000000006c7805 */ /* 0x000fe4000001ff00 */
[----:B------:R-:W-:Y:S02]  /*4cc0*/  CS2R R106, SRZ ;  /* 0x00000000006a7805 */ /* 0x000fe4000001ff00 */
[----:B------:R-:W-:Y:S02]  /*4cd0*/  CS2R R104, SRZ ;  /* 0x0000000000687805 */ /* 0x000fe4000001ff00 */
[----:B------:R-:W-:Y:S02]  /*4ce0*/  CS2R R102, SRZ ;  /* 0x0000000000667805 */ /* 0x000fe4000001ff00 */
[----:B------:R-:W-:Y:S02]  /*4cf0*/  ISETP.GE.AND P2, PT, R3, UR17, PT ;  /* 0x0000001103007c0c */ /* 0x000fe4000bf46270 */
[----:B------:R-:W-:-:S02]  /*4d00*/  CS2R R100, SRZ ;  /* 0x0000000000647805 */ /* 0x000fc4000001ff00 */
[----:B------:R-:W-:Y:S02]  /*4d10*/  CS2R R98, SRZ ;  /* 0x0000000000627805 */ /* 0x000fe4000001ff00 */
[----:B------:R-:W-:Y:S02]  /*4d20*/  CS2R R96, SRZ ;  /* 0x0000000000607805 */ /* 0x000fe4000001ff00 */
[----:B------:R-:W-:Y:S02]  /*4d30*/  CS2R R94, SRZ ;  /* 0x00000000005e7805 */ /* 0x000fe4000001ff00 */
[----:B------:R-:W-:Y:S02]  /*4d40*/  CS2R R92, SRZ ;  /* 0x00000000005c7805 */ /* 0x000fe4000001ff00 */
[----:B------:R-:W-:Y:S02]  /*4d50*/  CS2R R90, SRZ ;  /* 0x00000000005a7805 */ /* 0x000fe4000001ff00 */
[----:B------:R-:W-:Y:S01]  /*4d60*/  CS2R R88, SRZ ;  /* 0x0000000000587805 */ /* 0x000fe2000001ff00 */
[----:B------:R-:W-:Y:S06]  /*4d70*/  @!P2 BRA `(.L_x_666) ;  /* 0x0000002c0010a947 */ /* 0x000fec0003800000 */
[----:B------:R-:W-:Y:S01]  /*4d80*/  IMAD.IADD R10, R156, 0x1, R7 ;  /* 0x000000019c0a7824 */ /* 0x000fe200078e0207 */
[----:B------:R-:W-:Y:S01]  /*4d90*/  ULDC UR21, c[0x0][0x9e4] ;  /* 0x0002790000157ab9 */ /* 0x000fe20000000800 */
[----:B------:R-:W-:Y:S01]  /*4da0*/  IMAD.MOV.U32 R135, RZ, RZ, RZ ;  /* 0x000000ffff877224 */ /* 0x000fe200078e00ff */
[----:B------:R-:W-:Y:S01]  /*4db0*/  ULDC UR18, c[0x0][0x9dc] ;  /* 0x0002770000127ab9 */ /* 0x000fe20000000800 */
[----:B------:R-:W-:Y:S01]  /*4dc0*/  ULDC UR22, c[0x0][0x2e0] ;  /* 0x0000b80000167ab9 */ /* 0x000fe20000000800 */
[----:B------:R-:W-:Y:S01]  /*4dd0*/  ULDC UR23, c[0x0][0x288] ;  /* 0x0000a20000177ab9 */ /* 0x000fe20000000800 */
[----:B------:R-:W-:-:S05]  /*4de0*/  ULDC UR24, c[0x0][0x9e0] ;  /* 0x0002780000187ab9 */ /* 0x000fca0000000800 */
.L_x_684:
[----:B------:R-:W-:-:S04]  /*4df0*/  UIADD3 UR19, UR36, 0x1, URZ ;  /* 0x0000000124137890 */ /* 0x000fc8000fffe03f */
[----:B------:R-:W-:-:S04]  /*4e00*/  UISETP.NE.AND UP1, UPT, UR19, 0x2, UPT ;  /* 0x000000021300788c */ /* 0x000fc8000bf25270 */
[----:B------:R-:W-:Y:S02]  /*4e10*/  USEL UR20, URZ, 0x1, UP1 ;  /* 0x000000013f147887 */ /* 0x000fe40008800000 */
[----:B------:R-:W-:Y:S02]  /*4e20*/  USEL UR19, UR19, URZ, UP1 ;  /* 0x0000003f13137287 */ /* 0x000fe40008800000 */
[----:B------:R-:W-:Y:S01]  /*4e30*/  ULOP3.LUT UR20, UR37, UR20, URZ, 0x3c, !UPT ;  /* 0x0000001425147292 */ /* 0x000fe2000f8e3c3f */
[----:B------:R-:W-:Y:S11]  /*4e40*/  @!P0 BRA `(.L_x_667) ;  /* 0x0000000000048947 */ /* 0x000ff60003800000 */
[----:B------:R-:W-:Y:S01]  /*4e50*/  BPT.TRAP 0x1 ;  /* 0x000000040000795c */ /* 0x000fe20000300000 */
.L_x_667:
[----:B------:R-:W-:Y:S01]  /*4e60*/  ULEA UR25, UR19, UR47, 0x3 ;  /* 0x0000002f13197291 */ /* 0x000fe2000f8e183f */
[----:B------:R-:W-:-:S05]  /*4e70*/  IMAD.U32 R8, RZ, RZ, UR20 ;  /* 0x00000014ff087e24 */ /* 0x000fca000f8e00ff */
[----:B------:R-:W-:-:S04]  /*4e80*/  SHF.L.U32 R8, R8, 0x1f, RZ ;  /* 0x0000001f08087819 */ /* 0x000fc800000006ff */
[----:B------:R1:W2:Y:S01]  /*4e90*/  SYNCS.PHASECHK.TRANS64.TRYWAIT P2, [UR25+0x19c30], R8 ;  /* 0x019c3008ff0075a7 */ /* 0x0002a20008040159 */
[----:B------:R-:W-:Y:S05]  /*4ea0*/  @!P0 BRA `(.L_x_668) ;  /* 0x0000000000048947 */ /* 0x000fea0003800000 */
[----:B------:R-:W-:Y:S01]  /*4eb0*/  BPT.TRAP 0x1 ;  /* 0x000000040000795c */ /* 0x000fe20000300000 */
.L_x_668:
[----:B--2---:R-:W-:Y:S05]  /*4ec0*/  @P2 BRA `(.L_x_669) ;  /* 0x0000000000082947 */ /* 0x004fea0003800000 */
[----:B------:R-:W2:Y:S02]  /*4ed0*/  SYNCS.PHASECHK.TRANS64.TRYWAIT P2, [UR25+0x19c30], R8 ;  /* 0x019c3008ff0075a7 */ /* 0x000ea40008040159 */
[----:B--2---:R-:W-:Y:S05]  /*4ee0*/  @!P2 BRA `(.L_x_670) ;  /* 0x000000c80044a947 */ /* 0x004fea0003800000 */
.L_x_669:
        /* <DEDUP_REMOVED lines=17> */
.L_x_671:
[----:B------:R-:W-:Y:S01]  /*5000*/  ULEA UR11, UR36, UR47, 0x3 ;  /* 0x0000002f240b7291 */ /* 0x000fe2000f8e183f */
[----:B-12---:R-:W-:-:S05]  /*5010*/  IMAD.U32 R8, RZ, RZ, UR37 ;  /* 0x00000025ff087e24 */ /* 0x006fca000f8e00ff */
[----:B------:R-:W-:-:S04]  /*5020*/  SHF.L.U32 R8, R8, 0x1f, RZ ;  /* 0x0000001f08087819 */ /* 0x000fc800000006ff */
[----:B------:R1:W2:Y:S01]  /*5030*/  SYNCS.PHASECHK.TRANS64.TRYWAIT P2, [UR11+0x19c50], R8 ;  /* 0x019c5008ff0075a7 */ /* 0x0002a2000804014b */
[----:B------:R-:W-:Y:S05]  /*5040*/  @!P0 BRA `(.L_x_672) ;  /* 0x0000000000048947 */ /* 0x000fea0003800000 */
[----:B------:R-:W-:Y:S01]  /*5050*/  BPT.TRAP 0x1 ;  /* 0x000000040000795c */ /* 0x000fe20000300000 */
.L_x_672:
[----:B--2---:R-:W-:Y:S05]  /*5060*/  @P2 BRA `(.L_x_673) ;  /* 0x0000000000082947 */ /* 0x004fea0003800000 */
[----:B------:R-:W2:Y:S02]  /*5070*/  SYNCS.PHASECHK.TRANS64.TRYWAIT P2, [UR11+0x19c50], R8 ;  /* 0x019c5008ff0075a7 */ /* 0x000ea4000804014b */
[----:B--2---:R-:W-:Y:S05]  /*5080*/  @!P2 BRA `(.L_x_674) ;  /* 0x000000c400f4a947 */ /* 0x004fea0003800000 */
.L_x_673:
[----:B------:R-:W-:Y:S01]  /*5090*/  UIADD3 UR6, UR47, 0x3000, URZ ;  /* 0x000030002f067890 */ /* 0x000fe2000fffe03f */
[----:B------:R-:W-:Y:S01]  /*50a0*/  WARPGROUP.ARRIVE ;  /* 0x00000000000079c5 */ /* 0x000fe20000000000 */
[----:B------:R-:W-:Y:S01]  /*50b0*/  UMOV UR7, 0x40000040 ;  /* 0x4000004000077882 */ /* 0x000fe20000000000 */
[----:B------:R-:W-:Y:S01]  /*50c0*/  IMAD.SHL.U32 R11, R3, 0x80, RZ ;  /* 0x00000080030b7824 */ /* 0x000fe200078e00ff */
[----:B------:R-:W-:Y:S01]  /*50d0*/  USHF.R.U32.HI UR6, URZ, 0x4, UR6 ;  /* 0x000000043f067899 */ /* 0x000fe20008011606 */
[----:B-12---:R-:W-:Y:S01]  /*50e0*/  IMAD.U32 R8, RZ, RZ, UR25 ;  /* 0x00000019ff087e24 */ /* 0x006fe2000f8e00ff */
[----:B------:R-:W-:Y:S02]  /*50f0*/  PLOP3.LUT P2, PT, PT, PT, UP0, 0x40, 0x0 ;  /* 0x000000000000781c */ /* 0x000fe40003f4e808 */
[----:B------:R-:W-:Y:S01]  /*5100*/  ULOP3.LUT UR6, UR6, 0x3fff, URZ, 0xc0, !UPT ;  /* 0x00003fff06067892 */ /* 0x000fe2000f8ec03f */
[----:B------:R-:W-:Y:S01]  /*5110*/  IADD3 R12, -R11, 0x1, RZ ;  /* 0x000000010b0c7810 */ /* 0x000fe20007ffe1ff */
[----:B------:R-:W-:-:S02]  /*5120*/  @!P1 VIADD R8, R8, 0x19c40 ;  /* 0x00019c4008089836 */ /* 0x000fc40000000000 */
[----:B------:R-:W-:Y:S02]  /*5130*/  ULOP3.LUT UR6, UR6, 0x10000, URZ, 0xfc, !UPT ;  /* 0x0001000006067892 */ /* 0x000fe4000f8efc3f */
[----:B------:R-:W-:Y:S01]  /*5140*/  IMAD R12, R17, UR22, R12 ;  /* 0x00000016110c7c24 */ /* 0x000fe2000f8e020c */
[----:B------:R-:W-:Y:S01]  /*5150*/  @!P1 PRMT R8, RZ, 0x654, R8 ;  /* 0x00000654ff089816 */ /* 0x000fe20000000008 */
[----:B------:R-:W-:Y:S02]  /*5160*/  UIMAD UR10, UR36, 0x300, UR6 ;  /* 0x00000300240a78a4 */ /* 0x000fe4000f8e0206 */
[----:B------:R-:W-:-:S04]  /*5170*/  VIADD R9, R12, -UR23 ;  /* 0x800000170c097c36 */ /* 0x000fc80008000000 */
[----:B------:R-:W-:Y:S01]  /*5180*/  IMAD R9, R16, -0x2, R9 ;  /* 0xfffffffe10097824 */ /* 0x000fe200078e0209 */
[----:B------:R-:W-:Y:S02]  /*5190*/  UMOV UR6, UR10 ;  /* 0x0000000a00067c82 */ /* 0x000fe40008000000 */
[----:B------:R-:W-:Y:S01]  /*51a0*/  QGMMA.64x96x32.F32.E4M3.E4M3 R88, R148, gdesc[UR4], R88, gsb0 ;  /* 0x0160000494587df3 */ /* 0x000fe20008000858 */
[----:B------:R-:W-:Y:S01]  /*51b0*/  UIADD3 UR6, UR10, 0x2, URZ ;  /* 0x000000020a067890 */ /* 0x000fe2000fffe03f */
[----:B------:R-:W-:Y:S01]  /*51c0*/  VIADD R15, R9, UR24 ;  /* 0x00000018090f7c36 */ /* 0x000fe20008000000 */
[----:B------:R-:W-:-:S03]  /*51d0*/  UMOV UR7, 0x40000040 ;  /* 0x4000004000077882 */ /* 0x000fc60000000000 */
[----:B------:R-:W-:Y:S01]  /*51e0*/  IMAD.IADD R13, R7, 0x1, R15 ;  /* 0x00000001070d7824 */ /* 0x000fe200078e020f */
[----:B------:R-:W-:Y:S02]  /*51f0*/  WARPGROUP.DEPBAR.LE gsb0, 0x0 ;  /* 0x00008000000079c5 */ /* 0x000fe40000010000 */
[----:B------:R-:W-:-:S06]  /*5200*/  WARPGROUP.ARRIVE ;  /* 0x00000000000079c5 */ /* 0x000fcc0000000000 */
[----:B------:R-:W-:Y:S01]  /*5210*/  QGMMA.64x96x32.F32.E4M3.E4M3 R88, R144, gdesc[UR4], R88, gsb0 ;  /* 0x0160000490587df3 */ /* 0x000fe20008000858 */
[----:B------:R-:W-:Y:S01]  /*5220*/  UIADD3 UR6, UR10, 0x4, URZ ;  /* 0x000000040a067890 */ /* 0x000fe2000fffe03f */
[----:B------:R-:W-:Y:S01]  /*5230*/  UMOV UR7, 0x40000040 ;  /* 0x4000004000077882 */ /* 0x000fe20000000000 */
        /* <DEDUP_REMOVED lines=8> */
[----:B------:R-:W-:-:S06]  /*52c0*/  ULOP3.LUT UR6, URZ, UR18, URZ, 0x33, !UPT ;  /* 0x000000123f067292 */ /* 0x000fcc000f8e333f */
[----:B------:R-:W-:-:S04]  /*52d0*/  VIADD R14, R9, UR6 ;  /* 0x00000006090e7c36 */ /* 0x000fc80008000000 */
[----:B------:R-:W-:Y:S01]  /*52e0*/  IMAD.IADD R12, R7, 0x1, R14 ;  /* 0x00000001070c7824 */ /* 0x000fe200078e020e */
[----:B------:R-:W-:Y:S02]  /*52f0*/  WARPGROUP.DEPBAR.LE gsb0, 0x0 ;  /* 0x00008000000079c5 */ /* 0x000fe40000010000 */
[----:B------:R1:W-:Y:S01]  /*5300*/  @!P1 SYNCS.ARRIVE.TRANS64.RED.A1T0 RZ, [R8+URZ], RZ ;  /* 0x000000ff08ff99a7 */ /* 0x0003e2000810043f */
[----:B------:R-:W-:Y:S05]  /*5310*/  @P2 BRA `(.L_x_675) ;  /* 0x00000000005c2947 */ /* 0x000fea0003800000 */
[----:B------:R-:W-:Y:S01]  /*5320*/  ISETP.GT.AND P2, PT, R10, -0x1, PT ;  /* 0xffffffff0a00780c */ /* 0x000fe20003f44270 */
[----:B------:R-:W-:-:S12]  /*5330*/  BSSY B0, `(.L_x_676) ;  /* 0x0000011000007945 */ /* 0x000fd80003800000 */
[----:B------:R-:W-:Y:S05]  /*5340*/  @P2 BRA `(.L_x_677) ;  /* 0x0000000000202947 */ /* 0x000fea0003800000 */
[----:B------:R-:W-:Y:S01]  /*5350*/  IMAD.U32 R136, RZ, RZ, UR21 ;  /* 0x00000015ff887e24 */ /* 0x000fe2000f8e00ff */
[----:B------:R-:W-:-:S04]  /*5360*/  LOP3.LUT R21, RZ, R10, RZ, 0x33, !PT ;  /* 0x0000000aff157212 */ /* 0x000fc800078e33ff */
[----:B------:R-:W-:-:S13]  /*5370*/  ISETP.NE.AND P2, PT, R136, 0x1, PT ;  /* 0x000000018800780c */ /* 0x000fda0003f45270 */
[----:B-1----:R-:W1:Y:S02]  /*5380*/  @P2 LDC.64 R8, c[0x0][0x9e8] ;  /* 0x00027a00ff082b82 */ /* 0x002e640000000a00 */
[----:B-1----:R-:W-:-:S05]  /*5390*/  @P2 IMAD.HI.U32 R8, R21, R8, RZ ;  /* 0x0000000815082227 */ /* 0x002fca00078e00ff */
[----:B------:R-:W-:-:S04]  /*53a0*/  @P2 SHF.R.U32.HI R21, RZ, R9, R8 ;  /* 0x00000009ff152219 */ /* 0x000fc80000011608 */
[----:B------:R-:W-:Y:S01]  /*53b0*/  LOP3.LUT R8, RZ, R21, RZ, 0x33, !PT ;  /* 0x00000015ff087212 */ /* 0x000fe200078e33ff */
[----:B------:R-:W-:Y:S06]  /*53c0*/  BRA `(.L_x_678) ;  /* 0x00000000001c7947 */ /* 0x000fec0003800000 */
.L_x_677:
[----:B------:R-:W-:-:S05]  /*53d0*/  IMAD.U32 R136, RZ, RZ, UR21 ;  /* 0x00000015ff887e24 */ /* 0x000fca000f8e00ff */
[----:B------:R-:W-:-:S13]  /*53e0*/  ISETP.NE.AND P2, PT, R136, 0x1, PT ;  /* 0x000000018800780c */ /* 0x000fda0003f45270 */
[----:B-1----:R-:W1:Y:S01]  /*53f0*/  @P2 LDC.64 R8, c[0x0][0x9e8] ;  /* 0x00027a00ff082b82 */ /* 0x002e620000000a00 */
[----:B------:R-:W-:-:S04]  /*5400*/  @P2 IMAD.IADD R21, R156, 0x1, R7 ;  /* 0x000000019c152824 */ /* 0x000fc800078e0207 */
[----:B-1----:R-:W-:-:S04]  /*5410*/  @P2 IMAD.HI.U32 R20, R21, R8, RZ ;  /* 0x0000000815142227 */ /* 0x002fc800078e00ff */
[----:B------:R-:W-:Y:S01]  /*5420*/  IMAD.MOV.U32 R8, RZ, RZ, R10 ;  /* 0x000000ffff087224 */ /* 0x000fe200078e000a */
[----:B------:R-:W-:-:S07]  /*5430*/  @P2 SHF.R.U32.HI R8, RZ, R9, R20 ;  /* 0x00000009ff082219 */ /* 0x000fce0000011614 */
.L_x_678:
[----:B------:R-:W-:Y:S05]  /*5440*/  BSYNC B0 ;  /* 0x0000000000007941 */ /* 0x000fea0003800000 */
.L_x_676:
[----:B------:R-:W-:-:S04]  /*5450*/  IMAD R9, R8, R136, -R11 ;  /* 0x0000008808097224 */ /* 0x000fc800078e0a0b */
[----:B------:R-:W-:-:S05]  /*5460*/  IMAD R9, R16, -0x2, R9 ;  /* 0xfffffffe10097824 */ /* 0x000fca00078e0209 */
[----:B------:R-:W-:Y:S02]  /*5470*/  VIADDMNMX R13, R9, R136, R13, PT ;  /* 0x00000088090d7246 */ /* 0x000fe4000380010d */
[----:B------:R-:W-:-:S07]  /*5480*/  VIMNMX R12, R12, R9, !PT ;  /* 0x000000090c0c7248 */ /* 0x000fce0007fe0100 */
.L_x_675:
[----:B------:R-:W-:Y:S01]  /*5490*/  ISETP.GT.AND P2, PT, R3, -0x1, PT ;  /* 0xffffffff0300780c */ /* 0x000fe20003f44270 */
[C---:B------:R-:W-:Y:S02]  /*54a0*/  IMAD.IADD R15, R6.reuse, 0x1, R15 ;  /* 0x00000001060f7824 */ /* 0x040fe400078e020f */
[----:B------:R-:W-:Y:S01]  /*54b0*/  IMAD.IADD R14, R6, 0x1, R14 ;  /* 0x00000001060e7824 */ /* 0x000fe200078e020e */
[C---:B------:R-:W-:Y:S02]  /*54c0*/  ISETP.GT.AND P5, PT, R12.reuse, RZ, P2 ;  /* 0x000000ff0c00720c */ /* 0x040fe400017a4270 */
[C---:B------:R-:W-:Y:S02]  /*54d0*/  ISETP.GT.AND P4, PT, R12.reuse, 0x1, P2 ;  /* 0x000000010c00780c */ /* 0x040fe40001784270 */
[----:B------:R-:W-:Y:S02]  /*54e0*/  ISETP.LT.OR P5, PT, R13, 0x1, P5 ;  /* 0x000000010d00780c */ /* 0x000fe40002fa1670 */
[----:B------:R-:W-:-:S02]  /*54f0*/  ISETP.GT.AND P6, PT, R12, 0x8, P2 ;  /* 0x000000080c00780c */ /* 0x000fc400017c4270 */
[----:B------:R-:W-:Y:S02]  /*5500*/  FSEL R9, R24, -INF , !P5 ;  /* 0xff80000018097808 */ /* 0x000fe40006800000 */
[C---:B------:R-:W-:Y:S02]  /*5510*/  ISETP.GT.AND P5, PT, R12.reuse, 0x10, P2 ;  /* 0x000000100c00780c */ /* 0x040fe400017a4270 */
[----:B------:R-:W-:Y:S02]  /*5520*/  ISETP.GT.AND P3, PT, R12, 0x9, P2 ;  /* 0x000000090c00780c */ /* 0x000fe40001764270 */
[C---:B------:R-:W-:Y:S02]  /*5530*/  ISETP.LT.OR P5, PT, R13.reuse, 0x11, P5 ;  /* 0x000000110d00780c */ /* 0x040fe40002fa1670 */
[----:B------:R-:W-:Y:S02]  /*5540*/  ISETP.LT.OR P4, PT, R13, 0x2, P4 ;  /* 0x000000020d00780c */ /* 0x000fe40002781670 */
[----:B------:R-:W-:-:S02]  /*5550*/  FSEL R32, R32, -INF , !P5 ;  /* 0xff80000020207808 */ /* 0x000fc40006800000 */
[----:B------:R-:W-:Y:S02]  /*5560*/  ISETP.GT.AND P5, PT, R12, 0x20, P2 ;  /* 0x000000200c00780c */ /* 0x000fe400017a4270 */
[C---:B------:R-:W-:Y:S02]  /*5570*/  ISETP.LT.OR P6, PT, R13.reuse, 0x9, P6 ;  /* 0x000000090d00780c */ /* 0x040fe400037c1670 */
[C---:B------:R-:W-:Y:S02]  /*5580*/  ISETP.LT.OR P3, PT, R13.reuse, 0xa, P3 ;  /* 0x0000000a0d00780c */ /* 0x040fe40001f61670 */
[----:B------:R-:W-:Y:S02]  /*5590*/  ISETP.LT.OR P5, PT, R13, 0x21, P5 ;  /* 0x000000210d00780c */ /* 0x000fe40002fa1670 */
[----:B------:R-:W-:Y:S02]  /*55a0*/  FSEL R25, R25, -INF , !P4 ;  /* 0xff80000019197808 */ /* 0x000fe40006000000 */
[----:B------:R-:W-:-:S02]  /*55b0*/  FSEL R28, R28, -INF , !P6 ;  /* 0xff8000001c1c7808 */ /* 0x000fc40007000000 */
[----:B------:R-:W-:Y:S02]  /*55c0*/  FSEL R29, R29, -INF , !P3 ;  /* 0xff8000001d1d7808 */ /* 0x000fe40005800000 */
[C---:B------:R-:W-:Y:S02]  /*55d0*/  ISETP.GT.AND P4, PT, R12.reuse, 0x11, P2 ;  /* 0x000000110c00780c */ /* 0x040fe40001784270 */
[C---:B------:R-:W-:Y:S02]  /*55e0*/  ISETP.GT.AND P6, PT, R12.reuse, 0x18, P2 ;  /* 0x000000180c00780c */ /* 0x040fe400017c4270 */
[----:B------:R-:W-:Y:S02]  /*55f0*/  ISETP.GT.AND P3, PT, R12, 0x19, P2 ;  /* 0x000000190c00780c */ /* 0x000fe40001764270 */
[----:B------:R-:W-:Y:S02]  /*5600*/  FSEL R40, R40, -INF , !P5 ;  /* 0xff80000028287808 */ /* 0x000fe40006800000 */
[----:B------:R-:W-:-:S02]  /*5610*/  ISETP.GT.AND P5, PT, R12, 0x30, P2 ;  /* 0x000000300c00780c */ /* 0x000fc400017a4270 */
[C---:B------:R-:W-:Y:S02]  /*5620*/  ISETP.LT.OR P4, PT, R13.reuse, 0x12, P4 ;  /* 0x000000120d00780c */ /* 0x040fe40002781670 */
        /* <DEDUP_REMOVED lines=58> */
[----:B------:R-:W-:-:S02]  /*59d0*/  PLOP3.LUT P5, PT, PT, PT, UP0, 0x40, 0x0 ;  /* 0x000000000000781c */ /* 0x000fc40003fae808 */
[C---:B------:R-:W-:Y:S02]  /*59e0*/  ISETP.LT.OR P4, PT, R13.reuse, 0x62, P4 ;  /* 0x000000620d00780c */ /* 0x040fe40002781670 */
[C---:B------:R-:W-:Y:S02]  /*59f0*/  ISETP.LT.OR P6, PT, R13.reuse, 0x69, P6 ;  /* 0x000000690d00780c */ /* 0x040fe400037c1670 */
[----:B------:R-:W-:Y:S02]  /*5a00*/  ISETP.LT.OR P3, PT, R13, 0x6a, P3 ;  /* 0x0000006a0d00780c */ /* 0x000fe40001f61670 */
[----:B------:R-:W-:Y:S02]  /*5a10*/  FSEL R73, R73, -INF , !P4 ;  /* 0xff80000049497808 */ /* 0x000fe40006000000 */
[----:B------:R-:W-:Y:S02]  /*5a20*/  FSEL R76, R76, -INF , !P6 ;  /* 0xff8000004c4c7808 */ /* 0x000fe40007000000 */
[----:B------:R-:W-:-:S02]  /*5a30*/  FSEL R77, R77, -INF , !P3 ;  /* 0xff8000004d4d7808 */ /* 0x000fc40005800000 */
[C---:B------:R-:W-:Y:S02]  /*5a40*/  ISETP.GT.AND P4, PT, R12.reuse, 0x71, P2 ;  /* 0x000000710c00780c */ /* 0x040fe40001784270 */
[C---:B------:R-:W-:Y:S02]  /*5a50*/  ISETP.GT.AND P6, PT, R12.reuse, 0x78, P2 ;  /* 0x000000780c00780c */ /* 0x040fe400017c4270 */
[----:B------:R-:W-:Y:S02]  /*5a60*/  ISETP.GT.AND P3, PT, R12, 0x79, P2 ;  /* 0x000000790c00780c */ /* 0x000fe40001764270 */
[C---:B------:R-:W-:Y:S02]  /*5a70*/  ISETP.LT.OR P4, PT, R13.reuse, 0x72, P4 ;  /* 0x000000720d00780c */ /* 0x040fe40002781670 */
[C---:B------:R-:W-:Y:S02]  /*5a80*/  ISETP.LT.OR P6, PT, R13.reuse, 0x79, P6 ;  /* 0x000000790d00780c */ /* 0x040fe400037c1670 */
[----:B------:R-:W-:-:S02]  /*5a90*/  ISETP.LT.OR P3, PT, R13, 0x7a, P3 ;  /* 0x0000007a0d00780c */ /* 0x000fc40001f61670 */
[----:B------:R-:W-:Y:S02]  /*5aa0*/  FSEL R81, R81, -INF , !P4 ;  /* 0xff80000051517808 */ /* 0x000fe40006000000 */
[----:B------:R-:W-:Y:S02]  /*5ab0*/  FSEL R84, R84, -INF , !P6 ;  /* 0xff80000054547808 */ /* 0x000fe40007000000 */
[----:B------:R-:W-:Y:S01]  /*5ac0*/  FSEL R85, R85, -INF , !P3 ;  /* 0xff80000055557808 */ /* 0x000fe20005800000 */
[----:B------:R-:W-:Y:S06]  /*5ad0*/  @P5 BRA `(.L_x_679) ;  /* 0x0000000000585947 */ /* 0x000fec0003800000 */
[----:B------:R-:W-:Y:S01]  /*5ae0*/  IMAD.IADD R21, R156, 0x1, R6 ;  /* 0x000000019c157824 */ /* 0x000fe200078e0206 */
[----:B------:R-:W-:Y:S04]  /*5af0*/  BSSY B0, `(.L_x_680) ;  /* 0x0000010000007945 */ /* 0x000fe80003800000 */
[----:B------:R-:W-:-:S13]  /*5b00*/  ISETP.GT.AND P3, PT, R21, -0x1, PT ;  /* 0xffffffff1500780c */ /* 0x000fda0003f64270 */
[----:B------:R-:W-:Y:S05]  /*5b10*/  @P3 BRA `(.L_x_681) ;  /* 0x0000000000203947 */ /* 0x000fea0003800000 */
[----:B-1----:R-:W-:Y:S01]  /*5b20*/  IMAD.U32 R8, RZ, RZ, UR21 ;  /* 0x00000015ff087e24 */ /* 0x002fe2000f8e00ff */
[----:B------:R-:W-:-:S04]  /*5b30*/  LOP3.LUT R21, RZ, R21, RZ, 0x33, !PT ;  /* 0x00000015ff157212 */ /* 0x000fc800078e33ff */
[----:B------:R-:W-:-:S13]  /*5b40*/  ISETP.NE.AND P3, PT, R8, 0x1, PT ;  /* 0x000000010800780c */ /* 0x000fda0003f65270 */
[----:B------:R-:W1:Y:S02]  /*5b50*/  @P3 LDC.64 R12, c[0x0][0x9e8] ;  /* 0x00027a00ff0c3b82 */ /* 0x000e640000000a00 */
[----:B-1----:R-:W-:-:S05]  /*5b60*/  @P3 IMAD.HI.U32 R12, R21, R12, RZ ;  /* 0x0000000c150c3227 */ /* 0x002fca00078e00ff */
[----:B------:R-:W-:-:S04]  /*5b70*/  @P3 SHF.R.U32.HI R21, RZ, R13, R12 ;  /* 0x0000000dff153219 */ /* 0x000fc8000001160c */
[----:B------:R-:W-:Y:S01]  /*5b80*/  LOP3.LUT R21, RZ, R21, RZ, 0x33, !PT ;  /* 0x00000015ff157212 */ /* 0x000fe200078e33ff */
[----:B------:R-:W-:Y:S06]  /*5b90*/  BRA `(.L_x_682) ;  /* 0x0000000000147947 */ /* 0x000fec0003800000 */
.L_x_681:
[----:B-1----:R-:W-:-:S05]  /*5ba0*/  IMAD.U32 R8, RZ, RZ, UR21 ;  /* 0x00000015ff087e24 */ /* 0x002fca000f8e00ff */
[----:B------:R-:W-:-:S13]  /*5bb0*/  ISETP.NE.AND P3, PT, R8, 0x1, PT ;  /* 0x000000010800780c */ /* 0x000fda0003f65270 */
[----:B------:R-:W1:Y:S02]  /*5bc0*/  @P3 LDC.64 R12, c[0x0][0x9e8] ;  /* 0x00027a00ff0c3b82 */ /* 0x000e640000000a00 */
[----:B-1----:R-:W-:-:S05]  /*5bd0*/  @P3 IMAD.HI.U32 R12, R21, R12, RZ ;  /* 0x0000000c150c3227 */ /* 0x002fca00078e00ff */
[----:B------:R-:W-:-:S07]  /*5be0*/  @P3 SHF.R.U32.HI R21, RZ, R13, R12 ;  /* 0x0000000dff153219 */ /* 0x000fce000001160c */
.L_x_682:
[----:B------:R-:W-:Y:S05]  /*5bf0*/  BSYNC B0 ;  /* 0x0000000000007941 */ /* 0x000fea0003800000 */
.L_x_680:
[----:B------:R-:W-:-:S04]  /*5c00*/  IMAD R21, R21, R8, -R11 ;  /* 0x0000000815157224 */ /* 0x000fc800078e0a0b */
[----:B------:R-:W-:-:S05]  /*5c10*/  IMAD R21, R16, -0x2, R21 ;  /* 0xfffffffe10157824 */ /* 0x000fca00078e0215 */
[----:B------:R-:W-:Y:S02]  /*5c20*/  VIADDMNMX R15, R21, R8, R15, PT ;  /* 0x00000008150f7246 */ /* 0x000fe4000380010f */
[----:B------:R-:W-:-:S07]  /*5c30*/  VIMNMX R14, R14, R21, !PT ;  /* 0x000000150e0e7248 */ /* 0x000fce0007fe0100 */
.L_x_679:
[----:B-1----:R-:W-:Y:S01]  /*5c40*/  FMNMX.FTZ R8, R9, R2, !PT ;  /* 0x0000000209087209 */ /* 0x002fe20007810000 */
[----:B------:R-:W-:Y:S01]  /*5c50*/  IMAD.U32 R21, RZ, RZ, UR41 ;  /* 0x00000029ff157e24 */ /* 0x000fe2000f8e00ff */
[----:B------:R-:W-:Y:S02]  /*5c60*/  ISETP.GT.AND P5, PT, R14, 0x8, P2 ;  /* 0x000000080e00780c */ /* 0x000fe400017a4270 */
[----:B------:R-:W-:Y:S02]  /*5c70*/  FMNMX.FTZ R11, R25, R8, !PT ;  /* 0x00000008190b7209 */ /* 0x000fe40007810000 */
[----:B------:R-:W-:Y:S02]  /*5c80*/  ISETP.LT.OR P5, PT, R15, 0x9, P5 ;  /* 0x000000090f00780c */ /* 0x000fe40002fa1670 */
[----:B------:R-:W-:Y:S02]  /*5c90*/  FMNMX.FTZ R8, R28, R11, !PT ;  /* 0x0000000b1c087209 */ /* 0x000fe40007810000 */
[----:B------:R-:W-:-:S02]  /*5ca0*/  FSEL R30, R30, -INF , !P5 ;  /* 0xff8000001e1e7808 */ /* 0x000fc40006800000 */
[----:B------:R-:W-:Y:S02]  /*5cb0*/  FMNMX.FTZ R11, R29, R8, !PT ;  /* 0x000000081d0b7209 */ /* 0x000fe40007810000 */
        /* <DEDUP_REMOVED lines=12> */
[----:B------:R-:W-:Y:S02]  /*5d80*/  ISETP.GT.AND P5, PT, R14, RZ, P2 ;  /* 0x000000ff0e00720c */ /* 0x000fe400017a4270 */
[----:B------:R-:W-:Y:S02]  /*5d90*/  FMNMX.FTZ R8, R44, R11, !PT ;  /* 0x0000000b2c087209 */ /* 0x000fe40007810000 */
[----:B------:R-:W-:Y:S02]  /*5da0*/  ISETP.GT.AND P4, PT, R14, 0x1, P2 ;  /* 0x000000010e00780c */ /* 0x000fe40001784270 */
[----:B------:R-:W-:Y:S02]  /*5db0*/  FMNMX.FTZ R11, R45, R8, !PT ;  /* 0x000000082d0b7209 */ /* 0x000fe40007810000 */
[----:B------:R-:W-:-:S02]  /*5dc0*/  ISETP.LT.OR P5, PT, R15, 0x1, P5 ;  /* 0x000000010f00780c */ /* 0x000fc40002fa1670 */
[----:B------:R-:W-:Y:S02]  /*5dd0*/  FMNMX.FTZ R8, R48, R11, !PT ;  /* 0x0000000b30087209 */ /* 0x000fe40007810000 */
[----:B------:R-:W-:Y:S02]  /*5de0*/  ISETP.LT.OR P4, PT, R15, 0x2, P4 ;  /* 0x000000020f00780c */ /* 0x000fe40002781670 */
[----:B------:R-:W-:Y:S02]  /*5df0*/  FMNMX.FTZ R11, R49, R8, !PT ;  /* 0x00000008310b7209 */ /* 0x000fe40007810000 */
[----:B------:R-:W-:Y:S02]  /*5e00*/  ISETP.GT.AND P3, PT, R14, 0x9, P2 ;  /* 0x000000090e00780c */ /* 0x000fe40001764270 */
[----:B------:R-:W-:Y:S02]  /*5e10*/  FMNMX.FTZ R8, R52, R11, !PT ;  /* 0x0000000b34087209 */ /* 0x000fe40007810000 */
[----:B------:R-:W-:-:S02]  /*5e20*/  FSEL R27, R27, -INF , !P4 ;  /* 0xff8000001b1b7808 */ /* 0x000fc40006000000 */
[----:B------:R-:W-:Y:S02]  /*5e30*/  FMNMX.FTZ R11, R53, R8, !PT ;  /* 0x00000008350b7209 */ /* 0x000fe40007810000 */
[----:B------:R-:W-:Y:S02]  /*5e40*/  ISETP.GT.AND P4, PT, R14, 0x10, P2 ;  /* 0x000000100e00780c */ /* 0x000fe40001784270 */
[----:B------:R-:W-:Y:S02]  /*5e50*/  FMNMX.FTZ R8, R56, R11, !PT ;  /* 0x0000000b38087209 */ /* 0x000fe40007810000 */
[----:B------:R-:W-:Y:S02]  /*5e60*/  ISETP.LT.OR P3, PT, R15, 0xa, P3 ;  /* 0x0000000a0f00780c */ /* 0x000fe40001f61670 */
[----:B------:R-:W-:Y:S02]  /*5e70*/  FMNMX.FTZ R11, R57, R8, !PT ;  /* 0x00000008390b7209 */ /* 0x000fe40007810000 */
[----:B------:R-:W-:-:S02]  /*5e80*/  ISETP.LT.OR P4, PT, R15, 0x11, P4 ;  /* 0x000000110f00780c */ /* 0x000fc40002781670 */
[----:B------:R-:W-:Y:S02]  /*5e90*/  FMNMX.FTZ R8, R60, R11, !PT ;  /* 0x0000000b3c087209 */ /* 0x000fe40007810000 */
[----:B------:R-:W-:Y:S02]  /*5ea0*/  FSEL R31, R31, -INF , !P3 ;  /* 0xff8000001f1f7808 */ /* 0x000fe40005800000 */
        /* <DEDUP_REMOVED lines=26> */
[----:B------:R-:W-:Y:S01]  /*6050*/  FSEL R46, R46, -INF , !P4 ;  /* 0xff8000002e2e7808 */ /* 0x000fe20006000000 */
[----:B------:R-:W1:Y:S01]  /*6060*/  SHFL.BFLY PT, R8, R11, 0x2, 0x1f ;  /* 0x0c401f000b087f89 */ /* 0x000e6200000e0000 */
[----:B------:R-:W-:-:S04]  /*6070*/  ISETP.GT.AND P4, PT, R14, 0x30, P2 ;  /* 0x000000300e00780c */ /* 0x000fc80001784270 */
[----:B------:R-:W-:-:S04]  /*6080*/  ISETP.LT.OR P4, PT, R15, 0x31, P4 ;  /* 0x000000310f00780c */ /* 0x000fc80002781670 */
[----:B------:R-:W-:Y:S02]  /*6090*/  FSEL R50, R50, -INF , !P4 ;  /* 0xff80000032327808 */ /* 0x000fe40006000000 */
[----:B------:R-:W-:-:S04]  /*60a0*/  ISETP.GT.AND P4, PT, R14, 0x39, P2 ;  /* 0x000000390e00780c */ /* 0x000fc80001784270 */
[----:B------:R-:W-:-:S04]  /*60b0*/  ISETP.LT.OR P4, PT, R15, 0x3a, P4 ;  /* 0x0000003a0f00780c */ /* 0x000fc80002781670 */
[----:B------:R-:W-:Y:S02]  /*60c0*/  FSEL R55, R55, -INF , !P4 ;  /* 0xff80000037377808 */ /* 0x000fe40006000000 */
[----:B------:R-:W-:Y:S02]  /*60d0*/  ISETP.GT.AND P4, PT, R14, 0x48, P2 ;  /* 0x000000480e00780c */ /* 0x000fe40001784270 */
[----:B-1----:R-:W-:Y:S02]  /*60e0*/  FMNMX.FTZ R12, R11, R8, !PT ;  /* 0x000000080b0c7209 */ /* 0x002fe40007810000 */
[----:B------:R-:W-:-:S03]  /*60f0*/  ISETP.LT.OR P4, PT, R15, 0x49, P4 ;  /* 0x000000490f00780c */ /* 0x000fc60002781670 */
[----:B------:R-:W1:Y:S01]  /*6100*/  SHFL.BFLY PT, R13, R12, 0x1, 0x1f ;  /* 0x0c201f000c0d7f89 */ /* 0x000e6200000e0000 */
[----:B------:R-:W-:Y:S02]  /*6110*/  FSEL R62, R62, -INF , !P4 ;  /* 0xff8000003e3e7808 */ /* 0x000fe40006000000 */
        /* <DEDUP_REMOVED lines=8> */
[----:B------:R-:W-:Y:S02]  /*61a0*/  ISETP.LT.OR P4, PT, R15, 0x6a, P4 ;  /* 0x0000006a0f00780c */ /* 0x000fe40002781670 */
[C---:B------:R-:W-:Y:S01]  /*61b0*/  FSETP.NEU.FTZ.AND P6, PT, R8.reuse, -INF , PT ;  /* 0xff8000000800780b */ /* 0x040fe20003fdd000 */
[----:B------:R-:W-:-:S01]  /*61c0*/  FFMA.FTZ R13, R8, R21, -8 ;  /* 0xc1000000080d7423 */ /* 0x000fc20000010015 */
[----:B------:R-:W-:-:S02]  /*61d0*/  FSEL R21, R26, -INF , !P5 ;  /* 0xff8000001a157808 */ /* 0x000fc40006800000 */
[----:B------:R-:W-:Y:S02]  /*61e0*/  ISETP.LT.OR P5, PT, R15, 0x2a, P3 ;  /* 0x0000002a0f00780c */ /* 0x000fe40001fa1670 */
[----:B------:R-:W-:Y:S02]  /*61f0*/  FSEL R12, R13, RZ, P6 ;  /* 0x000000ff0d0c7208 */ /* 0x000fe40003000000 */
[----:B------:R-:W-:Y:S02]  /*6200*/  FMNMX.FTZ R26, R21, R0, !PT ;  /* 0x00000000151a7209 */ /* 0x000fe40007810000 */
[----:B------:R-:W-:Y:S01]  /*6210*/  ISETP.GT.AND P3, PT, R14, 0x31, P2 ;  /* 0x000000310e00780c */ /* 0x000fe20001764270 */
[----:B------:R-:W-:-:S01]  /*6220*/  FFMA.FTZ R20, R9, UR41, -R12 ;  /* 0x0000002909147c23 */ /* 0x000fc2000801080c */
[--C-:B------:R-:W-:Y:S01]  /*6230*/  FFMA.FTZ R9, R25, UR41, -R12.reuse ;  /* 0x0000002919097c23 */ /* 0x100fe2000801080c */
[----:B------:R-:W-:Y:S01]  /*6240*/  FMNMX.FTZ R25, R27, R26, !PT ;  /* 0x0000001a1b197209 */ /* 0x000fe20007810000 */
[--C-:B------:R-:W-:Y:S01]  /*6250*/  FFMA.FTZ R11, R28, UR41, -R12.reuse ;  /* 0x000000291c0b7c23 */ /* 0x100fe2000801080c */
[----:B------:R-:W-:-:S01]  /*6260*/  FFMA.FTZ R24, R29, UR41, -R12 ;  /* 0x000000291d187c23 */ /* 0x000fc2000801080c */
[--C-:B------:R-:W-:Y:S01]  /*6270*/  FFMA.FTZ R13, R32, UR41, -R12.reuse ;  /* 0x00000029200d7c23 */ /* 0x100fe2000801080c */
[----:B------:R-:W-:Y:S01]  /*6280*/  FMNMX.FTZ R28, R30, R25, !PT ;  /* 0x000000191e1c7209 */ /* 0x000fe20007810000 */
[--C-:B------:R-:W-:Y:S01]  /*6290*/  FFMA.FTZ R33, R33, UR41, -R12.reuse ;  /* 0x0000002921217c23 */ /* 0x100fe2000801080c */
[----:B------:R-:W-:-:S01]  /*62a0*/  FFMA.FTZ R25, R36, UR41, -R12 ;  /* 0x0000002924197c23 */ /* 0x000fc2000801080c */
[--C-:B------:R-:W-:Y:S01]  /*62b0*/  FFMA.FTZ R37, R37, UR41, -R12.reuse ;  /* 0x0000002925257c23 */ /* 0x100fe2000801080c */
[----:B------:R-:W-:Y:S01]  /*62c0*/  FMNMX.FTZ R29, R31, R28, !PT ;  /* 0x0000001c1f1d7209 */ /* 0x000fe20007810000 */
[----:B------:R1:W-:Y:S01]  /*62d0*/  MUFU.EX2 R26, R33 ;  /* 0x00000021001a7308 */ /* 0x0003e20000000800 */
[----:B------:R-:W-:Y:S01]  /*62e0*/  FSEL R47, R47, -INF , !P5 ;  /* 0xff8000002f2f7808 */ /* 0x000fe20006800000 */
[--C-:B------:R-:W-:Y:S01]  /*62f0*/  FFMA.FTZ R41, R41, UR41, -R12.reuse ;  /* 0x0000002929297c23 */ /* 0x100fe2000801080c */
[----:B------:R-:W-:Y:S01]  /*6300*/  FMNMX.FTZ R28, R34, R29, !PT ;  /* 0x0000001d221c7209 */ /* 0x000fe20007810000 */
[--C-:B------:R-:W-:Y:S01]  /*6310*/  FFMA.FTZ R45, R45, UR41, -R12.reuse ;  /* 0x000000292d2d7c23 */ /* 0x100fe2000801080c */
[----:B------:R-:W-:Y:S01]  /*6320*/  ISETP.GT.AND P5, PT, R14, 0x38, P2 ;  /* 0x000000380e00780c */ /* 0x000fe200017a4270 */
[--C-:B------:R-:W-:Y:S01]  /*6330*/  FFMA.FTZ R49, R49, UR41, -R12.reuse ;  /* 0x0000002931317c23 */ /* 0x100fe2000801080c */
[----:B------:R-:W-:Y:S01]  /*6340*/  FMNMX.FTZ R29, R35, R28, !PT ;  /* 0x0000001c231d7209 */ /* 0x000fe20007810000 */
[--C-:B------:R-:W-:Y:S01]  /*6350*/  FFMA.FTZ R57, R57, UR41, -R12.reuse ;  /* 0x0000002939397c23 */ /* 0x100fe2000801080c */
[----:B------:R2:W-:Y:S01]  /*6360*/  MUFU.EX2 R28, R37 ;  /* 0x00000025001c7308 */ /* 0x0005e20000000800 */
[----:B------:R-:W-:Y:S01]  /*6370*/  ISETP.LT.OR P3, PT, R15, 0x32, P3 ;  /* 0x000000320f00780c */ /* 0x000fe20001f61670 */
[--C-:B------:R-:W-:Y:S01]  /*6380*/  FFMA.FTZ R60, R60, UR41, -R12.reuse ;  /* 0x000000293c3c7c23 */ /* 0x100fe2000801080c */
[----:B------:R-:W-:Y:S01]  /*6390*/  FMNMX.FTZ R32, R38, R29, !PT ;  /* 0x0000001d26207209 */ /* 0x000fe20007810000 */
[--C-:B------:R-:W-:Y:S01]  /*63a0*/  FFMA.FTZ R29, R40, UR41, -R12.reuse ;  /* 0x00000029281d7c23 */ /* 0x100fe2000801080c */
[----:B------:R-:W-:Y:S01]  /*63b0*/  FSEL R51, R51, -INF , !P3 ;  /* 0xff80000033337808 */ /* 0x000fe20005800000 */
[--C-:B------:R-:W-:Y:S01]  /*63c0*/  FFMA.FTZ R53, R53, UR41, -R12.reuse ;  /* 0x0000002935357c23 */ /* 0x100fe2000801080c */
[----:B-1----:R-:W-:Y:S01]  /*63d0*/  FMNMX.FTZ R33, R39, R32, !PT ;  /* 0x0000002027217209 */ /* 0x002fe20007810000 */
[----:B------:R-:W-:Y:S01]  /*63e0*/  FFMA.FTZ R85, R85, UR41, -R12 ;  /* 0x0000002955557c23 */ /* 0x000fe2000801080c */
[----:B------:R-:W-:Y:S01]  /*63f0*/  ISETP.LT.OR P5, PT, R15, 0x39, P5 ;  /* 0x000000390f00780c */ /* 0x000fe20002fa1670 */
[----:B------:R-:W-:Y:S01]  /*6400*/  MUFU.EX2 R20, R20 ;  /* 0x0000001400147308 */ /* 0x000fe20000000800 */
[----:B------:R-:W-:-:S02]  /*6410*/  FMNMX.FTZ R32, R42, R33, !PT ;  /* 0x000000212a207209 */ /* 0x000fc40007810000 */
[----:B------:R-:W-:Y:S02]  /*6420*/  ISETP.GT.AND P3, PT, R14, 0x40, P2 ;  /* 0x000000400e00780c */ /* 0x000fe40001764270 */
[----:B------:R-:W-:Y:S02]  /*6430*/  FMNMX.FTZ R33, R43, R32, !PT ;  /* 0x000000202b217209 */ /* 0x000fe40007810000 */
[----:B------:R-:W-:Y:S01]  /*6440*/  FSEL R54, R54, -INF , !P5 ;  /* 0xff80000036367808 */ /* 0x000fe20006800000 */
[----:B------:R1:W-:Y:S01]  /*6450*/  MUFU.EX2 R32, R41 ;  /* 0x0000002900207308 */ /* 0x0003e20000000800 */
[----:B------:R-:W-:Y:S01]  /*6460*/  FMNMX.FTZ R36, R46, R33, !PT ;  /* 0x000000212e247209 */ /* 0x000fe20007810000 */
[----:B------:R-:W-:Y:S01]  /*6470*/  FFMA.FTZ R33, R44, UR41, -R12 ;  /* 0x000000292c217c23 */ /* 0x000fe2000801080c */
[----:B------:R-:W-:Y:S02]  /*6480*/  ISETP.GT.AND P5, PT, R14, 0x41, P2 ;  /* 0x000000410e00780c */ /* 0x000fe400017a4270 */
[----:B--2---:R-:W-:-:S02]  /*6490*/  FMNMX.FTZ R37, R47, R36, !PT ;  /* 0x000000242f257209 */ /* 0x004fc40007810000 */
[C---:B------:R-:W-:Y:S01]  /*64a0*/  ISETP.LT.OR P3, PT, R15.reuse, 0x41, P3 ;  /* 0x000000410f00780c */ /* 0x040fe20001f61670 */
[----:B------:R-:W-:Y:S01]  /*64b0*/  MUFU.EX2 R9, R9 ;  /* 0x0000000900097308 */ /* 0x000fe20000000800 */
[----:B------:R-:W-:Y:S02]  /*64c0*/  FMNMX.FTZ R36, R50, R37, !PT ;  /* 0x0000002532247209 */ /* 0x000fe40007810000 */
[----:B------:R-:W-:Y:S02]  /*64d0*/  ISETP.LT.OR P5, PT, R15, 0x42, P5 ;  /* 0x000000420f00780c */ /* 0x000fe40002fa1670 */
[----:B------:R-:W-:Y:S02]  /*64e0*/  FMNMX.FTZ R37, R51, R36, !PT ;  /* 0x0000002433257209 */ /* 0x000fe40007810000 */
[----:B------:R-:W-:Y:S01]  /*64f0*/  FSEL R58, R58, -INF , !P3 ;  /* 0xff8000003a3a7808 */ /* 0x000fe20005800000 */
[----:B------:R2:W-:Y:S01]  /*6500*/  MUFU.EX2 R36, R45 ;  /* 0x0000002d00247308 */ /* 0x0005e20000000800 */
[----:B------:R-:W-:Y:S01]  /*6510*/  FMNMX.FTZ R40, R54, R37, !PT ;  /* 0x0000002536287209 */ /* 0x000fe20007810000 */
[----:B------:R-:W-:Y:S01]  /*6520*/  FFMA.FTZ R37, R48, UR41, -R12 ;  /* 0x0000002930257c23 */ /* 0x000fe2000801080c */
[----:B------:R-:W-:-:S02]  /*6530*/  ISETP.GT.AND P3, PT, R14, 0x49, P2 ;  /* 0x000000490e00780c */ /* 0x000fc40001764270 */
[----:B-1----:R-:W-:Y:S02]  /*6540*/  FMNMX.FTZ R41, R55, R40, !PT ;  /* 0x0000002837297209 */ /* 0x002fe40007810000 */
[----:B------:R-:W-:Y:S01]  /*6550*/  FSEL R59, R59, -INF , !P5 ;  /* 0xff8000003b3b7808 */ /* 0x000fe20006800000 */
[----:B------:R-:W-:Y:S01]  /*6560*/  MUFU.EX2 R11, R11 ;  /* 0x0000000b000b7308 */ /* 0x000fe20000000800 */
[----:B------:R-:W-:Y:S02]  /*6570*/  FMNMX.FTZ R40, R58, R41, !PT ;  /* 0x000000293a287209 */ /* 0x000fe40007810000 */
[----:B------:R-:W-:Y:S02]  /*6580*/  ISETP.GT.AND P5, PT, R14, 0x50, P2 ;  /* 0x000000500e00780c */ /* 0x000fe400017a4270 */
[----:B------:R-:W-:Y:S02]  /*6590*/  ISETP.LT.OR P3, PT, R15, 0x4a, P3 ;  /* 0x0000004a0f00780c */ /* 0x000fe40001f61670 */
[----:B------:R-:W-:Y:S01]  /*65a0*/  FMNMX.FTZ R41, R59, R40, !PT ;  /* 0x000000283b297209 */ /* 0x000fe20007810000 */
[----:B------:R-:W-:Y:S01]  /*65b0*/  MUFU.EX2 R24, R24 ;  /* 0x0000001800187308 */ /* 0x000fe20000000800 */
[----:B------:R-:W-:-:S02]  /*65c0*/  FSEL R63, R63, -INF , !P3 ;  /* 0xff8000003f3f7808 */ /* 0x000fc40005800000 */
[----:B------:R-:W-:Y:S02]  /*65d0*/  ISETP.LT.OR P5, PT, R15, 0x51, P5 ;  /* 0x000000510f00780c */ /* 0x000fe40002fa1670 */
[----:B------:R-:W-:Y:S01]  /*65e0*/  FMNMX.FTZ R44, R62, R41, !PT ;  /* 0x000000293e2c7209 */ /* 0x000fe20007810000 */
[----:B------:R-:W-:Y:S01]  /*65f0*/  FFMA.FTZ R41, R52, UR41, -R12 ;  /* 0x0000002934297c23 */ /* 0x000fe2000801080c */
[----:B------:R-:W-:Y:S01]  /*6600*/  ISETP.GT.AND P3, PT, R14, 0x58, P2 ;  /* 0x000000580e00780c */ /* 0x000fe20001764270 */
[----:B------:R1:W-:Y:S01]  /*6610*/  MUFU.EX2 R40, R49 ;  /* 0x0000003100287308 */ /* 0x0003e20000000800 */
[----:B------:R-:W-:Y:S02]  /*6620*/  FSEL R66, R66, -INF , !P5 ;  /* 0xff80000042427808 */ /* 0x000fe40006800000 */
[----:B--2---:R-:W-:Y:S02]  /*6630*/  FMNMX.FTZ R45, R63, R44, !PT ;  /* 0x0000002c3f2d7209 */ /* 0x004fe40007810000 */
[----:B------:R-:W-:-:S02]  /*6640*/  ISETP.GT.AND P5, PT, R14, 0x59, P2 ;  /* 0x000000590e00780c */ /* 0x000fc400017a4270 */
[C---:B------:R-:W-:Y:S01]  /*6650*/  ISETP.LT.OR P3, PT, R15.reuse, 0x59, P3 ;  /* 0x000000590f00780c */ /* 0x040fe20001f61670 */
[----:B------:R-:W-:Y:S01]  /*6660*/  MUFU.EX2 R13, R13 ;  /* 0x0000000d000d7308 */ /* 0x000fe20000000800 */
[----:B------:R-:W-:Y:S02]  /*6670*/  FMNMX.FTZ R44, R66, R45, !PT ;  /* 0x0000002d422c7209 */ /* 0x000fe40007810000 */
[----:B------:R-:W-:Y:S02]  /*6680*/  ISETP.LT.OR P5, PT, R15, 0x5a, P5 ;  /* 0x0000005a0f00780c */ /* 0x000fe40002fa1670 */
[----:B------:R-:W-:Y:S02]  /*6690*/  FSEL R70, R70, -INF , !P3 ;  /* 0xff80000046467808 */ /* 0x000fe40005800000 */
[----:B------:R-:W-:Y:S01]  /*66a0*/  FMNMX.FTZ R45, R67, R44, !PT ;  /* 0x0000002c432d7209 */ /* 0x000fe20007810000 */
[----:B------:R-:W-:Y:S01]  /*66b0*/  MUFU.EX2 R25, R25 ;  /* 0x0000001900197308 */ /* 0x000fe20000000800 */
[----:B------:R-:W-:-:S02]  /*66c0*/  ISETP.GT.AND P3, PT, R14, 0x61, P2 ;  /* 0x000000610e00780c */ /* 0x000fc40001764270 */
[----:B------:R-:W-:Y:S02]  /*66d0*/  FSEL R71, R71, -INF , !P5 ;  /* 0xff80000047477808 */ /* 0x000fe40006800000 */
[----:B------:R-:W-:Y:S01]  /*66e0*/  FMNMX.FTZ R48, R70, R45, !PT ;  /* 0x0000002d46307209 */ /* 0x000fe20007810000 */
[--C-:B------:R-:W-:Y:S01]  /*66f0*/  FFMA.FTZ R45, R56, UR41, -R12.reuse ;  /* 0x00000029382d7c23 */ /* 0x100fe2000801080c */
[----:B------:R-:W-:Y:S01]  /*6700*/  ISETP.GT.AND P5, PT, R14, 0x68, P2 ;  /* 0x000000680e00780c */ /* 0x000fe200017a4270 */
[----:B------:R2:W-:Y:S01]  /*6710*/  MUFU.EX2 R44, R53 ;  /* 0x00000035002c7308 */ /* 0x0005e20000000800 */
[----:B------:R-:W-:Y:S01]  /*6720*/  ISETP.LT.OR P3, PT, R15, 0x62, P3 ;  /* 0x000000620f00780c */ /* 0x000fe20001f61670 */
[--C-:B------:R-:W-:Y:S01]  /*6730*/  FFMA.FTZ R56, R69, UR41, -R12.reuse ;  /* 0x0000002945387c23 */ /* 0x100fe2000801080c */
[----:B-1----:R-:W-:Y:S01]  /*6740*/  FMNMX.FTZ R49, R71, R48, !PT ;  /* 0x0000003047317209 */ /* 0x002fe20007810000 */
[----:B------:R-:W-:Y:S01]  /*6750*/  FFMA.FTZ R69, R84, UR41, -R12 ;  /* 0x0000002954457c23 */ /* 0x000fe2000801080c */
[----:B------:R-:W-:-:S02]  /*6760*/  FSEL R75, R75, -INF , !P3 ;  /* 0xff8000004b4b7808 */ /* 0x000fc40005800000 */
[----:B------:R-:W-:Y:S01]  /*6770*/  ISETP.LT.OR P5, PT, R15, 0x69, P5 ;  /* 0x000000690f00780c */ /* 0x000fe20002fa1670 */
[----:B------:R-:W-:Y:S01]  /*6780*/  MUFU.EX2 R29, R29 ;  /* 0x0000001d001d7308 */ /* 0x000fe20000000800 */
[----:B------:R-:W-:Y:S01]  /*6790*/  FMNMX.FTZ R48, R74, R49, !PT ;  /* 0x000000314a307209 */ /* 0x000fe20007810000 */
[--C-:B--2---:R-:W-:Y:S01]  /*67a0*/  FFMA.FTZ R53, R68, UR41, -R12.reuse ;  /* 0x0000002944357c23 */ /* 0x104fe2000801080c */
[----:B------:R-:W-:Y:S01]  /*67b0*/  ISETP.GT.AND P3, PT, R14, 0x70, P2 ;  /* 0x000000700e00780c */ /* 0x000fe20001764270 */
[----:B------:R-:W-:Y:S01]  /*67c0*/  FFMA.FTZ R68, R81, UR41, -R12 ;  /* 0x0000002951447c23 */ /* 0x000fe2000801080c */
[----:B------:R-:W-:Y:S02]  /*67d0*/  FSEL R78, R78, -INF , !P5 ;  /* 0xff8000004e4e7808 */ /* 0x000fe40006800000 */
[----:B------:R-:W-:Y:S01]  /*67e0*/  FMNMX.FTZ R49, R75, R48, !PT ;  /* 0x000000304b317209 */ /* 0x000fe20007810000 */
[----:B------:R-:W-:Y:S01]  /*67f0*/  MUFU.EX2 R33, R33 ;  /* 0x0000002100217308 */ /* 0x000fe20000000800 */
[----:B------:R-:W-:-:S02]  /*6800*/  ISETP.GT.AND P5, PT, R14, 0x71, P2 ;  /* 0x000000710e00780c */ /* 0x000fc400017a4270 */
[----:B------:R-:W-:Y:S02]  /*6810*/  FSEL R79, R79, -INF , !P4 ;  /* 0xff8000004f4f7808 */ /* 0x000fe40006000000 */
[C---:B------:R-:W-:Y:S02]  /*6820*/  ISETP.LT.OR P3, PT, R15.reuse, 0x71, P3 ;  /* 0x000000710f00780c */ /* 0x040fe40001f61670 */
[----:B------:R-:W-:Y:S01]  /*6830*/  FMNMX.FTZ R48, R78, R49, !PT ;  /* 0x000000314e307209 */ /* 0x000fe20007810000 */
[----:B------:R-:W-:Y:S01]  /*6840*/  MUFU.EX2 R37, R37 ;  /* 0x0000002500257308 */ /* 0x000fe20000000800 */
[----:B------:R-:W-:Y:S02]  /*6850*/  ISETP.GT.AND P4, PT, R14, 0x78, P2 ;  /* 0x000000780e00780c */ /* 0x000fe40001784270 */
[----:B------:R-:W-:Y:S02]  /*6860*/  ISETP.LT.OR P5, PT, R15, 0x72, P5 ;  /* 0x000000720f00780c */ /* 0x000fe40002fa1670 */
[----:B------:R-:W-:-:S02]  /*6870*/  FSEL R82, R82, -INF , !P3 ;  /* 0xff80000052527808 */ /* 0x000fc40005800000 */
[----:B------:R-:W-:Y:S01]  /*6880*/  FMNMX.FTZ R49, R79, R48, !PT ;  /* 0x000000304f317209 */ /* 0x000fe20007810000 */
[----:B------:R-:W-:Y:S01]  /*6890*/  MUFU.EX2 R41, R41 ;  /* 0x0000002900297308 */ /* 0x000fe20000000800 */
[----:B------:R-:W-:Y:S02]  /*68a0*/  ISETP.GT.AND P2, PT, R14, 0x79, P2 ;  /* 0x000000790e00780c */ /* 0x000fe40001744270 */
[----:B------:R-:W-:Y:S02]  /*68b0*/  ISETP.LT.OR P4, PT, R15, 0x79, P4 ;  /* 0x000000790f00780c */ /* 0x000fe40002781670 */
[----:B------:R-:W-:Y:S02]  /*68c0*/  FSEL R83, R83, -INF , !P5 ;  /* 0xff80000053537808 */ /* 0x000fe40006800000 */
[----:B------:R-:W-:Y:S01]  /*68d0*/  FMNMX.FTZ R52, R82, R49, !PT ;  /* 0x0000003152347209 */ /* 0x000fe20007810000 */
[----:B------:R1:W-:Y:S01]  /*68e0*/  MUFU.EX2 R14, R57 ;  /* 0x00000039000e7308 */ /* 0x0003e20000000800 */
[----:B------:R-:W-:Y:S01]  /*68f0*/  ISETP.LT.OR P2, PT, R15, 0x7a, P2 ;  /* 0x0000007a0f00780c */ /* 0x000fe20001741670 */
[----:B------:R-:W-:Y:S01]  /*6900*/  FFMA.FTZ R15, R61, UR41, -R12 ;  /* 0x000000293d0f7c23 */ /* 0x000fe2000801080c */
[----:B------:R-:W-:-:S02]  /*6910*/  FSEL R86, R86, -INF , !P4 ;  /* 0xff80000056567808 */ /* 0x000fc40006000000 */
[----:B------:R-:W-:Y:S02]  /*6920*/  FMNMX.FTZ R49, R83, R52, !PT ;  /* 0x0000003453317209 */ /* 0x000fe40007810000 */
[----:B------:R-:W-:Y:S01]  /*6930*/  FSEL R87, R87, -INF , !P2 ;  /* 0xff80000057577808 */ /* 0x000fe20005000000 */
[----:B------:R2:W-:Y:S01]  /*6940*/  MUFU.EX2 R48, R60 ;  /* 0x0000003c00307308 */ /* 0x0005e20000000800 */
[----:B------:R-:W-:Y:S01]  /*6950*/  FMNMX.FTZ R52, R86, R49, !PT ;  /* 0x0000003156347209 */ /* 0x000fe20007810000 */
[--C-:B------:R-:W-:Y:S01]  /*6960*/  FFMA.FTZ R49, R64, UR41, -R12.reuse ;  /* 0x0000002940317c23 */ /* 0x100fe2000801080c */
[----:B-1----:R-:W-:-:S02]  /*6970*/  FFMA.FTZ R57, R72, UR41, -R12 ;  /* 0x0000002948397c23 */ /* 0x002fc4000801080c */
[----:B------:R-:W-:Y:S01]  /*6980*/  FMNMX.FTZ R61, R87, R52, !PT ;  /* 0x00000034573d7209 */ /* 0x000fe20007810000 */
[----:B------:R-:W-:-:S01]  /*6990*/  FFMA.FTZ R52, R65, UR41, -R12 ;  /* 0x0000002941347c23 */ /* 0x000fc2000801080c */
[--C-:B------:R-:W-:Y:S01]  /*69a0*/  FFMA.FTZ R65, R80, UR41, -R12.reuse ;  /* 0x0000002950417c23 */ /* 0x100fe2000801080c */
[----:B------:R-:W-:Y:S01]  /*69b0*/  MUFU.EX2 R45, R45 ;  /* 0x0000002d002d7308 */ /* 0x000fe20000000800 */
[----:B--2---:R-:W-:-:S01]  /*69c0*/  FFMA.FTZ R60, R73, UR41, -R12 ;  /* 0x00000029493c7c23 */ /* 0x004fc2000801080c */
[----:B------:R-:W1:Y:S06]  /*69d0*/  SHFL.BFLY PT, R64, R61, 0x2, 0x1f ;  /* 0x0c401f003d407f89 */ /* 0x000e6c00000e0000 */
[----:B------:R-:W-:Y:S08]  /*69e0*/  MUFU.EX2 R15, R15 ;  /* 0x0000000f000f7308 */ /* 0x000ff00000000800 */
[----:B------:R-:W-:Y:S08]  /*69f0*/  MUFU.EX2 R49, R49 ;  /* 0x0000003100317308 */ /* 0x000ff00000000800 */
[----:B------:R-:W-:Y:S01]  /*6a00*/  MUFU.EX2 R52, R52 ;  /* 0x0000003400347308 */ /* 0x000fe20000000800 */
[----:B-1----:R-:W-:Y:S01]  /*6a10*/  FMNMX.FTZ R72, R61, R64, !PT ;  /* 0x000000403d487209 */ /* 0x002fe20007810000 */
[--C-:B------:R-:W-:Y:S01]  /*6a20*/  FFMA.FTZ R61, R76, UR41, -R12.reuse ;  /* 0x000000294c3d7c23 */ /* 0x100fe2000801080c */
[----:B------:R-:W-:-:S01]  /*6a30*/  FFMA.FTZ R64, R77, UR41, -R12 ;  /* 0x000000294d407c23 */ /* 0x000fc2000801080c */
[----:B------:R-:W-:-:S02]  /*6a40*/  FSEL R77, R8, RZ, P6 ;  /* 0x000000ff084d7208 */ /* 0x000fc40003000000 */
[----:B------:R-:W1:Y:S02]  /*6a50*/  SHFL.BFLY PT, R73, R72, 0x1, 0x1f ;  /* 0x0c201f0048497f89 */ /* 0x000e6400000e0000 */
[----:B------:R-:W-:Y:S01]  /*6a60*/  MUFU.EX2 R53, R53 ;  /* 0x0000003500357308 */ /* 0x000fe20000000800 */
[----:B------:R-:W-:-:S07]  /*6a70*/  FADD.FTZ R77, -R77, R2 ;  /* 0x000000024d4d7221 */ /* 0x000fce0000010100 */
[----:B------:R-:W-:Y:S08]  /*6a80*/  MUFU.EX2 R56, R56 ;  /* 0x0000003800387308 */ /* 0x000ff00000000800 */
[----:B------:R-:W-:Y:S01]  /*6a90*/  MUFU.EX2 R57, R57 ;  /* 0x0000003900397308 */ /* 0x000fe20000000800 */
[----:B-1----:R-:W-:Y:S01]  /*6aa0*/  FMNMX.FTZ R12, R72, R73, !PT ;  /* 0x00000049480c7209 */ /* 0x002fe20007810000 */
[----:B------:R-:W-:-:S06]  /*6ab0*/  IMAD.U32 R73, RZ, RZ, UR41 ;  /* 0x00000029ff497e24 */ /* 0x000fcc000f8e00ff */
[----:B------:R-:W-:Y:S01]  /*6ac0*/  MUFU.EX2 R60, R60 ;  /* 0x0000003c003c7308 */ /* 0x000fe20000000800 */
[C---:B------:R-:W-:Y:S01]  /*6ad0*/  FSETP.NEU.FTZ.AND P2, PT, R12.reuse, -INF , PT ;  /* 0xff8000000c00780b */ /* 0x040fe20003f5d000 */
[----:B------:R-:W-:Y:S01]  /*6ae0*/  FFMA.FTZ R72, R12, R73, -8 ;  /* 0xc10000000c487423 */ /* 0x000fe20000010049 */
[----:B------:R-:W-:-:S04]  /*6af0*/  FMUL.FTZ R73, R77, UR41 ;  /* 0x000000294d497c20 */ /* 0x000fc80008410000 */
[----:B------:R-:W-:Y:S01]  /*6b00*/  FSEL R72, R72, RZ, P2 ;  /* 0x000000ff48487208 */ /* 0x000fe20001000000 */
[----:B------:R-:W-:Y:S04]  /*6b10*/  MUFU.EX2 R61, R61 ;  /* 0x0000003d003d7308 */ /* 0x000fe80000000800 */
[----:B------:R-:W-:-:S01]  /*6b20*/  FFMA.FTZ R76, R27, UR41, -R72 ;  /* 0x000000291b4c7c23 */ /* 0x000fc20008010848 */
[--C-:B------:R-:W-:Y:S01]  /*6b30*/  FFMA.FTZ R27, R30, UR41, -R72.reuse ;  /* 0x000000291e1b7c23 */ /* 0x100fe20008010848 */
        /* <DEDUP_REMOVED lines=11> */
[----:B------:R-:W-:Y:S01]  /*6bf0*/  FSEL R51, R12, RZ, P2 ;  /* 0x000000ff0c337208 */ /* 0x000fe20001000000 */
[----:B------:R-:W-:-:S01]  /*6c00*/  FFMA.FTZ R77, R54, UR41, -R72 ;  /* 0x00000029364d7c23 */ /* 0x000fc20008010848 */
[----:B------:R-:W-:Y:S01]  /*6c10*/  FFMA.FTZ R21, R21, UR41, -R72 ;  /* 0x0000002915157c23 */ /* 0x000fe20008010848 */
[----:B------:R-:W1:Y:S02]  /*6c20*/  MUFU.EX2 R73, R73 ;  /* 0x0000004900497308 */ /* 0x000e640000000800 */
[----:B------:R-:W-:-:S04]  /*6c30*/  FADD.FTZ R51, -R51, R0 ;  /* 0x0000000033337221 */ /* 0x000fc80000010100 */
[----:B------:R-:W-:Y:S01]  /*6c40*/  FMUL.FTZ R54, R51, UR41 ;  /* 0x0000002933367c20 */ /* 0x000fe20008410000 */
[----:B------:R-:W-:-:S01]  /*6c50*/  FFMA.FTZ R51, R55, UR41, -R72 ;  /* 0x0000002937337c23 */ /* 0x000fc20008010848 */
[----:B------:R-:W-:Y:S01]  /*6c60*/  MUFU.EX2 R21, R21 ;  /* 0x0000001500157308 */ /* 0x000fe20000000800 */
[----:B------:R-:W-:-:S01]  /*6c70*/  FFMA.FTZ R55, R58, UR41, -R72 ;  /* 0x000000293a377c23 */ /* 0x000fc20008010848 */
[--C-:B------:R-:W-:Y:S01]  /*6c80*/  FFMA.FTZ R58, R59, UR41, -R72.reuse ;  /* 0x000000293b3a7c23 */ /* 0x100fe20008010848 */
[----:B------:R-:W-:-:S05]  /*6c90*/  FFMA.FTZ R59, R62, UR41, -R72 ;  /* 0x000000293e3b7c23 */ /* 0x000fca0008010848 */
[----:B------:R-:W2:Y:S01]  /*6ca0*/  MUFU.EX2 R54, R54 ;  /* 0x0000003600367308 */ /* 0x000ea20000000800 */
[----:B-1----:R-:W-:-:S07]  /*6cb0*/  FFMA.FTZ R62, R73, R5, R20 ;  /* 0x00000005493e7223 */ /* 0x002fce0000010014 */
[----:B------:R-:W1:Y:S08]  /*6cc0*/  MUFU.EX2 R76, R76 ;  /* 0x0000004c004c7308 */ /* 0x000e700000000800 */
[----:B------:R-:W3:Y:S01]  /*6cd0*/  MUFU.EX2 R27, R27 ;  /* 0x0000001b001b7308 */ /* 0x000ee20000000800 */
[----:B--2---:R-:W-:-:S01]  /*6ce0*/  FFMA.FTZ R5, R54, R4, R21 ;  /* 0x0000000436057223 */ /* 0x004fc20000010015 */
[----:B------:R-:W-:Y:S01]  /*6cf0*/  FADD.FTZ R4, R9, R62 ;  /* 0x0000003e09047221 */ /* 0x000fe20000010000 */
[----:B------:R-:W-:-:S05]  /*6d00*/  FFMA.FTZ R62, R63, UR41, -R72 ;  /* 0x000000293f3e7c23 */ /* 0x000fca0008010848 */
[----:B------:R-:W2:Y:S01]  /*6d10*/  MUFU.EX2 R30, R30 ;  /* 0x0000001e001e7308 */ /* 0x000ea20000000800 */
[----:B-1----:R-:W-:-:S01]  /*6d20*/  FADD.FTZ R80, R76, R5 ;  /* 0x000000054c507221 */ /* 0x002fc20000010000 */
[----:B------:R-:W-:-:S04]  /*6d30*/  FADD.FTZ R5, R11, R4 ;  /* 0x000000040b057221 */ /* 0x000fc80000010000 */
[----:B------:R-:W-:Y:S02]  /*6d40*/  FADD.FTZ R4, R24, R5 ;  /* 0x0000000518047221 */ /* 0x000fe40000010000 */
[----:B------:R-:W1:Y:S01]  /*6d50*/  MUFU.EX2 R31, R31 ;  /* 0x0000001f001f7308 */ /* 0x000e620000000800 */
[----:B---3--:R-:W-:-:S01]  /*6d60*/  FADD.FTZ R63, R27, R80 ;  /* 0x000000501b3f7221 */ /* 0x008fc20000010000 */
[----:B------:R-:W-:-:S04]  /*6d70*/  FADD.FTZ R5, R13, R4 ;  /* 0x000000040d057221 */ /* 0x000fc80000010000 */
[----:B------:R-:W-:Y:S02]  /*6d80*/  FADD.FTZ R4, R26, R5 ;  /* 0x000000051a047221 */ /* 0x000fe40000010000 */
[----:B------:R-:W3:Y:S01]  /*6d90*/  MUFU.EX2 R34, R34 ;  /* 0x0000002200227308 */ /* 0x000ee20000000800 */
[----:B--2---:R-:W-:-:S01]  /*6da0*/  FADD.FTZ R80, R30, R63 ;  /* 0x0000003f1e507221 */ /* 0x004fc20000010000 */
[--C-:B------:R-:W-:Y:S01]  /*6db0*/  FFMA.FTZ R63, R66, UR41, -R72.reuse ;  /* 0x00000029423f7c23 */ /* 0x100fe20008010848 */
[----:B------:R-:W-:-:S01]  /*6dc0*/  FFMA.FTZ R66, R67, UR41, -R72 ;  /* 0x0000002943427c23 */ /* 0x000fc20008010848 */
[----:B------:R-:W-:-:S04]  /*6dd0*/  FADD.FTZ R5, R25, R4 ;  /* 0x0000000419057221 */ /* 0x000fc80000010000 */
[----:B------:R-:W2:Y:S01]  /*6de0*/  MUFU.EX2 R35, R35 ;  /* 0x0000002300237308 */ /* 0x000ea20000000800 */
[----:B------:R-:W-:-:S04]  /*6df0*/  FADD.FTZ R4, R28, R5 ;  /* 0x000000051c047221 */ /* 0x000fc80000010000 */
[----:B------:R-:W-:-:S03]  /*6e00*/  FADD.FTZ R5, R29, R4 ;  /* 0x000000041d057221 */ /* 0x000fc60000010000 */
[----:B------:R-:W4:Y:S01]  /*6e10*/  MUFU.EX2 R38, R38 ;  /* 0x0000002600267308 */ /* 0x000f220000000800 */
[----:B------:R-:W-:-:S04]  /*6e20*/  FADD.FTZ R4, R32, R5 ;  /* 0x0000000520047221 */ /* 0x000fc80000010000 */
[----:B------:R-:W-:-:S03]  /*6e30*/  FADD.FTZ R5, R33, R4 ;  /* 0x0000000421057221 */ /* 0x000fc60000010000 */
[----:B------:R-:W5:Y:S01]  /*6e40*/  MUFU.EX2 R39, R39 ;  /* 0x0000002700277308 */ /* 0x000f620000000800 */
[----:B------:R-:W-:-:S04]  /*6e50*/  FADD.FTZ R4, R36, R5 ;  /* 0x0000000524047221 */ /* 0x000fc80000010000 */
[----:B------:R-:W-:-:S03]  /*6e60*/  FADD.FTZ R5, R37, R4 ;  /* 0x0000000425057221 */ /* 0x000fc60000010000 */
[----:B------:R1:W-:Y:S01]  /*6e70*/  MUFU.EX2 R0, R77 ;  /* 0x0000004d00007308 */ /* 0x0003e20000000800 */
[----:B------:R-:W-:-:S04]  /*6e80*/  FADD.FTZ R4, R40, R5 ;  /* 0x0000000528047221 */ /* 0x000fc80000010000 */
[----:B------:R-:W-:-:S03]  /*6e90*/  FADD.FTZ R5, R41, R4 ;  /* 0x0000000429057221 */ /* 0x000fc60000010000 */
[----:B------:R-:W5:Y:S01]  /*6ea0*/  MUFU.EX2 R42, R42 ;  /* 0x0000002a002a7308 */ /* 0x000f620000000800 */
[----:B-1----:R-:W-:-:S04]  /*6eb0*/  FADD.FTZ R77, R31, R80 ;  /* 0x000000501f4d7221 */ /* 0x002fc80000010000 */
[----:B---3--:R-:W-:-:S03]  /*6ec0*/  FADD.FTZ R80, R34, R77 ;  /* 0x0000004d22507221 */ /* 0x008fc60000010000 */
[----:B------:R-:W1:Y:S01]  /*6ed0*/  MUFU.EX2 R43, R43 ;  /* 0x0000002b002b7308 */ /* 0x000e620000000800 */
[----:B--2---:R-:W-:-:S04]  /*6ee0*/  FADD.FTZ R67, R35, R80 ;  /* 0x0000005023437221 */ /* 0x004fc80000010000 */
[----:B----4-:R-:W-:Y:S01]  /*6ef0*/  FADD.FTZ R80, R38, R67 ;  /* 0x0000004326507221 */ /* 0x010fe20000010000 */
[----:B------:R-:W-:-:S01]  /*6f00*/  FFMA.FTZ R67, R70, UR41, -R72 ;  /* 0x0000002946437c23 */ /* 0x000fc20008010848 */
[----:B------:R-:W-:Y:S01]  /*6f10*/  FFMA.FTZ R70, R71, UR41, -R72 ;  /* 0x0000002947467c23 */ /* 0x000fe20008010848 */
[----:B------:R-:W2:Y:S01]  /*6f20*/  MUFU.EX2 R46, R46 ;  /* 0x0000002e002e7308 */ /* 0x000ea20000000800 */
[----:B-----5:R-:W-:-:S04]  /*6f30*/  FADD.FTZ R77, R39, R80 ;  /* 0x00000050274d7221 */ /* 0x020fc80000010000 */
[----:B------:R-:W-:-:S03]  /*6f40*/  FADD.FTZ R80, R42, R77 ;  /* 0x0000004d2a507221 */ /* 0x000fc60000010000 */
[----:B------:R-:W3:Y:S01]  /*6f50*/  MUFU.EX2 R47, R47 ;  /* 0x0000002f002f7308 */ /* 0x000ee20000000800 */
[----:B-1----:R-:W-:-:S07]  /*6f60*/  FADD.FTZ R71, R43, R80 ;  /* 0x000000502b477221 */ /* 0x002fce0000010000 */
[----:B------:R-:W1:Y:S01]  /*6f70*/  MUFU.EX2 R50, R50 ;  /* 0x0000003200327308 */ /* 0x000e620000000800 */
[----:B--2---:R-:W-:-:S01]  /*6f80*/  FADD.FTZ R80, R46, R71 ;  /* 0x000000472e507221 */ /* 0x004fc20000010000 */
[--C-:B------:R-:W-:Y:S01]  /*6f90*/  FFMA.FTZ R71, R74, UR41, -R72.reuse ;  /* 0x000000294a477c23 */ /* 0x100fe20008010848 */
[----:B------:R-:W-:-:S01]  /*6fa0*/  FFMA.FTZ R74, R75, UR41, -R72 ;  /* 0x000000294b4a7c23 */ /* 0x000fc20008010848 */
[--C-:B------:R-:W-:Y:S01]  /*6fb0*/  FFMA.FTZ R75, R78, UR41, -R72.reuse ;  /* 0x000000294e4b7c23 */ /* 0x100fe20008010848 */
[----:B------:R-:W-:-:S03]  /*6fc0*/  FFMA.FTZ R78, R79, UR41, -R72 ;  /* 0x000000294f4e7c23 */ /* 0x000fc60008010848 */
[----:B------:R-:W2:Y:S01]  /*6fd0*/  MUFU.EX2 R51, R51 ;  /* 0x0000003300337308 */ /* 0x000ea20000000800 */
[----:B---3--:R-:W-:-:S01]  /*6fe0*/  FADD.FTZ R77, R47, R80 ;  /* 0x000000502f4d7221 */ /* 0x008fc20000010000 */
[----:B------:R-:W-:-:S04]  /*6ff0*/  FADD.FTZ R80, R44, R5 ;  /* 0x000000052c507221 */ /* 0x000fc80000010000 */
[----:B------:R-:W-:Y:S02]  /*7000*/  FADD.FTZ R5, R45, R80 ;  /* 0x000000502d057221 */ /* 0x000fe40000010000 */
[----:B------:R-:W3:Y:S01]  /*7010*/  MUFU.EX2 R55, R55 ;  /* 0x0000003700377308 */ /* 0x000ee20000000800 */
[----:B-1----:R-:W-:-:S01]  /*7020*/  FADD.FTZ R77, R50, R77 ;  /* 0x0000004d324d7221 */ /* 0x002fc20000010000 */
[----:B------:R-:W-:-:S03]  /*7030*/  FADD.FTZ R5, R14, R5 ;  /* 0x000000050e057221 */ /* 0x000fc60000010000 */
[----:B------:R-:W-:Y:S01]  /*7040*/  FADD.FTZ R4, R0, R77 ;  /* 0x0000004d00047221 */ /* 0x000fe20000010000 */
[----:B------:R-:W-:-:S02]  /*7050*/  FADD.FTZ R80, R48, R5 ;  /* 0x0000000530507221 */ /* 0x000fc40000010000 */
[----:B------:R-:W1:Y:S01]  /*7060*/  MUFU.EX2 R58, R58 ;  /* 0x0000003a003a7308 */ /* 0x000e620000000800 */
[----:B--2---:R-:W-:-:S01]  /*7070*/  FADD.FTZ R4, R51, R4 ;  /* 0x0000000433047221 */ /* 0x004fc20000010000 */
[----:B------:R-:W-:-:S06]  /*7080*/  FADD.FTZ R80, R15, R80 ;  /* 0x000000500f507221 */ /* 0x000fcc0000010000 */
        /* <DEDUP_REMOVED lines=9> */
[----:B------:R-:W-:Y:S01]  /*7120*/  FADD.FTZ R5, R49, R80 ;  /* 0x0000005031057221 */ /* 0x000fe20000010000 */
[----:B------:R-:W-:-:S05]  /*7130*/  FFMA.FTZ R80, R83, UR41, -R72 ;  /* 0x0000002953507c23 */ /* 0x000fca0008010848 */
[----:B------:R-:W3:Y:S01]  /*7140*/  MUFU.EX2 R67, R67 ;  /* 0x0000004300437308 */ /* 0x000ee20000000800 */
[----:B-1----:R-:W-:-:S01]  /*7150*/  FADD.FTZ R79, R63, R4 ;  /* 0x000000043f4f7221 */ /* 0x002fc20000010000 */
[----:B------:R-:W-:-:S04]  /*7160*/  FADD.FTZ R4, R52, R5 ;  /* 0x0000000534047221 */ /* 0x000fc80000010000 */
[----:B------:R-:W-:Y:S02]  /*7170*/  FADD.FTZ R5, R53, R4 ;  /* 0x0000000435057221 */ /* 0x000fe40000010000 */
[----:B------:R-:W1:Y:S01]  /*7180*/  MUFU.EX2 R70, R70 ;  /* 0x0000004600467308 */ /* 0x000e620000000800 */
[----:B--2---:R-:W-:-:S01]  /*7190*/  FADD.FTZ R82, R66, R79 ;  /* 0x0000004f42527221 */ /* 0x004fc20000010000 */
[----:B------:R-:W-:-:S04]  /*71a0*/  FADD.FTZ R4, R56, R5 ;  /* 0x0000000538047221 */ /* 0x000fc80000010000 */
[----:B------:R-:W-:Y:S02]  /*71b0*/  FADD.FTZ R5, R57, R4 ;  /* 0x0000000439057221 */ /* 0x000fe40000010000 */
[----:B------:R-:W2:Y:S01]  /*71c0*/  MUFU.EX2 R71, R71 ;  /* 0x0000004700477308 */ /* 0x000ea20000000800 */
[----:B---3--:R-:W-:-:S01]  /*71d0*/  FADD.FTZ R79, R67, R82 ;  /* 0x00000052434f7221 */ /* 0x008fc20000010000 */
[----:B------:R-:W-:-:S04]  /*71e0*/  FADD.FTZ R4, R60, R5 ;  /* 0x000000053c047221 */ /* 0x000fc80000010000 */
[----:B------:R-:W-:Y:S02]  /*71f0*/  FADD.FTZ R5, R61, R4 ;  /* 0x000000043d057221 */ /* 0x000fe40000010000 */
        /* <DEDUP_REMOVED lines=25> */
[----:B---3--:R-:W-:-:S01]  /*7390*/  FADD.FTZ R81, R79, R82 ;  /* 0x000000524f517221 */ /* 0x008fc20000010000 */
[----:B-1----:R-:W-:-:S03]  /*73a0*/  FADD.FTZ R5, R2, R5 ;  /* 0x0000000502057221 */ /* 0x002fc60000010000 */
[----:B--2---:R-:W-:Y:S01]  /*73b0*/  FADD.FTZ R4, R72, R81 ;  /* 0x0000005148047221 */ /* 0x004fe20000010000 */
[----:B------:R-:W-:Y:S06]  /*73c0*/  @!P0 BRA `(.L_x_683) ;  /* 0x0000000000048947 */ /* 0x000fec0003800000 */
[----:B------:R-:W-:Y:S01]  /*73d0*/  BPT.TRAP 0x1 ;  /* 0x000000040000795c */ /* 0x000fe20000300000 */
.L_x_683:
[----:B------:R-:W-:Y:S01]  /*73e0*/  UIADD3 UR6, UR11, 0x19c60, URZ ;  /* 0x00019c600b067890 */ /* 0x000fe2000fffe03f */
[----:B------:R-:W-:Y:S01]  /*73f0*/  ISETP.GT.AND P2, PT, R3, UR17, PT ;  /* 0x0000001103007c0c */ /* 0x000fe2000bf44270 */
[----:B------:R-:W-:Y:S01]  /*7400*/  UMOV UR37, UR20 ;  /* 0x0000001400257c82 */ /* 0x000fe20008000000 */
[----:B------:R-:W-:Y:S01]  /*7410*/  F2FP.SATFINITE.E4M3.F32.PACK_AB_MERGE_C R0, R51, R0, RZ ;  /* 0x000000003300723e */ /* 0x000fe200048070ff */
[----:B------:R-:W-:Y:S01]  /*7420*/  UPRMT UR6, UR50, 0x654, UR6 ;  /* 0x0000065432067896 */ /* 0x000fe20008000006 */
[----:B------:R-:W-:Y:S01]  /*7430*/  F2FP.SATFINITE.E4M3.F32.PACK_AB_MERGE_C R2, R2, R69, RZ ;  /* 0x000000450202723e */ /* 0x000fe200048070ff */
[----:B------:R-:W-:Y:S01]  /*7440*/  UMOV UR36, UR19 ;  /* 0x0000001300247c82 */ /* 0x000fe20008000000 */
[----:B------:R-:W-:Y:S01]  /*7450*/  F2FP.SATFINITE.E4M3.F32.PACK_AB_MERGE_C R11, R24, R11, RZ ;  /* 0x0000000b180b723e */ /* 0x000fe200048070ff */
[----:B------:R-:W-:Y:S01]  /*7460*/  FMUL.FTZ R88, R88, R73 ;  /* 0x0000004958587220 */ /* 0x000fe20000410000 */
[----:B------:R-:W-:Y:S01]  /*7470*/  F2FP.SATFINITE.E4M3.F32.PACK_AB_MERGE_C R27, R30, R27, RZ ;  /* 0x0000001b1e1b723e */ /* 0x000fe200048070ff */
[----:B------:R-:W-:Y:S01]  /*7480*/  FMUL.FTZ R89, R89, R73 ;  /* 0x0000004959597220 */ /* 0x000fe20000410000 */
[----:B------:R-:W-:Y:S01]  /*7490*/  F2FP.SATFINITE.E4M3.F32.PACK_AB_MERGE_C R25, R28, R25, RZ ;  /* 0x000000191c19723e */ /* 0x000fe200048070ff */
[----:B------:R-:W-:Y:S01]  /*74a0*/  FMUL.FTZ R92, R92, R73 ;  /* 0x000000495c5c7220 */ /* 0x000fe20000410000 */
[----:B------:R-:W-:Y:S01]  /*74b0*/  F2FP.SATFINITE.E4M3.F32.PACK_AB_MERGE_C R35, R38, R35, RZ ;  /* 0x000000232623723e */ /* 0x000fe200048070ff */
[----:B------:R-:W-:Y:S01]  /*74c0*/  SYNCS.ARRIVE.TRANS64.RED.A1T0 RZ, [UR6], RZ ;  /* 0x000000ffffff79a7 */ /* 0x000fe20008100406 */
[----:B------:R-:W-:Y:S01]  /*74d0*/  F2FP.SATFINITE.E4M3.F32.PACK_AB_MERGE_C R33, R36, R33, RZ ;  /* 0x000000212421723e */ /* 0x000fe200048070ff */
[----:B------:R-:W-:Y:S01]  /*74e0*/  FMUL.FTZ R93, R93, R73 ;  /* 0x000000495d5d7220 */ /* 0x000fe20000410000 */
[----:B------:R-:W-:Y:S01]  /*74f0*/  F2FP.SATFINITE.E4M3.F32.PACK_AB_MERGE_C R43, R46, R43, RZ ;  /* 0x0000002b2e2b723e */ /* 0x000fe200048070ff */
[----:B------:R-:W-:Y:S01]  /*7500*/  FMUL.FTZ R96, R96, R73 ;  /* 0x0000004960607220 */ /* 0x000fe20000410000 */
[----:B------:R-:W-:Y:S01]  /*7510*/  F2FP.SATFINITE.E4M3.F32.PACK_AB_MERGE_C R41, R44, R41, RZ ;  /* 0x000000292c29723e */ /* 0x000fe200048070ff */
[-C--:B------:R-:W-:Y:S01]  /*7520*/  FMUL.FTZ R97, R97, R73.reuse ;  /* 0x0000004961617220 */ /* 0x080fe20000410000 */
[----:B------:R-:W-:Y:S01]  /*7530*/  F2FP.SATFINITE.E4M3.F32.PACK_AB_MERGE_C R15, R15, R48, RZ ;  /* 0x000000300f0f723e */ /* 0x000fe200048070ff */
[----:B------:R-:W-:Y:S01]  /*7540*/  FMUL.FTZ R100, R100, R73 ;  /* 0x0000004964647220 */ /* 0x000fe20000410000 */
        /* <DEDUP_REMOVED lines=12> */
[----:B------:R-:W-:Y:S01]  /*7610*/  F2FP.SATFINITE.E4M3.F32.PACK_AB_MERGE_C R147, R50, R47, R0 ;  /* 0x0000002f3293723e */ /* 0x000fe20004807000 */
[----:B------:R-:W-:Y:S01]  /*7620*/  FMUL.FTZ R113, R113, R73 ;  /* 0x0000004971717220 */ /* 0x000fe20000410000 */
[----:B------:R-:W-:Y:S01]  /*7630*/  F2FP.SATFINITE.E4M3.F32.PACK_AB_MERGE_C R138, R68, R65, R2 ;  /* 0x00000041448a723e */ /* 0x000fe20004807002 */
[-C--:B------:R-:W-:Y:S01]  /*7640*/  FMUL.FTZ R116, R116, R73.reuse ;  /* 0x0000004974747220 */ /* 0x080fe20000410000 */
[----:B------:R-:W-:Y:S01]  /*7650*/  F2FP.SATFINITE.E4M3.F32.PACK_AB_MERGE_C R148, R9, R20, R11 ;  /* 0x000000140994723e */ /* 0x000fe2000480700b */
[----:B------:R-:W-:Y:S01]  /*7660*/  FMUL.FTZ R117, R117, R73 ;  /* 0x0000004975757220 */ /* 0x000fe20000410000 */
        /* <DEDUP_REMOVED lines=17> */
[-C--:B------:R-:W-:Y:S01]  /*7780*/  FMUL.FTZ R90, R90, R54.reuse ;  /* 0x000000365a5a7220 */ /* 0x080fe20000410000 */
        /* <DEDUP_REMOVED lines=27> */
[----:B------:R-:W-:-:S02]  /*7940*/  VIADD R3, R3, 0xffffffff ;  /* 0xffffffff03037836 */ /* 0x000fc40000000000 */
[----:B------:R-:W-:Y:S02]  /*7950*/  IMAD.MOV.U32 R0, RZ, RZ, R12 ;  /* 0x000000ffff007224 */ /* 0x000fe400078e000c */
[----:B------:R-:W-:Y:S01]  /*7960*/  IMAD.MOV.U32 R2, RZ, RZ, R8 ;  /* 0x000000ffff027224 */ /* 0x000fe200078e0008 */
[----:B------:R-:W-:Y:S06]  /*7970*/  @P2 BRA `(.L_x_684) ;  /* 0xffffffd4001c2947 */ /* 0x000fec000383ffff */
[----:B------:R-:W-:Y:S01]  /*7980*/  IMAD.MOV.U32 R0, RZ, RZ, R12 ;  /* 0x000000ffff007224 */ /* 0x000fe200078e000c */
[----:B------:R-:W-:Y:S01]  /*7990*/  UMOV UR36, UR19 ;  /* 0x0000001300247c82 */ /* 0x000fe20008000000 */
[----:B------:R-:W-:Y:S01]  /*79a0*/  IMAD.MOV.U32 R2, RZ, RZ, R8 ;  /* 0x000000ffff027224 */ /* 0x000fe200078e0008 */
[----:B------:R-:W-:-:S06]  /*79b0*/  UMOV UR37, UR20 ;  /* 0x0000001400257c82 */ /* 0x000fcc0008000000 */
.L_x_666:
[----:B------:R-:W1:Y:S01]  /*79c0*/  LDC R10, c[0x0][0x9e4] ;  /* 0x00027900ff0a7b82 */ /* 0x000e620000000800 */
[----:B------:R-:W-:-:S05]  /*79d0*/  VIADD R8, R19, -UR18 ;  /* 0x8000001213087c36 */ /* 0x000fca0008000000 */
[----:B------:R-:W-:Y:S02]  /*79e0*/  R2UR UR6, R8 ;  /* 0x00000000080672ca */ /* 0x000fe400000e0000 */
[----:B-1----:R-:W-:-:S13]  /*79f0*/  ISETP.GE.AND P5, PT, R10, 0x1, PT ;  /* 0x000000010a00780c */ /* 0x002fda0003fa6270 */
[----:B------:R-:W-:Y:S05]  /*7a00*/  @!P5 BRA `(.L_x_685) ;  /* 0x000000000044d947 */ /* 0x000fea0003800000 */
        /* <DEDUP_REMOVED lines=9> */
.L_x_686:
[----:B------:R-:W-:-:S13]  /*7aa0*/  ISETP.NE.AND P2, PT, R10, 0x1, PT ;  /* 0x000000010a00780c */ /* 0x000fda0003f45270 */
[----:B------:R-:W1:Y:S02]  /*7ab0*/  @P2 LDC.64 R8, c[0x0][0x9e8] ;  /* 0x00027a00ff082b82 */ /* 0x000e640000000a00 */
[----:B-1----:R-:W-:-:S05]  /*7ac0*/  @P2 IMAD.HI.U32 R8, R19, R8, RZ ;  /* 0x0000000813082227 */ /* 0x002fca00078e00ff */
[----:B------:R-:W-:-:S07]  /*7ad0*/  @P2 SHF.R.U32.HI R19, RZ, R9, R8 ;  /* 0x00000009ff132219 */ /* 0x000fce0000011608 */
.L_x_687:
[----:B------:R-:W-:-:S05]  /*7ae0*/  IMAD R19, R19, R10, RZ ;  /* 0x0000000a13137224 */ /* 0x000fca00078e02ff */
[----:B------:R-:W-:-:S13]  /*7af0*/  R2UR UR7, R19 ;  /* 0x00000000130772ca */ /* 0x000fda00000e0000 */
[----:B------:R-:W-:-:S04]  /*7b00*/  UISETP.LT.AND UP0, UPT, UR6, UR7, UPT ;  /* 0x000000070600728c */ /* 0x000fc8000bf01270 */
[----:B------:R-:W-:-:S12]  /*7b10*/  USEL UR6, UR6, UR7, !UP0 ;  /* 0x0000000706067287 */ /* 0x000fd8000c000000 */
.L_x_685:
[----:B------:R-:W-:-:S04]  /*7b20*/  UIADD3 UR6, UR6, 0x7f, URZ ;  /* 0x0000007f06067890 */ /* 0x000fc8000fffe03f */
[----:B------:R-:W-:-:S04]  /*7b30*/  USHF.R.S32.HI UR7, URZ, 0x1f, UR6 ;  /* 0x0000001f3f077899 */ /* 0x000fc80008011406 */
[----:B------:R-:W-:-:S04]  /*7b40*/  ULEA.HI UR7, UR7, UR6, URZ, 0x7 ;  /* 0x0000000607077291 */ /* 0x000fc8000f8f383f */
[----:B------:R-:W-:-:S04]  /*7b50*/  USHF.R.S32.HI UR7, URZ, 0x7, UR7 ;  /* 0x000000073f077899 */ /* 0x000fc80008011407 */
[----:B------:R-:W-:-:S04]  /*7b60*/  UISETP.LT.AND UP0, UPT, UR40, UR7, UPT ;  /* 0x000000072800728c */ /* 0x000fc8000bf01270 */
[----:B------:R-:W-:-:S06]  /*7b70*/  USEL UR17, UR40, UR7, !UP0 ;  /* 0x0000000728117287 */ /* 0x000fcc000c000000 */
[----:B------:R-:W-:-:S13]  /*7b80*/  ISETP.GE.AND P2, PT, R3, UR17, PT ;  /* 0x0000001103007c0c */ /* 0x000fda000bf46270 */
[----:B------:R-:W-:Y:S05]  /*7b90*/  @!P2 BRA `(.L_x_688) ;  /* 0x0000001800e8a947 */ /* 0x000fea0003800000 */
[----:B------:R-:W-:Y:S01]  /*7ba0*/  IMAD.MOV.U32 R11, RZ, RZ, R0 ;  /* 0x000000ffff0b7224 */ /* 0x000fe200078e0000 */
[----:B------:R-:W-:Y:S01]  /*7bb0*/  UMOV UR18, UR37 ;  /* 0x0000002500127c82 */ /* 0x000fe20008000000 */
[----:B------:R-:W-:Y:S01]  /*7bc0*/  IMAD.MOV.U32 R9, RZ, RZ, R2 ;  /* 0x000000ffff097224 */ /* 0x000fe200078e0002 */
[----:B------:R-:W-:-:S06]  /*7bd0*/  UMOV UR19, UR36 ;  /* 0x0000002400137c82 */ /* 0x000fcc0008000000 */
.L_x_698:
[----:B------:R-:W-:-:S04]  /*7be0*/  UISETP.NE.AND UP0, UPT, UR19, 0x1, UPT ;  /* 0x000000011300788c */ /* 0x000fc8000bf05270 */
[----:B------:R-:W-:-:S04]  /*7bf0*/  USEL UR37, URZ, 0x1, UP0 ;  /* 0x000000013f257887 */ /* 0x000fc80008000000 */
[----:B------:R-:W-:Y:S01]  /*7c00*/  ULOP3.LUT UR37, UR18, UR37, URZ, 0x3c, !UPT ;  /* 0x0000002512257292 */ /* 0x000fe2000f8e3c3f */
[----:B------:R-:W-:Y:S11]  /*7c10*/  @!P0 BRA `(.L_x_689) ;  /* 0x0000000000048947 */ /* 0x000ff60003800000 */
[----:B------:R-:W-:Y:S01]  /*7c20*/  BPT.TRAP 0x1 ;  /* 0x000000040000795c */ /* 0x000fe20000300000 */
.L_x_689:
        /* <DEDUP_REMOVED lines=9> */
.L_x_690:
[----:B--2---:R-:W-:Y:S05]  /*7cc0*/  @P2 BRA `(.L_x_691) ;  /* 0x0000000000082947 */ /* 0x004fea0003800000 */
[----:B------:R-:W2:Y:S02]  /*7cd0*/  SYNCS.PHASECHK.TRANS64.TRYWAIT P2, [UR20+0x19c30], R0 ;  /* 0x019c3000ff0075a7 */ /* 0x000ea40008040154 */
[----:B--2---:R-:W-:Y:S05]  /*7ce0*/  @!P2 BRA `(.L_x_692) ;  /* 0x0000009800f4a947 */ /* 0x004fea0003800000 */
.L_x_691:
        /* <DEDUP_REMOVED lines=17> */
.L_x_693:
[----:B------:R-:W-:Y:S01]  /*7e00*/  ULEA UR11, UR19, UR47, 0x3 ;  /* 0x0000002f130b7291 */ /* 0x000fe2000f8e183f */
[----:B-12---:R-:W-:-:S05]  /*7e10*/  IMAD.U32 R0, RZ, RZ, UR18 ;  /* 0x00000012ff007e24 */ /* 0x006fca000f8e00ff */
[----:B------:R-:W-:-:S04]  /*7e20*/  SHF.L.U32 R0, R0, 0x1f, RZ ;  /* 0x0000001f00007819 */ /* 0x000fc800000006ff */
[----:B------:R1:W2:Y:S01]  /*7e30*/  SYNCS.PHASECHK.TRANS64.TRYWAIT P2, [UR11+0x19c50], R0 ;  /* 0x019c5000ff0075a7 */ /* 0x0002a2000804014b */
[----:B------:R-:W-:Y:S05]  /*7e40*/  @!P0 BRA `(.L_x_694) ;  /* 0x0000000000048947 */ /* 0x000fea0003800000 */
[----:B------:R-:W-:Y:S01]  /*7e50*/  BPT.TRAP 0x1 ;  /* 0x000000040000795c */ /* 0x000fe20000300000 */
.L_x_694:
[----:B--2---:R-:W-:Y:S05]  /*7e60*/  @P2 BRA `(.L_x_695) ;  /* 0x0000000000082947 */ /* 0x004fea0003800000 */
[----:B------:R-:W2:Y:S02]  /*7e70*/  SYNCS.PHASECHK.TRANS64.TRYWAIT P2, [UR11+0x19c50], R0 ;  /* 0x019c5000ff0075a7 */ /* 0x000ea4000804014b */
[----:B--2---:R-:W-:Y:S05]  /*7e80*/  @!P2 BRA `(.L_x_696) ;  /* 0x0000009800a4a947 */ /* 0x004fea0003800000 */
.L_x_695:
[----:B------:R-:W-:Y:S01]  /*7e90*/  UIADD3 UR6, UR47, 0x3000, URZ ;  /* 0x000030002f067890 */ /* 0x000fe2000fffe03f */
[----:B------:R-:W-:Y:S01]  /*7ea0*/  WARPGROUP.ARRIVE ;  /* 0x00000000000079c5 */ /* 0x000fe20000000000 */
[----:B------:R-:W-:Y:S01]  /*7eb0*/  UMOV UR7, 0x40000040 ;  /* 0x4000004000077882 */ /* 0x000fe20000000000 */
[----:B-12---:R-:W-:Y:S01]  /*7ec0*/  FMNMX.FTZ R0, R24, R9, !PT ;  /* 0x0000000918007209 */ /* 0x006fe20007810000 */
[----:B------:R-:W-:Y:S01]  /*7ed0*/  USHF.R.U32.HI UR6, URZ, 0x4, UR6 ;  /* 0x000000043f067899 */ /* 0x000fe20008011606 */
[----:B------:R-:W-:Y:S02]  /*7ee0*/  IMAD.U32 R19, RZ, RZ, UR41 ;  /* 0x00000029ff137e24 */ /* 0x000fe4000f8e00ff */
[----:B------:R-:W-:Y:S01]  /*7ef0*/  FMNMX.FTZ R13, R25, R0, !PT ;  /* 0x00000000190d7209 */ /* 0x000fe20007810000 */
[----:B------:R-:W-:Y:S01]  /*7f00*/  ULOP3.LUT UR6, UR6, 0x3fff, URZ, 0xc0, !UPT ;  /* 0x00003fff06067892 */ /* 0x000fe2000f8ec03f */
[----:B------:R-:W-:-:S03]  /*7f10*/  FMNMX.FTZ R0, R26, R11, !PT ;  /* 0x0000000b1a007209 */ /* 0x000fc60007810000 */
[----:B------:R-:W-:Y:S01]  /*7f20*/  ULOP3.LUT UR6, UR6, 0x10000, URZ, 0xfc, !UPT ;  /* 0x0001000006067892 */ /* 0x000fe2000f8efc3f */
[----:B------:R-:W-:Y:S02]  /*7f30*/  FMNMX.FTZ R15, R27, R0, !PT ;  /* 0x000000001b0f7209 */ /* 0x000fe40007810000 */
        /* <DEDUP_REMOVED lines=64> */
[----:B------:R-:W-:Y:S01]  /*8340*/  FMNMX.FTZ R10, R87, R2, !PT ;  /* 0x00000002570a7209 */ /* 0x000fe20007810000 */
[----:B------:R-:W-:Y:S02]  /*8350*/  WARPGROUP.DEPBAR.LE gsb0, 0x0 ;  /* 0x00008000000079c5 */ /* 0x000fe40000010000 */
[----:B------:R-:W-:Y:S01]  /*8360*/  WARPGROUP.ARRIVE ;  /* 0x00000000000079c5 */ /* 0x000fe20000000000 */
[----:B------:R-:W1:Y:S04]  /*8370*/  SHFL.BFLY PT, R13, R8, 0x2, 0x1f ;  /* 0x0c401f00080d7f89 */ /* 0x000e6800000e0000 */
[----:B------:R-:W2:Y:S01]  /*8380*/  SHFL.BFLY PT, R15, R10, 0x2, 0x1f ;  /* 0x0c401f000a0f7f89 */ /* 0x000ea200000e0000 */
[----:B------:R-:W-:Y:S01]  /*8390*/  QGMMA.64x96x32.F32.E4M3.E4M3 R88, R144, gdesc[UR4], R88, gsb0 ;  /* 0x0160000490587df3 */ /* 0x000fe20008000858 */
[----:B------:R-:W-:Y:S01]  /*83a0*/  UIADD3 UR6, UR10, 0x4, URZ ;  /* 0x000000040a067890 */ /* 0x000fe2000fffe03f */
[----:B------:R-:W-:Y:S01]  /*83b0*/  UMOV UR7, 0x40000040 ;  /* 0x4000004000077882 */ /* 0x000fe20000000000 */
[----:B-1----:R-:W-:-:S02]  /*83c0*/  FMNMX.FTZ R13, R8, R13, !PT ;  /* 0x0000000d080d7209 */ /* 0x002fc40007810000 */
[----:B--2---:R-:W-:-:S03]  /*83d0*/  FMNMX.FTZ R15, R10, R15, !PT ;  /* 0x0000000f0a0f7209 */ /* 0x004fc60007810000 */
[----:B------:R-:W1:Y:S04]  /*83e0*/  SHFL.BFLY PT, R2, R13, 0x1, 0x1f ;  /* 0x0c201f000d027f89 */ /* 0x000e6800000e0000 */
[----:B------:R-:W2:Y:S01]  /*83f0*/  SHFL.BFLY PT, R0, R15, 0x1, 0x1f ;  /* 0x0c201f000f007f89 */ /* 0x000ea200000e0000 */
[----:B-1----:R-:W-:Y:S02]  /*8400*/  FMNMX.FTZ R2, R13, R2, !PT ;  /* 0x000000020d027209 */ /* 0x002fe40007810000 */
[----:B--2---:R-:W-:-:S03]  /*8410*/  FMNMX.FTZ R0, R15, R0, !PT ;  /* 0x000000000f007209 */ /* 0x004fc60007810000 */
[C---:B------:R-:W-:Y:S01]  /*8420*/  FFMA.FTZ R10, R2.reuse, R19, -8 ;  /* 0xc1000000020a7423 */ /* 0x040fe20000010013 */
[----:B------:R-:W-:-:S01]  /*8430*/  FADD.FTZ R8, -R2, R9 ;  /* 0x0000000902087221 */ /* 0x000fc20000010100 */
[----:B------:R-:W-:Y:S02]  /*8440*/  FADD.FTZ R9, -R0, R11 ;  /* 0x0000000b00097221 */ /* 0x000fe40000010100 */
[----:B------:R-:W-:-:S01]  /*8450*/  FFMA.FTZ R11, R24, UR41, -R10 ;  /* 0x00000029180b7c23 */ /* 0x000fc2000801080a */
[--C-:B------:R-:W-:Y:S01]  /*8460*/  FFMA.FTZ R24, R37, UR41, -R10.reuse ;  /* 0x0000002925187c23 */ /* 0x100fe2000801080a */
[----:B------:R-:W-:-:S01]  /*8470*/  FFMA.FTZ R37, R56, UR41, -R10 ;  /* 0x0000002938257c23 */ /* 0x000fc2000801080a */
[--C-:B------:R-:W-:Y:S01]  /*8480*/  FFMA.FTZ R56, R69, UR41, -R10.reuse ;  /* 0x0000002945387c23 */ /* 0x100fe2000801080a */
[----:B------:R-:W-:Y:S02]  /*8490*/  IMAD.U32 R69, RZ, RZ, UR41 ;  /* 0x00000029ff457e24 */ /* 0x000fe4000f8e00ff */
[----:B------:R-:W-:Y:S01]  /*84a0*/  FMUL.FTZ R8, R8, UR41 ;  /* 0x0000002908087c20 */ /* 0x000fe20008410000 */
[----:B------:R-:W-:Y:S01]  /*84b0*/  FMUL.FTZ R9, R9, UR41 ;  /* 0x0000002909097c20 */ /* 0x000fe20008410000 */
[----:B------:R-:W-:Y:S01]  /*84c0*/  FFMA.FTZ R12, R25, UR41, -R10 ;  /* 0x00000029190c7c23 */ /* 0x000fe2000801080a */
[----:B------:R-:W-:-:S01]  /*84d0*/  FFMA.FTZ R69, R0, R69, -8 ;  /* 0xc100000000457423 */ /* 0x000fc20000010045 */
[----:B------:R-:W-:Y:S01]  /*84e0*/  MUFU.EX2 R11, R11 ;  /* 0x0000000b000b7308 */ /* 0x000fe20000000800 */
[----:B------:R-:W-:-:S01]  /*84f0*/  FFMA.FTZ R13, R28, UR41, -R10 ;  /* 0x000000291c0d7c23 */ /* 0x000fc2000801080a */
[----:B------:R-:W-:Y:S01]  /*8500*/  FFMA.FTZ R14, R29, UR41, -R10 ;  /* 0x000000291d0e7c23 */ /* 0x000fe2000801080a */
[----:B------:R-:W-:-:S01]  /*8510*/  FFMA.FTZ R26, R26, UR41, -R69 ;  /* 0x000000291a1a7c23 */ /* 0x000fc20008010845 */
[--C-:B------:R-:W-:Y:S01]  /*8520*/  FFMA.FTZ R27, R27, UR41, -R69.reuse ;  /* 0x000000291b1b7c23 */ /* 0x100fe20008010845 */
[----:B------:R-:W-:-:S01]  /*8530*/  FFMA.FTZ R30, R30, UR41, -R69 ;  /* 0x000000291e1e7c23 */ /* 0x000fc20008010845 */
[----:B------:R-:W-:Y:S01]  /*8540*/  FFMA.FTZ R31, R31, UR41, -R69 ;  /* 0x000000291f1f7c23 */ /* 0x000fe20008010845 */
[----:B------:R-:W-:-:S01]  /*8550*/  FFMA.FTZ R15, R32, UR41, -R10 ;  /* 0x00000029200f7c23 */ /* 0x000fc2000801080a */
[----:B------:R-:W1:Y:S01]  /*8560*/  MUFU.EX2 R8, R8 ;  /* 0x0000000800087308 */ /* 0x000e620000000800 */
[----:B------:R-:W-:-:S01]  /*8570*/  FFMA.FTZ R34, R34, UR41, -R69 ;  /* 0x0000002922227c23 */ /* 0x000fc20008010845 */
[----:B------:R-:W-:Y:S01]  /*8580*/  FFMA.FTZ R20, R33, UR41, -R10 ;  /* 0x0000002921147c23 */ /* 0x000fe2000801080a */
[----:B------:R-:W-:-:S01]  /*8590*/  FFMA.FTZ R35, R35, UR41, -R69 ;  /* 0x0000002923237c23 */ /* 0x000fc20008010845 */
[--C-:B------:R-:W-:Y:S01]  /*85a0*/  FFMA.FTZ R19, R36, UR41, -R10.reuse ;  /* 0x0000002924137c23 */ /* 0x100fe2000801080a */
        /* <DEDUP_REMOVED lines=9> */
[--C-:B------:R-:W-:Y:S01]  /*8640*/  FFMA.FTZ R42, R42, UR41, -R69.reuse ;  /* 0x000000292a2a7c23 */ /* 0x100fe20008010845 */
        /* <DEDUP_REMOVED lines=17> */
[----:B------:R-:W3:Y:S01]  /*8760*/  MUFU.EX2 R27, R27 ;  /* 0x0000001b001b7308 */ /* 0x000ee20000000800 */
[----:B--2---:R-:W-:-:S01]  /*8770*/  FFMA.FTZ R4, R9, R4, R26 ;  /* 0x0000000409047223 */ /* 0x004fc2000001001a */
[----:B------:R-:W-:Y:S01]  /*8780*/  FFMA.FTZ R57, R76, UR41, -R10 ;  /* 0x000000294c397c23 */ /* 0x000fe2000801080a */
[----:B------:R-:W-:-:S02]  /*8790*/  WARPGROUP.DEPBAR.LE gsb0, 0x0 ;  /* 0x00008000000079c5 */ /* 0x000fc40000010000 */
[----:B------:R-:W-:Y:S01]  /*87a0*/  WARPGROUP.ARRIVE ;  /* 0x00000000000079c5 */ /* 0x000fe20000000000 */
[----:B------:R-:W-:-:S01]  /*87b0*/  FFMA.FTZ R59, R59, UR41, -R69 ;  /* 0x000000293b3b7c23 */ /* 0x000fc20008010845 */
[----:B------:R-:W-:Y:S01]  /*87c0*/  FFMA.FTZ R62, R62, UR41, -R69 ;  /* 0x000000293e3e7c23 */ /* 0x000fe20008010845 */
[----:B------:R-:W2:Y:S01]  /*87d0*/  MUFU.EX2 R13, R13 ;  /* 0x0000000d000d7308 */ /* 0x000ea20000000800 */
[----:B-1----:R-:W-:-:S01]  /*87e0*/  FADD.FTZ R72, R12, R5 ;  /* 0x000000050c487221 */ /* 0x002fc20000010000 */
[--C-:B------:R-:W-:Y:S01]  /*87f0*/  FFMA.FTZ R48, R61, UR41, -R10.reuse ;  /* 0x000000293d307c23 */ /* 0x100fe2000801080a */
[----:B------:R-:W-:Y:S01]  /*8800*/  QGMMA.64x96x32.F32.E4M3.E4M3 R88, R140, gdesc[UR4], R88, gsb0 ;  /* 0x016000048c587df3 */ /* 0x000fe20008000858 */
[----:B------:R-:W-:Y:S01]  /*8810*/  UIADD3 UR6, UR10, 0x6, URZ ;  /* 0x000000060a067890 */ /* 0x000fe2000fffe03f */
[----:B------:R-:W-:Y:S01]  /*8820*/  FFMA.FTZ R63, R63, UR41, -R69 ;  /* 0x000000293f3f7c23 */ /* 0x000fe20008010845 */
[----:B------:R-:W-:Y:S01]  /*8830*/  UMOV UR7, 0x40000040 ;  /* 0x4000004000077882 */ /* 0x000fe20000000000 */
[----:B------:R-:W-:Y:S01]  /*8840*/  FFMA.FTZ R45, R64, UR41, -R10 ;  /* 0x00000029402d7c23 */ /* 0x000fe2000801080a */
[----:B------:R-:W1:Y:S01]  /*8850*/  MUFU.EX2 R30, R30 ;  /* 0x0000001e001e7308 */ /* 0x000e620000000800 */
[----:B---3--:R-:W-:-:S01]  /*8860*/  FADD.FTZ R5, R27, R4 ;  /* 0x000000041b057221 */ /* 0x008fc20000010000 */
[----:B------:R-:W-:Y:S01]  /*8870*/  FFMA.FTZ R66, R66, UR41, -R69 ;  /* 0x0000002942427c23 */ /* 0x000fe20008010845 */
[----:B------:R-:W-:-:S01]  /*8880*/  FFMA.FTZ R52, R65, UR41, -R10 ;  /* 0x0000002941347c23 */ /* 0x000fc2000801080a */
[----:B------:R-:W-:Y:S01]  /*8890*/  FFMA.FTZ R67, R67, UR41, -R69 ;  /* 0x0000002943437c23 */ /* 0x000fe20008010845 */
[----:B------:R-:W-:-:S01]  /*88a0*/  FFMA.FTZ R49, R68, UR41, -R10 ;  /* 0x0000002944317c23 */ /* 0x000fc2000801080a */
[--C-:B------:R-:W-:Y:S01]  /*88b0*/  FFMA.FTZ R70, R70, UR41, -R69.reuse ;  /* 0x0000002946467c23 */ /* 0x100fe20008010845 */
[----:B------:R-:W-:-:S01]  /*88c0*/  FFMA.FTZ R71, R71, UR41, -R69 ;  /* 0x0000002947477c23 */ /* 0x000fc20008010845 */
[----:B------:R-:W3:Y:S01]  /*88d0*/  MUFU.EX2 R14, R14 ;  /* 0x0000000e000e7308 */ /* 0x000ee20000000800 */
[----:B--2---:R-:W-:-:S01]  /*88e0*/  FADD.FTZ R73, R13, R72 ;  /* 0x000000480d497221 */ /* 0x004fc20000010000 */
[--C-:B------:R-:W-:Y:S01]  /*88f0*/  FFMA.FTZ R64, R77, UR41, -R10.reuse ;  /* 0x000000294d407c23 */ /* 0x100fe2000801080a */
[----:B------:R-:W-:-:S01]  /*8900*/  FFMA.FTZ R61, R80, UR41, -R10 ;  /* 0x00000029503d7c23 */ /* 0x000fc2000801080a */
[--C-:B------:R-:W-:Y:S01]  /*8910*/  FFMA.FTZ R68, R81, UR41, -R10.reuse ;  /* 0x0000002951447c23 */ /* 0x100fe2000801080a */
[----:B------:R-:W-:-:S01]  /*8920*/  FFMA.FTZ R65, R84, UR41, -R10 ;  /* 0x0000002954417c23 */ /* 0x000fc2000801080a */
        /* <DEDUP_REMOVED lines=24> */
[----:B------:R-:W-:Y:S02]  /*8ab0*/  WARPGROUP.DEPBAR.LE gsb0, 0x0 ;  /* 0x00008000000079c5 */ /* 0x000fe40000010000 */
[----:B------:R-:W-:Y:S01]  /*8ac0*/  WARPGROUP.ARRIVE ;  /* 0x00000000000079c5 */ /* 0x000fe20000000000 */
[----:B--2---:R-:W-:-:S04]  /*8ad0*/  FADD.FTZ R73, R21, R72 ;  /* 0x0000004815497221 */ /* 0x004fc80000010000 */
[----:B------:R-:W2:Y:S01]  /*8ae0*/  MUFU.EX2 R43, R43 ;  /* 0x0000002b002b7308 */ /* 0x000ea20000000800 */
[----:B------:R-:W-:Y:S01]  /*8af0*/  QGMMA.64x96x32.F32.E4M3.E4M3 R88, R136, gdesc[UR4], R88, gsb0 ;  /* 0x0160000488587df3 */ /* 0x000fe20008000858 */
[----:B-1----:R-:W-:-:S06]  /*8b00*/  FADD.FTZ R4, R42, R5 ;  /* 0x000000052a047221 */ /* 0x002fcc0000010000 */
[----:B------:R-:W1:Y:S01]  /*8b10*/  MUFU.EX2 R25, R25 ;  /* 0x0000001900197308 */ /* 0x000e620000000800 */
[----:B---3--:R-:W-:-:S07]  /*8b20*/  FADD.FTZ R72, R28, R73 ;  /* 0x000000491c487221 */ /* 0x008fce0000010000 */
[----:B------:R-:W3:Y:S01]  /*8b30*/  MUFU.EX2 R46, R46 ;  /* 0x0000002e002e7308 */ /* 0x000ee20000000800 */
[----:B--2---:R-:W-:-:S07]  /*8b40*/  FADD.FTZ R5, R43, R4 ;  /* 0x000000042b057221 */ /* 0x004fce0000010000 */
[----:B------:R-:W2:Y:S01]  /*8b50*/  MUFU.EX2 R32, R32 ;  /* 0x0000002000207308 */ /* 0x000ea20000000800 */
[----:B-1----:R-:W-:-:S01]  /*8b60*/  FADD.FTZ R73, R25, R72 ;  /* 0x0000004819497221 */ /* 0x002fc20000010000 */
[----:B------:R-:W-:-:S06]  /*8b70*/  FFMA.FTZ R72, R74, UR41, -R69 ;  /* 0x000000294a487c23 */ /* 0x000fcc0008010845 */
        /* <DEDUP_REMOVED lines=16> */
[----:B--2---:R-:W-:-:S01]  /*8c80*/  FADD.FTZ R75, R33, R74 ;  /* 0x0000004a214b7221 */ /* 0x004fc20000010000 */
[----:B------:R-:W-:-:S06]  /*8c90*/  FFMA.FTZ R74, R78, UR41, -R69 ;  /* 0x000000294e4a7c23 */ /* 0x000fcc0008010845 */
[----:B------:R-:W2:Y:S01]  /*8ca0*/  MUFU.EX2 R55, R55 ;  /* 0x0000003700377308 */ /* 0x000ea20000000800 */
[----:B-1----:R-:W-:-:S07]  /*8cb0*/  FADD.FTZ R4, R54, R5 ;  /* 0x0000000536047221 */ /* 0x002fce0000010000 */
[----:B------:R-:W1:Y:S01]  /*8cc0*/  MUFU.EX2 R37, R37 ;  /* 0x0000002500257308 */ /* 0x000e620000000800 */
[----:B---3--:R-:W-:-:S01]  /*8cd0*/  FADD.FTZ R76, R40, R75 ;  /* 0x0000004b284c7221 */ /* 0x008fc20000010000 */
[----:B------:R-:W-:-:S06]  /*8ce0*/  WARPGROUP.DEPBAR.LE gsb0, 0x0 ;  /* 0x00008000000079c5 */ /* 0x000fcc0000010000 */
[----:B------:R-:W3:Y:S01]  /*8cf0*/  MUFU.EX2 R58, R58 ;  /* 0x0000003a003a7308 */ /* 0x000ee20000000800 */
[----:B--2---:R-:W-:-:S07]  /*8d00*/  FADD.FTZ R5, R55, R4 ;  /* 0x0000000437057221 */ /* 0x004fce0000010000 */
[----:B------:R-:W2:Y:S01]  /*8d10*/  MUFU.EX2 R44, R44 ;  /* 0x0000002c002c7308 */ /* 0x000ea20000000800 */
[----:B-1----:R-:W-:-:S07]  /*8d20*/  FADD.FTZ R75, R37, R76 ;  /* 0x0000004c254b7221 */ /* 0x002fce0000010000 */
        /* <DEDUP_REMOVED lines=26> */
[----:B-1----:R-:W-:-:S01]  /*8ed0*/  FADD.FTZ R79, R49, R78 ;  /* 0x0000004e314f7221 */ /* 0x002fc20000010000 */
[--C-:B------:R-:W-:Y:S01]  /*8ee0*/  FFMA.FTZ R78, R86, UR41, -R69.reuse ;  /* 0x00000029564e7c23 */ /* 0x100fe20008010845 */
[----:B------:R-:W-:-:S05]  /*8ef0*/  FFMA.FTZ R69, R87, UR41, -R69 ;  /* 0x0000002957457c23 */ /* 0x000fca0008010845 */
[----:B------:R-:W1:Y:S01]  /*8f00*/  MUFU.EX2 R71, R71 ;  /* 0x0000004700477308 */ /* 0x000e620000000800 */
[----:B---3--:R-:W-:-:S07]  /*8f10*/  FADD.FTZ R4, R70, R5 ;  /* 0x0000000546047221 */ /* 0x008fce0000010000 */
[----:B------:R-:W3:Y:S01]  /*8f20*/  MUFU.EX2 R53, R53 ;  /* 0x0000003500357308 */ /* 0x000ee20000000800 */
[----:B--2---:R-:W-:-:S07]  /*8f30*/  FADD.FTZ R80, R56, R79 ;  /* 0x0000004f38507221 */ /* 0x004fce0000010000 */
[----:B------:R-:W2:Y:S01]  /*8f40*/  MUFU.EX2 R72, R72 ;  /* 0x0000004800487308 */ /* 0x000ea20000000800 */
[----:B-1----:R-:W-:-:S01]  /*8f50*/  FADD.FTZ R5, R71, R4 ;  /* 0x0000000447057221 */ /* 0x002fc20000010000 */
[----:B------:R-:W-:-:S04]  /*8f60*/  IMAD.U32 R4, RZ, RZ, UR20 ;  /* 0x00000014ff047e24 */ /* 0x000fc8000f8e00ff */
[----:B------:R-:W-:Y:S02]  /*8f70*/  @!P1 VIADD R4, R4, 0x19c40 ;  /* 0x00019c4004049836 */ /* 0x000fe40000000000 */
[----:B------:R-:W1:Y:S01]  /*8f80*/  MUFU.EX2 R60, R60 ;  /* 0x0000003c003c7308 */ /* 0x000e620000000800 */
[----:B---3--:R-:W-:-:S02]  /*8f90*/  FADD.FTZ R79, R53, R80 ;  /* 0x00000050354f7221 */ /* 0x008fc40000010000 */
[----:B------:R-:W-:-:S04]  /*8fa0*/  @!P1 PRMT R4, RZ, 0x654, R4 ;  /* 0x00000654ff049816 */ /* 0x000fc80000000004 */
[----:B------:R3:W-:Y:S01]  /*8fb0*/  @!P1 SYNCS.ARRIVE.TRANS64.RED.A1T0 RZ, [R4+URZ], RZ ;  /* 0x000000ff04ff99a7 */ /* 0x0007e2000810043f */
[----:B------:R-:W4:Y:S01]  /*8fc0*/  MUFU.EX2 R73, R73 ;  /* 0x0000004900497308 */ /* 0x000f220000000800 */
[----:B--2---:R-:W-:-:S07]  /*8fd0*/  FADD.FTZ R80, R72, R5 ;  /* 0x0000000548507221 */ /* 0x004fce0000010000 */
[----:B------:R-:W2:Y:S01]  /*8fe0*/  MUFU.EX2 R57, R57 ;  /* 0x0000003900397308 */ /* 0x000ea20000000800 */
[----:B-1----:R-:W-:-:S07]  /*8ff0*/  FADD.FTZ R82, R60, R79 ;  /* 0x0000004f3c527221 */ /* 0x002fce0000010000 */
        /* <DEDUP_REMOVED lines=22> */
[----:B-1----:R-:W-:-:S03]  /*9160*/  FADD.FTZ R5, R10, R79 ;  /* 0x0000004f0a057221 */ /* 0x002fc60000010000 */
[----:B---3--:R-:W-:Y:S01]  /*9170*/  FADD.FTZ R4, R69, R4 ;  /* 0x0000000445047221 */ /* 0x008fe20000010000 */
[----:B------:R-:W-:Y:S06]  /*9180*/  @!P0 BRA `(.L_x_697) ;  /* 0x0000000000048947 */ /* 0x000fec0003800000 */
[----:B------:R-:W-:Y:S01]  /*9190*/  BPT.TRAP 0x1 ;  /* 0x000000040000795c */ /* 0x000fe20000300000 */
.L_x_697:
        /* <DEDUP_REMOVED lines=14> */
[----:B------:R-:W-:Y:S01]  /*9280*/  SYNCS.ARRIVE.TRANS64.RED.A1T0 RZ, [UR6], RZ ;  /* 0x000000ffffff79a7 */ /* 0x000fe20008100406 */
        /* <DEDUP_REMOVED lines=33> */
[-C--:B------:R-:W-:Y:S01]  /*94a0*/  FMUL.FTZ R88, R88, R8.reuse ;  /* 0x0000000858587220 */ /* 0x080fe20000410000 */
[----:B------:R-:W-:Y:S01]  /*94b0*/  F2FP.SATFINITE.E4M3.F32.PACK_AB_MERGE_C R150, R20, R15, R19 ;  /* 0x0000000f1496723e */ /* 0x000fe20004807013 */
        /* <DEDUP_REMOVED lines=40> */
.L_x_688:
[----:B------:R-:W-:-:S13]  /*9740*/  ISETP.GE.AND P2, PT, R3, UR40, PT ;  /* 0x0000002803007c0c */ /* 0x000fda000bf46270 */
[----:B------:R-:W-:Y:S05]  /*9750*/  @!P2 BRA `(.L_x_699) ;  /* 0x0000002c0008a947 */ /* 0x000fea0003800000 */
[----:B------:R-:W-:Y:S01]  /*9760*/  IMAD.MOV.U32 R8, RZ, RZ, R0 ;  /* 0x000000ffff087224 */ /* 0x000fe200078e0000 */
[----:B------:R-:W-:Y:S01]  /*9770*/  UMOV UR17, UR37 ;  /* 0x0000002500117c82 */ /* 0x000fe20008000000 */
[----:B------:R-:W-:Y:S01]  /*9780*/  IMAD.MOV.U32 R9, RZ, RZ, R2 ;  /* 0x000000ffff097224 */ /* 0x000fe200078e0002 */
[----:B------:R-:W-:Y:S01]  /*9790*/  UMOV UR18, UR36 ;  /* 0x0000002400127c82 */ /* 0x000fe20008000000 */
[----:B------:R-:W-:Y:S01]  /*97a0*/  IMAD.IADD R10, R156, 0x1, R7 ;  /* 0x000000019c0a7824 */ /* 0x000fe200078e0207 */
[----:B------:R-:W-:Y:S01]  /*97b0*/  ULDC UR21, c[0x0][0x9e4] ;  /* 0x0002790000157ab9 */ /* 0x000fe20000000800 */
[----:B------:R-:W-:Y:S01]  /*97c0*/  ULDC UR22, c[0x0][0x9dc] ;  /* 0x0002770000167ab9 */ /* 0x000fe20000000800 */
[----:B------:R-:W-:Y:S01]  /*97d0*/  ULDC UR23, c[0x0][0x2e0] ;  /* 0x0000b80000177ab9 */ /* 0x000fe20000000800 */
[----:B------:R-:W-:Y:S01]  /*97e0*/  ULDC UR19, c[0x0][0x288] ;  /* 0x0000a20000137ab9 */ /* 0x000fe20000000800 */
[----:B------:R-:W-:-:S05]  /*97f0*/  ULDC UR20, c[0x0][0x9e0] ;  /* 0x0002780000147ab9 */ /* 0x000fca0000000800 */
.L_x_717:
[----:B------:R-:W-:-:S04]  /*9800*/  UISETP.NE.AND UP0, UPT, UR18, 0x1, UPT ;  /* 0x000000011200788c */ /* 0x000fc8000bf05270 */
[----:B------:R-:W-:-:S04]  /*9810*/  USEL UR37, URZ, 0x1, UP0 ;  /* 0x000000013f257887 */ /* 0x000fc80008000000 */
[----:B------:R-:W-:Y:S01]  /*9820*/  ULOP3.LUT UR37, UR17, UR37, URZ, 0x3c, !UPT ;  /* 0x0000002511257292 */ /* 0x000fe2000f8e3c3f */
[----:B------:R-:W-:Y:S11]  /*9830*/  @!P0 BRA `(.L_x_700) ;  /* 0x0000000000048947 */ /* 0x000ff60003800000 */
[----:B------:R-:W-:Y:S01]  /*9840*/  BPT.TRAP 0x1 ;  /* 0x000000040000795c */ /* 0x000fe20000300000 */
.L_x_700:
        /* <DEDUP_REMOVED lines=9> */
.L_x_701:
[----:B--2---:R-:W-:Y:S05]  /*98e0*/  @P2 BRA `(.L_x_702) ;  /* 0x0000000000082947 */ /* 0x004fea0003800000 */
[----:B------:R-:W2:Y:S02]  /*98f0*/  SYNCS.PHASECHK.TRANS64.TRYWAIT P2, [UR24+0x19c30], R0 ;  /* 0x019c3000ff0075a7 */ /* 0x000ea40008040158 */
[----:B--2---:R-:W-:Y:S05]  /*9900*/  @!P2 BRA `(.L_x_703) ;  /* 0x00000080001ca947 */ /* 0x004fea0003800000 */
.L_x_702:
        /* <DEDUP_REMOVED lines=17> */
.L_x_704:
[----:B------:R-:W-:Y:S01]  /*9a20*/  ULEA UR11, UR18, UR47, 0x3 ;  /* 0x0000002f120b7291 */ /* 0x000fe2000f8e183f */
[----:B-12---:R-:W-:-:S05]  /*9a30*/  IMAD.U32 R0, RZ, RZ, UR17 ;  /* 0x00000011ff007e24 */ /* 0x006fca000f8e00ff */
[----:B------:R-:W-:-:S04]  /*9a40*/  SHF.L.U32 R0, R0, 0x1f, RZ ;  /* 0x0000001f00007819 */ /* 0x000fc800000006ff */
[----:B------:R1:W2:Y:S01]  /*9a50*/  SYNCS.PHASECHK.TRANS64.TRYWAIT P2, [UR11+0x19c50], R0 ;  /* 0x019c5000ff0075a7 */ /* 0x0002a2000804014b */
[----:B------:R-:W-:Y:S05]  /*9a60*/  @!P0 BRA `(.L_x_705) ;  /* 0x0000000000048947 */ /* 0x000fea0003800000 */
[----:B------:R-:W-:Y:S01]  /*9a70*/  BPT.TRAP 0x1 ;  /* 0x000000040000795c */ /* 0x000fe20000300000 */
.L_x_705:
[----:B--2---:R-:W-:Y:S05]  /*9a80*/  @P2 BRA `(.L_x_706) ;  /* 0x0000000000082947 */ /* 0x004fea0003800000 */
[----:B------:R-:W2:Y:S02]  /*9a90*/  SYNCS.PHASECHK.TRANS64.TRYWAIT P2, [UR11+0x19c50], R0 ;  /* 0x019c5000ff0075a7 */ /* 0x000ea4000804014b */
[----:B--2---:R-:W-:Y:S05]  /*9aa0*/  @!P2 BRA `(.L_x_707) ;  /* 0x0000007c00cca947 */ /* 0x004fea0003800000 */
.L_x_706:
[----:B------:R-:W-:Y:S01]  /*9ab0*/  UIADD3 UR6, UR47, 0x3000, URZ ;  /* 0x000030002f067890 */ /* 0x000fe2000fffe03f */
[----:B------:R-:W-:Y:S01]  /*9ac0*/  WARPGROUP.ARRIVE ;  /* 0x00000000000079c5 */ /* 0x000fe20000000000 */
[----:B------:R-:W-:Y:S01]  /*9ad0*/  UMOV UR7, 0x40000040 ;  /* 0x4000004000077882 */ /* 0x000fe20000000000 */
[----:B-12---:R-:W-:Y:S01]  /*9ae0*/  IMAD.SHL.U32 R0, R3, 0x80, RZ ;  /* 0x0000008003007824 */ /* 0x006fe200078e00ff */
[----:B------:R-:W-:Y:S01]  /*9af0*/  USHF.R.U32.HI UR6, URZ, 0x4, UR6 ;  /* 0x000000043f067899 */ /* 0x000fe20008011606 */
[----:B------:R-:W-:-:S03]  /*9b00*/  IMAD.U32 R2, RZ, RZ, UR24 ;  /* 0x00000018ff027e24 */ /* 0x000fc6000f8e00ff */
[----:B------:R-:W-:Y:S01]  /*9b10*/  ULOP3.LUT UR6, UR6, 0x3fff, URZ, 0xc0, !UPT ;  /* 0x00003fff06067892 */ /* 0x000fe2000f8ec03f */
[----:B------:R-:W-:Y:S01]  /*9b20*/  IADD3 R12, -R0, 0x1, RZ ;  /* 0x00000001000c7810 */ /* 0x000fe20007ffe1ff */
[----:B------:R-:W-:Y:S02]  /*9b30*/  @!P1 VIADD R2, R2, 0x19c40 ;  /* 0x00019c4002029836 */ /* 0x000fe40000000000 */
        /* <DEDUP_REMOVED lines=25> */
[----:B------:R-:W-:Y:S02]  /*9cd0*/  VIADD R14, R11, UR6 ;  /* 0x000000060b0e7c36 */ /* 0x000fe40008000000 */
[C---:B------:R-:W-:Y:S01]  /*9ce0*/  IMAD.IADD R11, R7.reuse, 0x1, R15 ;  /* 0x00000001070b7824 */ /* 0x040fe200078e020f */
[----:B------:R-:W-:Y:S02]  /*9cf0*/  WARPGROUP.DEPBAR.LE gsb0, 0x0 ;  /* 0x00008000000079c5 */ /* 0x000fe40000010000 */
[----:B------:R1:W-:Y:S02]  /*9d00*/  @!P1 SYNCS.ARRIVE.TRANS64.RED.A1T0 RZ, [R2+URZ], RZ ;  /* 0x000000ff02ff99a7 */ /* 0x0003e4000810043f */
[----:B-1----:R-:W-:Y:S01]  /*9d10*/  IMAD.IADD R2, R7, 0x1, R14 ;  /* 0x0000000107027824 */ /* 0x002fe200078e020e */
[----:B------:R-:W-:Y:S06]  /*9d20*/  @!P5 BRA `(.L_x_708) ;  /* 0x00000000005cd947 */ /* 0x000fec0003800000 */
[----:B------:R-:W-:Y:S01]  /*9d30*/  ISETP.GT.AND P2, PT, R10, -0x1, PT ;  /* 0xffffffff0a00780c */ /* 0x000fe20003f44270 */
[----:B------:R-:W-:-:S12]  /*9d40*/  BSSY B0, `(.L_x_709) ;  /* 0x0000011000007945 */ /* 0x000fd80003800000 */
[----:B------:R-:W-:Y:S05]  /*9d50*/  @P2 BRA `(.L_x_710) ;  /* 0x0000000000202947 */ /* 0x000fea0003800000 */
[----:B------:R-:W-:Y:S01]  /*9d60*/  IMAD.U32 R20, RZ, RZ, UR21 ;  /* 0x00000015ff147e24 */ /* 0x000fe2000f8e00ff */
[----:B------:R-:W-:-:S04]  /*9d70*/  LOP3.LUT R19, RZ, R10, RZ, 0x33, !PT ;  /* 0x0000000aff137212 */ /* 0x000fc800078e33ff */
[----:B------:R-:W-:-:S13]  /*9d80*/  ISETP.NE.AND P2, PT, R20, 0x1, PT ;  /* 0x000000011400780c */ /* 0x000fda0003f45270 */
[----:B------:R-:W1:Y:S02]  /*9d90*/  @P2 LDC.64 R12, c[0x0][0x9e8] ;  /* 0x00027a00ff0c2b82 */ /* 0x000e640000000a00 */
[----:B-1----:R-:W-:-:S05]  /*9da0*/  @P2 IMAD.HI.U32 R12, R19, R12, RZ ;  /* 0x0000000c130c2227 */ /* 0x002fca00078e00ff */
[----:B------:R-:W-:-:S04]  /*9db0*/  @P2 SHF.R.U32.HI R19, RZ, R13, R12 ;  /* 0x0000000dff132219 */ /* 0x000fc8000001160c */
[----:B------:R-:W-:Y:S01]  /*9dc0*/  LOP3.LUT R19, RZ, R19, RZ, 0x33, !PT ;  /* 0x00000013ff137212 */ /* 0x000fe200078e33ff */
[----:B------:R-:W-:Y:S06]  /*9dd0*/  BRA `(.L_x_711) ;  /* 0x00000000001c7947 */ /* 0x000fec0003800000 */
.L_x_710:
[----:B------:R-:W-:-:S05]  /*9de0*/  IMAD.U32 R20, RZ, RZ, UR21 ;  /* 0x00000015ff147e24 */ /* 0x000fca000f8e00ff */
[----:B------:R-:W-:-:S13]  /*9df0*/  ISETP.NE.AND P2, PT, R20, 0x1, PT ;  /* 0x000000011400780c */ /* 0x000fda0003f45270 */
[----:B------:R-:W1:Y:S01]  /*9e00*/  @P2 LDC.64 R12, c[0x0][0x9e8] ;  /* 0x00027a00ff0c2b82 */ /* 0x000e620000000a00 */
[----:B------:R-:W-:-:S04]  /*9e10*/  @P2 IMAD.IADD R19, R156, 0x1, R7 ;  /* 0x000000019c132824 */ /* 0x000fc800078e0207 */
[----:B-1----:R-:W-:-:S04]  /*9e20*/  @P2 IMAD.HI.U32 R12, R19, R12, RZ ;  /* 0x0000000c130c2227 */ /* 0x002fc800078e00ff */
[----:B------:R-:W-:Y:S01]  /*9e30*/  IMAD.MOV.U32 R19, RZ, RZ, R10 ;  /* 0x000000ffff137224 */ /* 0x000fe200078e000a */
[----:B------:R-:W-:-:S07]  /*9e40*/  @P2 SHF.R.U32.HI R19, RZ, R13, R12 ;  /* 0x0000000dff132219 */ /* 0x000fce000001160c */
.L_x_711:
[----:B------:R-:W-:Y:S05]  /*9e50*/  BSYNC B0 ;  /* 0x0000000000007941 */ /* 0x000fea0003800000 */
.L_x_709:
[----:B------:R-:W-:-:S04]  /*9e60*/  IMAD R13, R19, R20, -R0 ;  /* 0x00000014130d7224 */ /* 0x000fc800078e0a00 */
[----:B------:R-:W-:-:S05]  /*9e70*/  IMAD R13, R16, -0x2, R13 ;  /* 0xfffffffe100d7824 */ /* 0x000fca00078e020d */
[----:B------:R-:W-:Y:S02]  /*9e80*/  VIADDMNMX R11, R13, R20, R11, PT ;  /* 0x000000140d0b7246 */ /* 0x000fe4000380010b */
[----:B------:R-:W-:-:S07]  /*9e90*/  VIMNMX R2, R2, R13, !PT ;  /* 0x0000000d02027248 */ /* 0x000fce0007fe0100 */
.L_x_708:
[----:B------:R-:W-:Y:S01]  /*9ea0*/  ISETP.GT.AND P2, PT, R3, -0x1, PT ;  /* 0xffffffff0300780c */ /* 0x000fe20003f44270 */
[C---:B------:R-:W-:Y:S02]  /*9eb0*/  IMAD.IADD R15, R6.reuse, 0x1, R15 ;  /* 0x00000001060f7824 */ /* 0x040fe400078e020f */
[----:B------:R-:W-:Y:S01]  /*9ec0*/  IMAD.IADD R14, R6, 0x1, R14 ;  /* 0x00000001060e7824 */ /* 0x000fe200078e020e */
[C---:B------:R-:W-:Y:S02]  /*9ed0*/  ISETP.GT.AND P4, PT, R2.reuse, RZ, P2 ;  /* 0x000000ff0200720c */ /* 0x040fe40001784270 */
[----:B------:R-:W-:Y:S02]  /*9ee0*/  ISETP.GT.AND P6, PT, R2, 0x1, P2 ;  /* 0x000000010200780c */ /* 0x000fe400017c4270 */
[C---:B------:R-:W-:Y:S02]  /*9ef0*/  ISETP.LT.OR P4, PT, R11.reuse, 0x1, P4 ;  /* 0x000000010b00780c */ /* 0x040fe40002781670 */
[----:B------:R-:W-:-:S02]  /*9f00*/  ISETP.LT.OR P6, PT, R11, 0x2, P6 ;  /* 0x000000020b00780c */ /* 0x000fc400037c1670 */
[----:B------:R-:W-:Y:S02]  /*9f10*/  FSEL R24, R24, -INF , !P4 ;  /* 0xff80000018187808 */ /* 0x000fe40006000000 */
[----:B------:R-:W-:Y:S02]  /*9f20*/  FSEL R25, R25, -INF , !P6 ;  /* 0xff80000019197808 */ /* 0x000fe40007000000 */
[C---:B------:R-:W-:Y:S02]  /*9f30*/  ISETP.GT.AND P3, PT, R2.reuse, 0x8, P2 ;  /* 0x000000080200780c */ /* 0x040fe40001764270 */
[C---:B------:R-:W-:Y:S02]  /*9f40*/  ISETP.GT.AND P4, PT, R2.reuse, 0x9, P2 ;  /* 0x000000090200780c */ /* 0x040fe40001784270 */
[----:B------:R-:W-:Y:S02]  /*9f50*/  ISETP.GT.AND P6, PT, R2, 0x10, P2 ;  /* 0x000000100200780c */ /* 0x000fe400017c4270 */
[----:B------:R-:W-:-:S02]  /*9f60*/  ISETP.LT.OR P3, PT, R11, 0x9, P3 ;  /* 0x000000090b00780c */ /* 0x000fc40001f61670 */
[C---:B------:R-:W-:Y:S02]  /*9f70*/  ISETP.LT.OR P4, PT, R11.reuse, 0xa, P4 ;  /* 0x0000000a0b00780c */ /* 0x040fe40002781670 */
[----:B------:R-:W-:Y:S02]  /*9f80*/  ISETP.LT.OR P6, PT, R11, 0x11, P6 ;  /* 0x000000110b00780c */ /* 0x000fe400037c1670 */
[----:B------:R-:W-:Y:S02]  /*9f90*/  FSEL R28, R28, -INF , !P3 ;  /* 0xff8000001c1c7808 */ /* 0x000fe40005800000 */
[----:B------:R-:W-:Y:S02]  /*9fa0*/  FSEL R29, R29, -INF , !P4 ;  /* 0xff8000001d1d7808 */ /* 0x000fe40006000000 */
[----:B------:R-:W-:Y:S02]  /*9fb0*/  FSEL R32, R32, -INF , !P6 ;  /* 0xff80000020207808 */ /* 0x000fe40007000000 */
[----:B------:R-:W-:-:S02]  /*9fc0*/  ISETP.GT.AND P3, PT, R2, 0x11, P2 ;  /* 0x000000110200780c */ /* 0x000fc40001764270 */
[C---:B------:R-:W-:Y:S02]  /*9fd0*/  ISETP.GT.AND P4, PT, R2.reuse, 0x18, P2 ;  /* 0x000000180200780c */ /* 0x040fe40001784270 */
[----:B------:R-:W-:Y:S02]  /*9fe0*/  ISETP.GT.AND P6, PT, R2, 0x19, P2 ;  /* 0x000000190200780c */ /* 0x000fe400017c4270 */
[C---:B------:R-:W-:Y:S02]  /*9ff0*/  ISETP.LT.OR P3, PT, R11.reuse, 0x12, P3 ;  /* 0x000000120b00780c */ /* 0x040fe40001f61670 */
[C---:B------:R-:W-:Y:S02]  /*a000*/  ISETP.LT.OR P4, PT, R11.reuse, 0x19, P4 ;  /* 0x000000190b00780c */ /* 0x040fe40002781670 */
[----:B------:R-:W-:Y:S02]  /*a010*/  ISETP.LT.OR P6, PT, R11, 0x1a, P6 ;  /* 0x0000001a0b00780c */ /* 0x000fe400037c1670 */
[----:B------:R-:W-:-:S02]  /*a020*/  FSEL R33, R33, -INF , !P3 ;  /* 0xff80000021217808 */ /* 0x000fc40005800000 */
        /* <DEDUP_REMOVED lines=73> */
[----:B------:R-:W-:Y:S01]  /*a4c0*/  FSEL R85, R85, -INF , !P6 ;  /* 0xff80000055557808 */ /* 0x000fe20007000000 */
[----:B------:R-:W-:Y:S06]  /*a4d0*/  @!P5 BRA `(.L_x_712) ;  /* 0x000000000058d947 */ /* 0x000fec0003800000 */
[----:B------:R-:W-:Y:S01]  /*a4e0*/  IMAD.IADD R11, R156, 0x1, R6 ;  /* 0x000000019c0b7824 */ /* 0x000fe200078e0206 */
[----:B------:R-:W-:Y:S04]  /*a4f0*/  BSSY B0, `(.L_x_713) ;  /* 0x0000010000007945 */ /* 0x000fe80003800000 */
[----:B------:R-:W-:-:S13]  /*a500*/  ISETP.GT.AND P3, PT, R11, -0x1, PT ;  /* 0xffffffff0b00780c */ /* 0x000fda0003f64270 */
        /* <DEDUP_REMOVED lines=9> */
.L_x_714:
[----:B------:R-:W-:-:S05]  /*a5a0*/  IMAD.U32 R2, RZ, RZ, UR21 ;  /* 0x00000015ff027e24 */ /* 0x000fca000f8e00ff */
[----:B------:R-:W-:-:S13]  /*a5b0*/  ISETP.NE.AND P3, PT, R2, 0x1, PT ;  /* 0x000000010200780c */ /* 0x000fda0003f65270 */
[----:B------:R-:W1:Y:S02]  /*a5c0*/  @P3 LDC.64 R12, c[0x0][0x9e8] ;  /* 0x00027a00ff0c3b82 */ /* 0x000e640000000a00 */
[----:B-1----:R-:W-:-:S05]  /*a5d0*/  @P3 IMAD.HI.U32 R12, R11, R12, RZ ;  /* 0x0000000c0b0c3227 */ /* 0x002fca00078e00ff */
[----:B------:R-:W-:-:S07]  /*a5e0*/  @P3 SHF.R.U32.HI R11, RZ, R13, R12 ;  /* 0x0000000dff0b3219 */ /* 0x000fce000001160c */
.L_x_715:
[----:B------:R-:W-:Y:S05]  /*a5f0*/  BSYNC B0 ;  /* 0x0000000000007941 */ /* 0x000fea0003800000 */
.L_x_713:
[----:B------:R-:W-:-:S04]  /*a600*/  IMAD R11, R11, R2, -R0 ;  /* 0x000000020b0b7224 */ /* 0x000fc800078e0a00 */
[----:B------:R-:W-:-:S05]  /*a610*/  IMAD R11, R16, -0x2, R11 ;  /* 0xfffffffe100b7824 */ /* 0x000fca00078e020b */
[----:B------:R-:W-:Y:S02]  /*a620*/  VIADDMNMX R15, R11, R2, R15, PT ;  /* 0x000000020b0f7246 */ /* 0x000fe4000380010f */
[----:B------:R-:W-:-:S07]  /*a630*/  VIMNMX R14, R14, R11, !PT ;  /* 0x0000000b0e0e7248 */ /* 0x000fce0007fe0100 */
.L_x_712:
[----:B------:R-:W-:Y:S01]  /*a640*/  FMNMX.FTZ R0, R24, R9, !PT ;  /* 0x0000000918007209 */ /* 0x000fe20007810000 */
        /* <DEDUP_REMOVED lines=17> */
[----:B------:R-:W-:-:S02]  /*a760*/  ISETP.GT.AND P4, PT, R14, 0x1, P2 ;  /* 0x000000010e00780c */ /* 0x000fc40001784270 */
[----:B------:R-:W-:Y:S02]  /*a770*/  FMNMX.FTZ R11, R41, R0, !PT ;  /* 0x00000000290b7209 */ /* 0x000fe40007810000 */
[----:B------:R-:W-:Y:S02]  /*a780*/  FSEL R39, R39, -INF , !P3 ;  /* 0xff80000027277808 */ /* 0x000fe40005800000 */
[----:B------:R-:W-:Y:S02]  /*a790*/  FMNMX.FTZ R0, R44, R11, !PT ;  /* 0x0000000b2c007209 */ /* 0x000fe40007810000 */
[C---:B------:R-:W-:Y:S02]  /*a7a0*/  ISETP.GT.AND P3, PT, R14.reuse, 0x21, P2 ;  /* 0x000000210e00780c */ /* 0x040fe40001764270 */
[----:B------:R-:W-:Y:S02]  /*a7b0*/  FMNMX.FTZ R11, R45, R0, !PT ;  /* 0x000000002d0b7209 */ /* 0x000fe40007810000 */
[----:B------:R-:W-:-:S02]  /*a7c0*/  ISETP.GT.AND P6, PT, R14, 0x8, P2 ;  /* 0x000000080e00780c */ /* 0x000fc400017c4270 */
[----:B------:R-:W-:Y:S02]  /*a7d0*/  FMNMX.FTZ R0, R48, R11, !PT ;  /* 0x0000000b30007209 */ /* 0x000fe40007810000 */
[----:B------:R-:W-:Y:S02]  /*a7e0*/  ISETP.LT.OR P4, PT, R15, 0x2, P4 ;  /* 0x000000020f00780c */ /* 0x000fe40002781670 */
[----:B------:R-:W-:Y:S02]  /*a7f0*/  FMNMX.FTZ R11, R49, R0, !PT ;  /* 0x00000000310b7209 */ /* 0x000fe40007810000 */
[C---:B------:R-:W-:Y:S02]  /*a800*/  ISETP.LT.OR P3, PT, R15.reuse, 0x22, P3 ;  /* 0x000000220f00780c */ /* 0x040fe40001f61670 */
        /* <DEDUP_REMOVED lines=9> */
[----:B------:R-:W-:Y:S02]  /*a8a0*/  ISETP.GT.AND P3, PT, R14, RZ, P2 ;  /* 0x000000ff0e00720c */ /* 0x000fe40001764270 */
[----:B------:R-:W-:Y:S02]  /*a8b0*/  FMNMX.FTZ R11, R61, R0, !PT ;  /* 0x000000003d0b7209 */ /* 0x000fe40007810000 */
[----:B------:R-:W-:Y:S02]  /*a8c0*/  FSEL R30, R30, -INF , !P6 ;  /* 0xff8000001e1e7808 */ /* 0x000fe40007000000 */
[----:B------:R-:W-:Y:S02]  /*a8d0*/  FMNMX.FTZ R0, R64, R11, !PT ;  /* 0x0000000b40007209 */ /* 0x000fe40007810000 */
[----:B------:R-:W-:-:S02]  /*a8e0*/  ISETP.LT.OR P4, PT, R15, 0x11, P4 ;  /* 0x000000110f00780c */ /* 0x000fc40002781670 */
[----:B------:R-:W-:Y:S02]  /*a8f0*/  FMNMX.FTZ R11, R65, R0, !PT ;  /* 0x00000000410b7209 */ /* 0x000fe40007810000 */
[----:B------:R-:W-:Y:S02]  /*a900*/  ISETP.LT.OR P3, PT, R15, 0x1, P3 ;  /* 0x000000010f00780c */ /* 0x000fe40001f61670 */
[----:B------:R-:W-:Y:S02]  /*a910*/  FMNMX.FTZ R0, R68, R11, !PT ;  /* 0x0000000b44007209 */ /* 0x000fe40007810000 */
[----:B------:R-:W-:Y:S02]  /*a920*/  FSEL R34, R34, -INF , !P4 ;  /* 0xff80000022227808 */ /* 0x000fe40006000000 */
[----:B------:R-:W-:Y:S02]  /*a930*/  FMNMX.FTZ R11, R69, R0, !PT ;  /* 0x00000000450b7209 */ /* 0x000fe40007810000 */
[----:B------:R-:W-:-:S02]  /*a940*/  ISETP.GT.AND P4, PT, R14, 0x18, P2 ;  /* 0x000000180e00780c */ /* 0x000fc40001784270 */
[----:B------:R-:W-:Y:S02]  /*a950*/  FMNMX.FTZ R0, R72, R11, !PT ;  /* 0x0000000b48007209 */ /* 0x000fe40007810000 */
[----:B------:R-:W-:Y:S02]  /*a960*/  FSEL R19, R26, -INF , !P3 ;  /* 0xff8000001a137808 */ /* 0x000fe40005800000 */
        /* <DEDUP_REMOVED lines=11> */
[C---:B------:R-:W-:Y:S02]  /*aa20*/  ISETP.GT.AND P4, PT, R14.reuse, 0x28, P2 ;  /* 0x000000280e00780c */ /* 0x040fe40001784270 */
[----:B------:R-:W-:Y:S02]  /*aa30*/  FMNMX.FTZ R0, R85, R0, !PT ;  /* 0x0000000055007209 */ /* 0x000fe40007810000 */
[----:B------:R-:W-:Y:S02]  /*aa40*/  ISETP.LT.OR P4, PT, R15, 0x29, P4 ;  /* 0x000000290f00780c */ /* 0x000fe40002781670 */
[----:B------:R-:W-:Y:S01]  /*aa50*/  ISETP.GT.AND P3, PT, R14, 0x30, P2 ;  /* 0x000000300e00780c */ /* 0x000fe20001764270 */
[----:B------:R-:W1:Y:S01]  /*aa60*/  SHFL.BFLY PT, R11, R0, 0x2, 0x1f ;  /* 0x0c401f00000b7f89 */ /* 0x000e6200000e0000 */
[----:B------:R-:W-:-:S02]  /*aa70*/  FSEL R46, R46, -INF , !P4 ;  /* 0xff8000002e2e7808 */ /* 0x000fc40006000000 */
[----:B------:R-:W-:Y:S02]  /*aa80*/  ISETP.GT.AND P4, PT, R14, 0x29, P2 ;  /* 0x000000290e00780c */ /* 0x000fe40001784270 */
[C---:B------:R-:W-:Y:S02]  /*aa90*/  ISETP.LT.OR P3, PT, R15.reuse, 0x31, P3 ;  /* 0x000000310f00780c */ /* 0x040fe40001f61670 */
[----:B------:R-:W-:Y:S02]  /*aaa0*/  ISETP.LT.OR P4, PT, R15, 0x2a, P4 ;  /* 0x0000002a0f00780c */ /* 0x000fe40002781670 */
[----:B------:R-:W-:Y:S02]  /*aab0*/  FSEL R50, R50, -INF , !P3 ;  /* 0xff80000032327808 */ /* 0x000fe40005800000 */
[----:B------:R-:W-:Y:S02]  /*aac0*/  FSEL R47, R47, -INF , !P4 ;  /* 0xff8000002f2f7808 */ /* 0x000fe40006000000 */
[----:B------:R-:W-:-:S02]  /*aad0*/  ISETP.GT.AND P4, PT, R14, 0x31, P2 ;  /* 0x000000310e00780c */ /* 0x000fc40001784270 */
[C---:B------:R-:W-:Y:S02]  /*aae0*/  ISETP.GT.AND P3, PT, R14.reuse, 0x38, P2 ;  /* 0x000000380e00780c */ /* 0x040fe40001764270 */
[C---:B------:R-:W-:Y:S02]  /*aaf0*/  ISETP.LT.OR P4, PT, R15.reuse, 0x32, P4 ;  /* 0x000000320f00780c */ /* 0x040fe40002781670 */
[----:B------:R-:W-:Y:S02]  /*ab00*/  ISETP.LT.OR P3, PT, R15, 0x39, P3 ;  /* 0x000000390f00780c */ /* 0x000fe40001f61670 */
[----:B------:R-:W-:Y:S02]  /*ab10*/  FSEL R51, R51, -INF , !P4 ;  /* 0xff80000033337808 */ /* 0x000fe40006000000 */
[----:B------:R-:W-:Y:S02]  /*ab20*/  ISETP.GT.AND P4, PT, R14, 0x39, P2 ;  /* 0x000000390e00780c */ /* 0x000fe40001784270 */
[----:B-1----:R-:W-:-:S02]  /*ab30*/  FMNMX.FTZ R11, R0, R11, !PT ;  /* 0x0000000b000b7209 */ /* 0x002fc40007810000 */
[----:B------:R-:W-:Y:S02]  /*ab40*/  FSEL R54, R54, -INF , !P3 ;  /* 0xff80000036367808 */ /* 0x000fe40005800000 */
[C---:B------:R-:W-:Y:S01]  /*ab50*/  ISETP.GT.AND P3, PT, R14.reuse, 0x40, P2 ;  /* 0x000000400e00780c */ /* 0x040fe20001764270 */
[----:B------:R-:W1:Y:S01]  /*ab60*/  SHFL.BFLY PT, R2, R11, 0x1, 0x1f ;  /* 0x0c201f000b027f89 */ /* 0x000e6200000e0000 */
[C---:B------:R-:W-:Y:S02]  /*ab70*/  ISETP.LT.OR P4, PT, R15.reuse, 0x3a, P4 ;  /* 0x0000003a0f00780c */ /* 0x040fe40002781670 */
[----:B------:R-:W-:Y:S02]  /*ab80*/  ISETP.LT.OR P3, PT, R15, 0x41, P3 ;  /* 0x000000410f00780c */ /* 0x000fe40001f61670 */
[----:B------:R-:W-:Y:S02]  /*ab90*/  FSEL R55, R55, -INF , !P4 ;  /* 0xff80000037377808 */ /* 0x000fe40006000000 */
[----:B------:R-:W-:-:S02]  /*aba0*/  ISETP.GT.AND P4, PT, R14, 0x41, P2 ;  /* 0x000000410e00780c */ /* 0x000fc40001784270 */
[----:B------:R-:W-:Y:S02]  /*abb0*/  FSEL R58, R58, -INF , !P3 ;  /* 0xff8000003a3a7808 */ /* 0x000fe40005800000 */
[C---:B------:R-:W-:Y:S02]  /*abc0*/  ISETP.GT.AND P3, PT, R14.reuse, 0x48, P2 ;  /* 0x000000480e00780c */ /* 0x040fe40001764270 */
[C---:B------:R-:W-:Y:S02]  /*abd0*/  ISETP.LT.OR P4, PT, R15.reuse, 0x42, P4 ;  /* 0x000000420f00780c */ /* 0x040fe40002781670 */
[----:B------:R-:W-:Y:S02]  /*abe0*/  ISETP.LT.OR P3, PT, R15, 0x49, P3 ;  /* 0x000000490f00780c */ /* 0x000fe40001f61670 */
[----:B------:R-:W-:Y:S02]  /*abf0*/  FSEL R59, R59, -INF , !P4 ;  /* 0xff8000003b3b7808 */ /* 0x000fe40006000000 */
[----:B------:R-:W-:-:S02]  /*ac00*/  ISETP.GT.AND P4, PT, R14, 0x49, P2 ;  /* 0x000000490e00780c */ /* 0x000fc40001784270 */
[----:B------:R-:W-:Y:S02]  /*ac10*/  FSEL R62, R62, -INF , !P3 ;  /* 0xff8000003e3e7808 */ /* 0x000fe40005800000 */
[----:B------:R-:W-:Y:S02]  /*ac20*/  ISETP.GT.AND P3, PT, R14, 0x50, P2 ;  /* 0x000000500e00780c */ /* 0x000fe40001764270 */
[----:B-1----:R-:W-:Y:S02]  /*ac30*/  FMNMX.FTZ R2, R11, R2, !PT ;  /* 0x000000020b027209 */ /* 0x002fe40007810000 */
[----:B------:R-:W-:Y:S02]  /*ac40*/  ISETP.LT.OR P4, PT, R15, 0x4a, P4 ;  /* 0x0000004a0f00780c */ /* 0x000fe40002781670 */
[C---:B------:R-:W-:Y:S01]  /*ac50*/  FSETP.NEU.FTZ.AND P6, PT, R2.reuse, -INF , PT ;  /* 0xff8000000200780b */ /* 0x040fe20003fdd000 */
[----:B------:R-:W-:-:S01]  /*ac60*/  FFMA.FTZ R0, R2, R13, -8 ;  /* 0xc100000002007423 */ /* 0x000fc2000001000d */
[----:B------:R-:W-:-:S02]  /*ac70*/  ISETP.LT.OR P3, PT, R15, 0x51, P3 ;  /* 0x000000510f00780c */ /* 0x000fc40001f61670 */
[----:B------:R-:W-:Y:S02]  /*ac80*/  FSEL R63, R63, -INF , !P4 ;  /* 0xff8000003f3f7808 */ /* 0x000fe40006000000 */
[----:B------:R-:W-:Y:S02]  /*ac90*/  FSEL R0, R0, RZ, P6 ;  /* 0x000000ff00007208 */ /* 0x000fe40003000000 */
[----:B------:R-:W-:Y:S02]  /*aca0*/  ISETP.GT.AND P4, PT, R14, 0x51, P2 ;  /* 0x000000510e00780c */ /* 0x000fe40001784270 */
[----:B------:R-:W-:Y:S01]  /*acb0*/  FSEL R66, R66, -INF , !P3 ;  /* 0xff80000042427808 */ /* 0x000fe20005800000 */
        /* <DEDUP_REMOVED lines=11> */
[----:B------:R1:W-:Y:S01]  /*ad70*/  MUFU.EX2 R24, R33 ;  /* 0x0000002100187308 */ /* 0x0003e20000000800 */
[----:B------:R-:W-:-:S01]  /*ad80*/  FFMA.FTZ R40, R40, UR41, -R0 ;  /* 0x0000002928287c23 */ /* 0x000fc20008010800 */
[----:B------:R-:W-:Y:S01]  /*ad90*/  FMNMX.FTZ R29, R31, R26, !PT ;  /* 0x0000001a1f1d7209 */ /* 0x000fe20007810000 */
[----:B------:R-:W-:-:S01]  /*ada0*/  FFMA.FTZ R44, R44, UR41, -R0 ;  /* 0x000000292c2c7c23 */ /* 0x000fc20008010800 */
[----:B------:R-:W-:Y:S01]  /*adb0*/  ISETP.GT.AND P3, PT, R14, 0x58, P2 ;  /* 0x000000580e00780c */ /* 0x000fe20001764270 */
[----:B------:R-:W-:-:S01]  /*adc0*/  FFMA.FTZ R48, R48, UR41, -R0 ;  /* 0x0000002930307c23 */ /* 0x000fc20008010800 */
[----:B------:R-:W-:Y:S01]  /*add0*/  FMNMX.FTZ R26, R34, R29, !PT ;  /* 0x0000001d221a7209 */ /* 0x000fe20007810000 */
[----:B------:R-:W-:-:S01]  /*ade0*/  FFMA.FTZ R56, R56, UR41, -R0 ;  /* 0x0000002938387c23 */ /* 0x000fc20008010800 */
[----:B------:R-:W-:Y:S01]  /*adf0*/  ISETP.LT.OR P4, PT, R15, 0x52, P4 ;  /* 0x000000520f00780c */ /* 0x000fe20002781670 */
[----:B------:R-:W-:-:S01]  /*ae00*/  FFMA.FTZ R52, R52, UR41, -R0 ;  /* 0x0000002934347c23 */ /* 0x000fc20008010800 */
[----:B------:R-:W-:Y:S01]  /*ae10*/  FMNMX.FTZ R29, R35, R26, !PT ;  /* 0x0000001a231d7209 */ /* 0x000fe20007810000 */
[----:B------:R-:W-:-:S01]  /*ae20*/  FFMA.FTZ R64, R64, UR41, -R0 ;  /* 0x0000002940407c23 */ /* 0x000fc20008010800 */
[----:B------:R2:W-:Y:S01]  /*ae30*/  MUFU.EX2 R26, R37 ;  /* 0x00000025001a7308 */ /* 0x0005e20000000800 */
[----:B------:R-:W-:Y:S01]  /*ae40*/  ISETP.LT.OR P3, PT, R15, 0x59, P3 ;  /* 0x000000590f00780c */ /* 0x000fe20001f61670 */
[----:B------:R-:W-:Y:S01]  /*ae50*/  FFMA.FTZ R85, R85, UR41, -R0 ;  /* 0x0000002955557c23 */ /* 0x000fe20008010800 */
[----:B------:R-:W-:-:S02]  /*ae60*/  FMNMX.FTZ R28, R38, R29, !PT ;  /* 0x0000001d261c7209 */ /* 0x000fc40007810000 */
[----:B------:R-:W-:Y:S02]  /*ae70*/  FSEL R67, R67, -INF , !P4 ;  /* 0xff80000043437808 */ /* 0x000fe40006000000 */
[----:B------:R-:W-:Y:S01]  /*ae80*/  FMNMX.FTZ R29, R39, R28, !PT ;  /* 0x0000001c271d7209 */ /* 0x000fe20007810000 */
[----:B------:R-:W-:Y:S01]  /*ae90*/  MUFU.EX2 R12, R12 ;  /* 0x0000000c000c7308 */ /* 0x000fe20000000800 */
[----:B------:R-:W-:Y:S02]  /*aea0*/  ISETP.GT.AND P4, PT, R14, 0x59, P2 ;  /* 0x000000590e00780c */ /* 0x000fe40001784270 */
[----:B------:R-:W-:Y:S01]  /*aeb0*/  FMNMX.FTZ R32, R42, R29, !PT ;  /* 0x0000001d2a207209 */ /* 0x000fe20007810000 */
[----:B------:R-:W-:-:S01]  /*aec0*/  FFMA.FTZ R29, R41, UR41, -R0 ;  /* 0x00000029291d7c23 */ /* 0x000fc20008010800 */
[----:B------:R-:W-:Y:S02]  /*aed0*/  FSEL R70, R70, -INF , !P3 ;  /* 0xff80000046467808 */ /* 0x000fe40005800000 */
[----:B-1----:R-:W-:Y:S01]  /*aee0*/  FMNMX.FTZ R33, R43, R32, !PT ;  /* 0x000000202b217209 */ /* 0x002fe20007810000 */
[----:B------:R1:W-:Y:S01]  /*aef0*/  MUFU.EX2 R28, R40 ;  /* 0x00000028001c7308 */ /* 0x0003e20000000800 */
[----:B------:R-:W-:-:S02]  /*af00*/  ISETP.GT.AND P3, PT, R14, 0x60, P2 ;  /* 0x000000600e00780c */ /* 0x000fc40001764270 */
[----:B------:R-:W-:Y:S02]  /*af10*/  FMNMX.FTZ R32, R46, R33, !PT ;  /* 0x000000212e207209 */ /* 0x000fe40007810000 */
[----:B------:R-:W-:Y:S02]  /*af20*/  ISETP.LT.OR P4, PT, R15, 0x5a, P4 ;  /* 0x0000005a0f00780c */ /* 0x000fe40002781670 */
[----:B------:R-:W-:Y:S01]  /*af30*/  FMNMX.FTZ R33, R47, R32, !PT ;  /* 0x000000202f217209 */ /* 0x000fe20007810000 */
[----:B------:R-:W-:Y:S01]  /*af40*/  MUFU.EX2 R11, R11 ;  /* 0x0000000b000b7308 */ /* 0x000fe20000000800 */
[----:B------:R-:W-:Y:S02]  /*af50*/  ISETP.LT.OR P3, PT, R15, 0x61, P3 ;  /* 0x000000610f00780c */ /* 0x000fe40001f61670 */
[----:B------:R-:W-:Y:S01]  /*af60*/  FMNMX.FTZ R36, R50, R33, !PT ;  /* 0x0000002132247209 */ /* 0x000fe20007810000 */
[----:B------:R-:W-:-:S01]  /*af70*/  FFMA.FTZ R33, R45, UR41, -R0 ;  /* 0x000000292d217c23 */ /* 0x000fc20008010800 */
[----:B------:R-:W-:-:S02]  /*af80*/  FSEL R71, R71, -INF , !P4 ;  /* 0xff80000047477808 */ /* 0x000fc40006000000 */
[----:B--2---:R-:W-:Y:S01]  /*af90*/  FMNMX.FTZ R37, R51, R36, !PT ;  /* 0x0000002433257209 */ /* 0x004fe20007810000 */
[----:B------:R2:W-:Y:S01]  /*afa0*/  MUFU.EX2 R32, R44 ;  /* 0x0000002c00207308 */ /* 0x0005e20000000800 */
[----:B------:R-:W-:Y:S02]  /*afb0*/  ISETP.GT.AND P4, PT, R14, 0x61, P2 ;  /* 0x000000610e00780c */ /* 0x000fe40001784270 */
[----:B------:R-:W-:Y:S02]  /*afc0*/  FMNMX.FTZ R36, R54, R37, !PT ;  /* 0x0000002536247209 */ /* 0x000fe40007810000 */
[----:B------:R-:W-:Y:S02]  /*afd0*/  FSEL R74, R74, -INF , !P3 ;  /* 0xff8000004a4a7808 */ /* 0x000fe40005800000 */
[----:B------:R-:W-:Y:S01]  /*afe0*/  FMNMX.FTZ R37, R55, R36, !PT ;  /* 0x0000002437257209 */ /* 0x000fe20007810000 */
[----:B------:R-:W-:Y:S01]  /*aff0*/  MUFU.EX2 R13, R13 ;  /* 0x0000000d000d7308 */ /* 0x000fe20000000800 */
[----:B------:R-:W-:-:S02]  /*b000*/  ISETP.GT.AND P3, PT, R14, 0x68, P2 ;  /* 0x000000680e00780c */ /* 0x000fc40001764270 */
[----:B-1----:R-:W-:Y:S01]  /*b010*/  FMNMX.FTZ R40, R58, R37, !PT ;  /* 0x000000253a287209 */ /* 0x002fe20007810000 */
[----:B------:R-:W-:-:S01]  /*b020*/  FFMA.FTZ R37, R49, UR41, -R0 ;  /* 0x0000002931257c23 */ /* 0x000fc20008010800 */
[----:B------:R-:W-:Y:S02]  /*b030*/  ISETP.LT.OR P4, PT, R15, 0x62, P4 ;  /* 0x000000620f00780c */ /* 0x000fe40002781670 */
[----:B------:R-:W-:Y:S01]  /*b040*/  FMNMX.FTZ R41, R59, R40, !PT ;  /* 0x000000283b297209 */ /* 0x000fe20007810000 */
[----:B------:R-:W-:Y:S01]  /*b050*/  MUFU.EX2 R36, R48 ;  /* 0x0000003000247308 */ /* 0x000fe20000000800 */
[----:B------:R-:W-:Y:S02]  /*b060*/  ISETP.LT.OR P3, PT, R15, 0x69, P3 ;  /* 0x000000690f00780c */ /* 0x000fe40001f61670 */
[----:B------:R-:W-:Y:S02]  /*b070*/  FMNMX.FTZ R40, R62, R41, !PT ;  /* 0x000000293e287209 */ /* 0x000fe40007810000 */
[----:B------:R-:W-:-:S02]  /*b080*/  FSEL R75, R75, -INF , !P4 ;  /* 0xff8000004b4b7808 */ /* 0x000fc40006000000 */
[----:B------:R-:W-:Y:S01]  /*b090*/  FMNMX.FTZ R41, R63, R40, !PT ;  /* 0x000000283f297209 */ /* 0x000fe20007810000 */
[----:B------:R-:W-:Y:S01]  /*b0a0*/  MUFU.EX2 R20, R20 ;  /* 0x0000001400147308 */ /* 0x000fe20000000800 */
[----:B------:R-:W-:Y:S02]  /*b0b0*/  ISETP.GT.AND P4, PT, R14, 0x69, P2 ;  /* 0x000000690e00780c */ /* 0x000fe40001784270 */
[----:B--2---:R-:W-:Y:S01]  /*b0c0*/  FMNMX.FTZ R44, R66, R41, !PT ;  /* 0x00000029422c7209 */ /* 0x004fe20007810000 */
[----:B------:R-:W-:-:S01]  /*b0d0*/  FFMA.FTZ R41, R53, UR41, -R0 ;  /* 0x0000002935297c23 */ /* 0x000fc20008010800 */
[----:B------:R-:W-:Y:S01]  /*b0e0*/  FSEL R78, R78, -INF , !P3 ;  /* 0xff8000004e4e7808 */ /* 0x000fe20005800000 */
[----:B------:R-:W-:-:S01]  /*b0f0*/  FFMA.FTZ R53, R69, UR41, -R0 ;  /* 0x0000002945357c23 */ /* 0x000fc20008010800 */
[----:B------:R-:W-:Y:S01]  /*b100*/  FMNMX.FTZ R45, R67, R44, !PT ;  /* 0x0000002c432d7209 */ /* 0x000fe20007810000 */
[----:B------:R1:W-:Y:S01]  /*b110*/  MUFU.EX2 R40, R52 ;  /* 0x0000003400287308 */ /* 0x0003e20000000800 */
[----:B------:R-:W-:-:S02]  /*b120*/  ISETP.GT.AND P3, PT, R14, 0x70, P2 ;  /* 0x000000700e00780c */ /* 0x000fc40001764270 */
[----:B------:R-:W-:Y:S02]  /*b130*/  FMNMX.FTZ R44, R70, R45, !PT ;  /* 0x0000002d462c7209 */ /* 0x000fe40007810000 */
[----:B------:R-:W-:Y:S02]  /*b140*/  ISETP.LT.OR P4, PT, R15, 0x6a, P4 ;  /* 0x0000006a0f00780c */ /* 0x000fe40002781670 */
[----:B------:R-:W-:Y:S01]  /*b150*/  FMNMX.FTZ R45, R71, R44, !PT ;  /* 0x0000002c472d7209 */ /* 0x000fe20007810000 */
[----:B------:R-:W-:Y:S01]  /*b160*/  MUFU.EX2 R21, R21 ;  /* 0x0000001500157308 */ /* 0x000fe20000000800 */
[----:B------:R-:W-:Y:S01]  /*b170*/  ISETP.LT.OR P3, PT, R15, 0x71, P3 ;  /* 0x000000710f00780c */ /* 0x000fe20001f61670 */
[--C-:B-1----:R-:W-:Y:S01]  /*b180*/  FFMA.FTZ R52, R68, UR41, -R0.reuse ;  /* 0x0000002944347c23 */ /* 0x102fe20008010800 */
[----:B------:R-:W-:Y:S01]  /*b190*/  FMNMX.FTZ R48, R74, R45, !PT ;  /* 0x0000002d4a307209 */ /* 0x000fe20007810000 */
[--C-:B------:R-:W-:Y:S01]  /*b1a0*/  FFMA.FTZ R45, R57, UR41, -R0.reuse ;  /* 0x00000029392d7c23 */ /* 0x100fe20008010800 */
[----:B------:R-:W-:Y:S01]  /*b1b0*/  FSEL R79, R79, -INF , !P4 ;  /* 0xff8000004f4f7808 */ /* 0x000fe20006000000 */
[--C-:B------:R-:W-:Y:S01]  /*b1c0*/  FFMA.FTZ R57, R73, UR41, -R0.reuse ;  /* 0x0000002949397c23 */ /* 0x100fe20008010800 */
[----:B------:R-:W-:Y:S01]  /*b1d0*/  FMNMX.FTZ R49, R75, R48, !PT ;  /* 0x000000304b317209 */ /* 0x000fe20007810000 */
[----:B------:R1:W-:Y:S01]  /*b1e0*/  MUFU.EX2 R44, R56 ;  /* 0x00000038002c7308 */ /* 0x0003e20000000800 */
[----:B------:R-:W-:Y:S01]  /*b1f0*/  ISETP.GT.AND P4, PT, R14, 0x71, P2 ;  /* 0x000000710e00780c */ /* 0x000fe20001784270 */
[----:B------:R-:W-:Y:S01]  /*b200*/  FFMA.FTZ R68, R84, UR41, -R0 ;  /* 0x0000002954447c23 */ /* 0x000fe20008010800 */
[----:B------:R-:W-:Y:S01]  /*b210*/  FMNMX.FTZ R48, R78, R49, !PT ;  /* 0x000000314e307209 */ /* 0x000fe20007810000 */
[----:B------:R-:W-:Y:S01]  /*b220*/  IMAD.U32 R73, RZ, RZ, UR41 ;  /* 0x00000029ff497e24 */ /* 0x000fe2000f8e00ff */
[----:B------:R-:W-:-:S02]  /*b230*/  FSEL R82, R82, -INF , !P3 ;  /* 0xff80000052527808 */ /* 0x000fc40005800000 */
[----:B------:R-:W-:Y:S01]  /*b240*/  ISETP.GT.AND P3, PT, R14, 0x78, P2 ;  /* 0x000000780e00780c */ /* 0x000fe20001764270 */
[----:B------:R-:W-:Y:S01]  /*b250*/  MUFU.EX2 R25, R25 ;  /* 0x0000001900197308 */ /* 0x000fe20000000800 */
[----:B------:R-:W-:Y:S01]  /*b260*/  ISETP.LT.OR P4, PT, R15, 0x72, P4 ;  /* 0x000000720f00780c */ /* 0x000fe20002781670 */
[--C-:B-1----:R-:W-:Y:S01]  /*b270*/  FFMA.FTZ R56, R72, UR41, -R0.reuse ;  /* 0x0000002948387c23 */ /* 0x102fe20008010800 */
[----:B------:R-:W-:Y:S02]  /*b280*/  FMNMX.FTZ R49, R79, R48, !PT ;  /* 0x000000304f317209 */ /* 0x000fe40007810000 */
[----:B------:R-:W-:Y:S01]  /*b290*/  ISETP.GT.AND P2, PT, R14, 0x79, P2 ;  /* 0x000000790e00780c */ /* 0x000fe20001744270 */
[----:B------:R-:W-:-:S01]  /*b2a0*/  FFMA.FTZ R14, R60, UR41, -R0 ;  /* 0x000000293c0e7c23 */ /* 0x000fc20008010800 */
[----:B------:R-:W-:Y:S01]  /*b2b0*/  ISETP.LT.OR P3, PT, R15, 0x79, P3 ;  /* 0x000000790f00780c */ /* 0x000fe20001f61670 */
[----:B------:R-:W-:Y:S01]  /*b2c0*/  MUFU.EX2 R29, R29 ;  /* 0x0000001d001d7308 */ /* 0x000fe20000000800 */
[----:B------:R-:W-:-:S02]  /*b2d0*/  FSEL R83, R83, -INF , !P4 ;  /* 0xff80000053537808 */ /* 0x000fc40006000000 */
[----:B------:R-:W-:Y:S02]  /*b2e0*/  FMNMX.FTZ R48, R82, R49, !PT ;  /* 0x0000003152307209 */ /* 0x000fe40007810000 */
[----:B------:R-:W-:Y:S01]  /*b2f0*/  ISETP.LT.OR P2, PT, R15, 0x7a, P2 ;  /* 0x0000007a0f00780c */ /* 0x000fe20001741670 */
[--C-:B------:R-:W-:Y:S01]  /*b300*/  FFMA.FTZ R15, R61, UR41, -R0.reuse ;  /* 0x000000293d0f7c23 */ /* 0x100fe20008010800 */
[----:B------:R-:W-:Y:S01]  /*b310*/  FSEL R86, R86, -INF , !P3 ;  /* 0xff80000056567808 */ /* 0x000fe20005800000 */
[----:B------:R-:W-:Y:S01]  /*b320*/  MUFU.EX2 R33, R33 ;  /* 0x0000002100217308 */ /* 0x000fe20000000800 */
[----:B------:R-:W-:Y:S02]  /*b330*/  FMNMX.FTZ R49, R83, R48, !PT ;  /* 0x0000003053317209 */ /* 0x000fe40007810000 */
[----:B------:R-:W-:Y:S02]  /*b340*/  FSEL R87, R87, -INF , !P2 ;  /* 0xff80000057577808 */ /* 0x000fe40005000000 */
[----:B------:R-:W-:Y:S01]  /*b350*/  FMNMX.FTZ R48, R86, R49, !PT ;  /* 0x0000003156307209 */ /* 0x000fe20007810000 */
[--C-:B------:R-:W-:Y:S01]  /*b360*/  FFMA.FTZ R49, R65, UR41, -R0.reuse ;  /* 0x0000002941317c23 */ /* 0x100fe20008010800 */
[----:B------:R-:W-:-:S01]  /*b370*/  FFMA.FTZ R65, R81, UR41, -R0 ;  /* 0x0000002951417c23 */ /* 0x000fc20008010800 */
[----:B------:R-:W-:Y:S01]  /*b380*/  MUFU.EX2 R37, R37 ;  /* 0x0000002500257308 */ /* 0x000fe20000000800 */
[----:B------:R-:W-:-:S05]  /*b390*/  FMNMX.FTZ R60, R87, R48, !PT ;  /* 0x00000030573c7209 */ /* 0x000fca0007810000 */
[----:B------:R-:W1:Y:S02]  /*b3a0*/  SHFL.BFLY PT, R61, R60, 0x2, 0x1f ;  /* 0x0c401f003c3d7f89 */ /* 0x000e6400000e0000 */
[----:B------:R2:W-:Y:S08]  /*b3b0*/  MUFU.EX2 R48, R64 ;  /* 0x0000004000307308 */ /* 0x0005f00000000800 */
[----:B------:R-:W-:Y:S01]  /*b3c0*/  MUFU.EX2 R41, R41 ;  /* 0x0000002900297308 */ /* 0x000fe20000000800 */
[----:B--2---:R-:W-:-:S07]  /*b3d0*/  FFMA.FTZ R64, R80, UR41, -R0 ;  /* 0x0000002950407c23 */ /* 0x004fce0008010800 */
[----:B------:R-:W-:Y:S01]  /*b3e0*/  MUFU.EX2 R45, R45 ;  /* 0x0000002d002d7308 */ /* 0x000fe20000000800 */
[----:B-1----:R-:W-:Y:S01]  /*b3f0*/  FMNMX.FTZ R69, R60, R61, !PT ;  /* 0x0000003d3c457209 */ /* 0x002fe20007810000 */
[--C-:B------:R-:W-:Y:S01]  /*b400*/  FFMA.FTZ R60, R76, UR41, -R0.reuse ;  /* 0x000000294c3c7c23 */ /* 0x100fe20008010800 */
[----:B------:R-:W-:-:S01]  /*b410*/  FFMA.FTZ R61, R77, UR41, -R0 ;  /* 0x000000294d3d7c23 */ /* 0x000fc20008010800 */
[----:B------:R-:W-:-:S04]  /*b420*/  FSEL R76, R2, RZ, P6 ;  /* 0x000000ff024c7208 */ /* 0x000fc80003000000 */
[----:B------:R-:W-:Y:S01]  /*b430*/  MUFU.EX2 R14, R14 ;  /* 0x0000000e000e7308 */ /* 0x000fe20000000800 */
[----:B------:R-:W1:Y:S01]  /*b440*/  SHFL.BFLY PT, R72, R69, 0x1, 0x1f ;  /* 0x0c201f0045487f89 */ /* 0x000e6200000e0000 */
[----:B------:R-:W-:-:S04]  /*b450*/  FADD.FTZ R76, -R76, R9 ;  /* 0x000000094c4c7221 */ /* 0x000fc80000010100 */
[----:B------:R-:W-:Y:S02]  /*b460*/  FMUL.FTZ R9, R76, UR41 ;  /* 0x000000294c097c20 */ /* 0x000fe40008410000 */
[----:B------:R-:W-:Y:S08]  /*b470*/  MUFU.EX2 R15, R15 ;  /* 0x0000000f000f7308 */ /* 0x000ff00000000800 */
[----:B------:R-:W2:Y:S01]  /*b480*/  MUFU.EX2 R9, R9 ;  /* 0x0000000900097308 */ /* 0x000ea20000000800 */
[----:B-1----:R-:W-:-:S07]  /*b490*/  FMNMX.FTZ R0, R69, R72, !PT ;  /* 0x0000004845007209 */ /* 0x002fce0007810000 */
[----:B------:R-:W-:Y:S01]  /*b4a0*/  MUFU.EX2 R49, R49 ;  /* 0x0000003100317308 */ /* 0x000fe20000000800 */
[C---:B------:R-:W-:Y:S01]  /*b4b0*/  FSETP.NEU.FTZ.AND P2, PT, R0.reuse, -INF , PT ;  /* 0xff8000000000780b */ /* 0x040fe20003f5d000 */
[----:B------:R-:W-:-:S06]  /*b4c0*/  FFMA.FTZ R72, R0, R73, -8 ;  /* 0xc100000000487423 */ /* 0x000fcc0000010049 */
[----:B------:R-:W-:Y:S01]  /*b4d0*/  MUFU.EX2 R52, R52 ;  /* 0x0000003400347308 */ /* 0x000fe20000000800 */
[----:B------:R-:W-:-:S05]  /*b4e0*/  FSEL R72, R72, RZ, P2 ;  /* 0x000000ff48487208 */ /* 0x000fca0001000000 */
        /* <DEDUP_REMOVED lines=13> */
[----:B------:R-:W-:Y:S01]  /*b5c0*/  FSEL R51, R0, RZ, P2 ;  /* 0x000000ff00337208 */ /* 0x000fe20001000000 */
[--C-:B------:R-:W-:Y:S01]  /*b5d0*/  FFMA.FTZ R73, R54, UR41, -R72.reuse ;  /* 0x0000002936497c23 */ /* 0x100fe20008010848 */
[----:B------:R-:W-:-:S01]  /*b5e0*/  FFMA.FTZ R19, R19, UR41, -R72 ;  /* 0x0000002913137c23 */ /* 0x000fc20008010848 */
[----:B------:R-:W-:Y:S02]  /*b5f0*/  MUFU.EX2 R76, R76 ;  /* 0x0000004c004c7308 */ /* 0x000fe40000000800 */
[----:B------:R-:W-:-:S04]  /*b600*/  FADD.FTZ R51, -R51, R8 ;  /* 0x0000000833337221 */ /* 0x000fc80000010100 */
[----:B------:R-:W-:Y:S01]  /*b610*/  FMUL.FTZ R54, R51, UR41 ;  /* 0x0000002933367c20 */ /* 0x000fe20008410000 */
[----:B------:R-:W-:-:S01]  /*b620*/  FFMA.FTZ R51, R55, UR41, -R72 ;  /* 0x0000002937337c23 */ /* 0x000fc20008010848 */
[----:B------:R-:W-:Y:S01]  /*b630*/  MUFU.EX2 R19, R19 ;  /* 0x0000001300137308 */ /* 0x000fe20000000800 */
[----:B------:R-:W-:-:S01]  /*b640*/  FFMA.FTZ R55, R58, UR41, -R72 ;  /* 0x000000293a377c23 */ /* 0x000fc20008010848 */
[--C-:B------:R-:W-:Y:S01]  /*b650*/  FFMA.FTZ R58, R59, UR41, -R72.reuse ;  /* 0x000000293b3a7c23 */ /* 0x100fe20008010848 */
[----:B------:R-:W-:-:S01]  /*b660*/  FFMA.FTZ R59, R62, UR41, -R72 ;  /* 0x000000293e3b7c23 */ /* 0x000fc20008010848 */
[----:B--2---:R-:W-:-:S04]  /*b670*/  FFMA.FTZ R62, R9, R5, R12 ;  /* 0x00000005093e7223 */ /* 0x004fc8000001000c */
[----:B------:R-:W1:Y:S08]  /*b680*/  MUFU.EX2 R54, R54 ;  /* 0x0000003600367308 */ /* 0x000e700000000800 */
[----:B------:R-:W2:Y:S08]  /*b690*/  MUFU.EX2 R27, R27 ;  /* 0x0000001b001b7308 */ /* 0x000eb00000000800 */
[----:B------:R-:W3:Y:S01]  /*b6a0*/  MUFU.EX2 R30, R30 ;  /* 0x0000001e001e7308 */ /* 0x000ee20000000800 */
[----:B-1----:R-:W-:-:S01]  /*b6b0*/  FFMA.FTZ R5, R54, R4, R19 ;  /* 0x0000000436057223 */ /* 0x002fc20000010013 */
[----:B------:R-:W-:Y:S01]  /*b6c0*/  FADD.FTZ R4, R11, R62 ;  /* 0x0000003e0b047221 */ /* 0x000fe20000010000 */
[----:B------:R-:W-:-:S02]  /*b6d0*/  FFMA.FTZ R62, R63, UR41, -R72 ;  /* 0x000000293f3e7c23 */ /* 0x000fc40008010848 */
[----:B------:R-:W-:Y:S01]  /*b6e0*/  FADD.FTZ R80, R76, R5 ;  /* 0x000000054c507221 */ /* 0x000fe20000010000 */
[----:B------:R-:W-:-:S02]  /*b6f0*/  FADD.FTZ R5, R13, R4 ;  /* 0x000000040d057221 */ /* 0x000fc40000010000 */
[----:B------:R-:W1:Y:S01]  /*b700*/  MUFU.EX2 R31, R31 ;  /* 0x0000001f001f7308 */ /* 0x000e620000000800 */
[----:B--2---:R-:W-:-:S01]  /*b710*/  FADD.FTZ R63, R27, R80 ;  /* 0x000000501b3f7221 */ /* 0x004fc20000010000 */
[----:B------:R-:W-:-:S04]  /*b720*/  FADD.FTZ R4, R20, R5 ;  /* 0x0000000514047221 */ /* 0x000fc80000010000 */
[----:B------:R-:W-:Y:S02]  /*b730*/  FADD.FTZ R5, R21, R4 ;  /* 0x0000000415057221 */ /* 0x000fe40000010000 */
[----:B------:R-:W2:Y:S01]  /*b740*/  MUFU.EX2 R34, R34 ;  /* 0x0000002200227308 */ /* 0x000ea20000000800 */
[----:B---3--:R-:W-:-:S01]  /*b750*/  FADD.FTZ R80, R30, R63 ;  /* 0x0000003f1e507221 */ /* 0x008fc20000010000 */
[----:B------:R-:W-:Y:S01]  /*b760*/  FADD.FTZ R4, R24, R5 ;  /* 0x0000000518047221 */ /* 0x000fe20000010000 */
[----:B------:R-:W-:-:S01]  /*b770*/  FFMA.FTZ R63, R66, UR41, -R72 ;  /* 0x00000029423f7c23 */ /* 0x000fc20008010848 */
[----:B------:R-:W-:Y:S02]  /*b780*/  FFMA.FTZ R66, R67, UR41, -R72 ;  /* 0x0000002943427c23 */ /* 0x000fe40008010848 */
[----:B------:R-:W-:-:S02]  /*b790*/  FADD.FTZ R5, R25, R4 ;  /* 0x0000000419057221 */ /* 0x000fc40000010000 */
[----:B------:R-:W3:Y:S02]  /*b7a0*/  MUFU.EX2 R35, R35 ;  /* 0x0000002300237308 */ /* 0x000ee40000000800 */
[----:B------:R-:W-:-:S06]  /*b7b0*/  FADD.FTZ R5, R26, R5 ;  /* 0x000000051a057221 */ /* 0x000fcc0000010000 */
[----:B------:R-:W4:Y:S08]  /*b7c0*/  MUFU.EX2 R38, R38 ;  /* 0x0000002600267308 */ /* 0x000f300000000800 */
[----:B------:R-:W5:Y:S08]  /*b7d0*/  MUFU.EX2 R39, R39 ;  /* 0x0000002700277308 */ /* 0x000f700000000800 */
[----:B------:R1:W-:Y:S08]  /*b7e0*/  MUFU.EX2 R8, R73 ;  /* 0x0000004900087308 */ /* 0x0003f00000000800 */
[----:B------:R-:W5:Y:S01]  /*b7f0*/  MUFU.EX2 R42, R42 ;  /* 0x0000002a002a7308 */ /* 0x000f620000000800 */
[----:B-1----:R-:W-:-:S04]  /*b800*/  FADD.FTZ R73, R31, R80 ;  /* 0x000000501f497221 */ /* 0x002fc80000010000 */
[----:B--2---:R-:W-:-:S03]  /*b810*/  FADD.FTZ R80, R34, R73 ;  /* 0x0000004922507221 */ /* 0x004fc60000010000 */
[----:B------:R-:W1:Y:S01]  /*b820*/  MUFU.EX2 R43, R43 ;  /* 0x0000002b002b7308 */ /* 0x000e620000000800 */
[----:B---3--:R-:W-:-:S04]  /*b830*/  FADD.FTZ R67, R35, R80 ;  /* 0x0000005023437221 */ /* 0x008fc80000010000 */
[----:B----4-:R-:W-:Y:S01]  /*b840*/  FADD.FTZ R4, R38, R67 ;  /* 0x0000004326047221 */ /* 0x010fe20000010000 */
[----:B------:R-:W-:-:S01]  /*b850*/  FFMA.FTZ R67, R70, UR41, -R72 ;  /* 0x0000002946437c23 */ /* 0x000fc20008010848 */
[----:B------:R-:W-:Y:S01]  /*b860*/  FADD.FTZ R70, R28, R5 ;  /* 0x000000051c467221 */ /* 0x000fe20000010000 */
[----:B------:R-:W2:Y:S01]  /*b870*/  MUFU.EX2 R46, R46 ;  /* 0x0000002e002e7308 */ /* 0x000ea20000000800 */
[----:B-----5:R-:W-:-:S02]  /*b880*/  FADD.FTZ R5, R39, R4 ;  /* 0x0000000427057221 */ /* 0x020fc40000010000 */
[----:B------:R-:W-:Y:S01]  /*b890*/  FADD.FTZ R73, R29, R70 ;  /* 0x000000461d497221 */ /* 0x000fe20000010000 */
[----:B------:R-:W-:-:S01]  /*b8a0*/  FFMA.FTZ R70, R71, UR41, -R72 ;  /* 0x0000002947467c23 */ /* 0x000fc20008010848 */
[----:B------:R-:W-:Y:S01]  /*b8b0*/  FADD.FTZ R4, R42, R5 ;  /* 0x000000052a047221 */ /* 0x000fe20000010000 */
[----:B------:R-:W-:-:S01]  /*b8c0*/  FFMA.FTZ R71, R74, UR41, -R72 ;  /* 0x000000294a477c23 */ /* 0x000fc20008010848 */
[----:B------:R-:W-:Y:S01]  /*b8d0*/  FADD.FTZ R80, R32, R73 ;  /* 0x0000004920507221 */ /* 0x000fe20000010000 */
[----:B------:R-:W3:Y:S01]  /*b8e0*/  MUFU.EX2 R47, R47 ;  /* 0x0000002f002f7308 */ /* 0x000ee20000000800 */
[----:B-1----:R-:W-:-:S02]  /*b8f0*/  FADD.FTZ R5, R43, R4 ;  /* 0x000000042b057221 */ /* 0x002fc40000010000 */
[----:B------:R-:W-:-:S04]  /*b900*/  FADD.FTZ R73, R33, R80 ;  /* 0x0000005021497221 */ /* 0x000fc80000010000 */
[----:B------:R-:W-:Y:S01]  /*b910*/  FADD.FTZ R74, R36, R73 ;  /* 0x00000049244a7221 */ /* 0x000fe20000010000 */
[----:B------:R-:W1:Y:S01]  /*b920*/  MUFU.EX2 R50, R50 ;  /* 0x0000003200327308 */ /* 0x000e620000000800 */
[----:B--2---:R-:W-:-:S02]  /*b930*/  FADD.FTZ R4, R46, R5 ;  /* 0x000000052e047221 */ /* 0x004fc40000010000 */
[----:B------:R-:W-:Y:S01]  /*b940*/  FADD.FTZ R73, R37, R74 ;  /* 0x0000004a25497221 */ /* 0x000fe20000010000 */
[----:B------:R-:W-:-:S04]  /*b950*/  FFMA.FTZ R74, R75, UR41, -R72 ;  /* 0x000000294b4a7c23 */ /* 0x000fc80008010848 */
[----:B------:R-:W2:Y:S01]  /*b960*/  MUFU.EX2 R51, R51 ;  /* 0x0000003300337308 */ /* 0x000ea20000000800 */
[----:B---3--:R-:W-:-:S01]  /*b970*/  FADD.FTZ R5, R47, R4 ;  /* 0x000000042f057221 */ /* 0x008fc20000010000 */
[----:B------:R-:W-:Y:S01]  /*b980*/  FADD.FTZ R4, R40, R73 ;  /* 0x0000004928047221 */ /* 0x000fe20000010000 */
[----:B------:R-:W-:-:S01]  /*b990*/  FFMA.FTZ R73, R78, UR41, -R72 ;  /* 0x000000294e497c23 */ /* 0x000fc20008010848 */
[----:B------:R-:W-:-:S04]  /*b9a0*/  FFMA.FTZ R78, R79, UR41, -R72 ;  /* 0x000000294f4e7c23 */ /* 0x000fc80008010848 */
[----:B------:R-:W3:Y:S01]  /*b9b0*/  MUFU.EX2 R55, R55 ;  /* 0x0000003700377308 */ /* 0x000ee20000000800 */
[----:B-1----:R-:W-:-:S04]  /*b9c0*/  FADD.FTZ R5, R50, R5 ;  /* 0x0000000532057221 */ /* 0x002fc80000010000 */
        /* <DEDUP_REMOVED lines=9> */
[----:B------:R-:W-:-:S03]  /*ba60*/  FFMA.FTZ R75, R82, UR41, -R72 ;  /* 0x00000029524b7c23 */ /* 0x000fc60008010848 */
[----:B------:R-:W-:Y:S02]  /*ba70*/  FADD.FTZ R77, R15, R80 ;  /* 0x000000500f4d7221 */ /* 0x000fe40000010000 */
[----:B------:R-:W3:Y:S01]  /*ba80*/  MUFU.EX2 R62, R62 ;  /* 0x0000003e003e7308 */ /* 0x000ee20000000800 */
[----:B-1----:R-:W-:-:S01]  /*ba90*/  FADD.FTZ R4, R58, R5 ;  /* 0x000000053a047221 */ /* 0x002fc20000010000 */
[----:B------:R-:W-:-:S04]  /*baa0*/  FADD.FTZ R80, R48, R77 ;  /* 0x0000004d30507221 */ /* 0x000fc80000010000 */
[----:B------:R-:W-:Y:S01]  /*bab0*/  FADD.FTZ R77, R49, R80 ;  /* 0x00000050314d7221 */ /* 0x000fe20000010000 */
[----:B------:R-:W-:-:S01]  /*bac0*/  FFMA.FTZ R80, R83, UR41, -R72 ;  /* 0x0000002953507c23 */ /* 0x000fc20008010848 */
[----:B------:R-:W1:Y:S01]  /*bad0*/  MUFU.EX2 R63, R63 ;  /* 0x0000003f003f7308 */ /* 0x000e620000000800 */
[----:B--2---:R-:W-:-:S01]  /*bae0*/  FADD.FTZ R5, R59, R4 ;  /* 0x000000043b057221 */ /* 0x004fc20000010000 */
[----:B------:R-:W-:Y:S01]  /*baf0*/  FADD.FTZ R82, R52, R77 ;  /* 0x0000004d34527221 */ /* 0x000fe20000010000 */
[----:B------:R-:W-:-:S01]  /*bb00*/  FFMA.FTZ R77, R86, UR41, -R72 ;  /* 0x00000029564d7c23 */ /* 0x000fc20008010848 */
[----:B------:R-:W-:-:S04]  /*bb10*/  FFMA.FTZ R72, R87, UR41, -R72 ;  /* 0x0000002957487c23 */ /* 0x000fc80008010848 */
        /* <DEDUP_REMOVED lines=42> */
[----:B------:R-:W-:Y:S06]  /*bdc0*/  @!P0 BRA `(.L_x_716) ;  /* 0x0000000000048947 */ /* 0x000fec0003800000 */
[----:B------:R-:W-:Y:S01]  /*bdd0*/  BPT.TRAP 0x1 ;  /* 0x000000040000795c */ /* 0x000fe20000300000 */
.L_x_716:
        /* <DEDUP_REMOVED lines=90> */
.L_x_699:
[----:B------:R-:W-:Y:S06]  /*c380*/  BAR.ARV 0x8, 0x1a0 ;  /* 0x0206800000007b1d */ /* 0x000fec0000002000 */
[----:B------:R-:W-:Y:S05]  /*c390*/  @!P0 BRA `(.L_x_718) ;  /* 0x0000000000048947 */ /* 0x000fea0003800000 */
[----:B------:R-:W-:Y:S01]  /*c3a0*/  BPT.TRAP 0x1 ;  /* 0x000000040000795c */ /* 0x000fe20000300000 */
.L_x_718:
[----:B------:R-:W-:Y:S01]  /*c3b0*/  ULEA UR14, UR36, UR47, 0x3 ;  /* 0x0000002f240e7291 */ /* 0x000fe2000f8e183f */
[----:B------:R-:W-:-:S05]  /*c3c0*/  IMAD.U32 R3, RZ, RZ, UR37 ;  /* 0x00000025ff037e24 */ /* 0x000fca000f8e00ff */
[----:B------:R-:W-:-:S04]  /*c3d0*/  SHF.L.U32 R3, R3, 0x1f, RZ ;  /* 0x0000001f03037819 */ /* 0x000fc800000006ff */
[----:B------:R1:W2:Y:S01]  /*c3e0*/  SYNCS.PHASECHK.TRANS64.TRYWAIT P1, [UR14+0x19c50], R3 ;  /* 0x019c5003ff0075a7 */ /* 0x0002a2000802014e */
[----:B------:R-:W-:Y:S05]  /*c3f0*/  @!P0 BRA `(.L_x_719) ;  /* 0x0000000000048947 */ /* 0x000fea0003800000 */
[----:B------:R-:W-:Y:S01]  /*c400*/  BPT.TRAP 0x1 ;  /* 0x000000040000795c */ /* 0x000fe20000300000 */
.L_x_719:
[----:B--2---:R-:W-:Y:S05]  /*c410*/  @P1 BRA `(.L_x_720) ;  /* 0x0000000000081947 */ /* 0x004fea0003800000 */
[----:B------:R-:W2:Y:S02]  /*c420*/  SYNCS.PHASECHK.TRANS64.TRYWAIT P1, [UR14+0x19c50], R3 ;  /* 0x019c5003ff0075a7 */ /* 0x000ea4000802014e */
[----:B--2---:R-:W-:Y:S05]  /*c430*/  @!P1 BRA `(.L_x_721) ;  /* 0x0000005400809947 */ /* 0x004fea0003800000 */
.L_x_720:
        /* <DEDUP_REMOVED lines=11> */
[----:B------:R-:W-:Y:S01]  /*c4f0*/  @UP0 ULDC.64 UR10, c[0x0][0x9c8] ;  /* 0x00027200000a0ab9 */ /* 0x000fe20000000a00 */
[----:B------:R-:W-:Y:S02]  /*c500*/  @UP0 USHF.R.S32.HI UR7, URZ, 0x1f, UR45 ;  /* 0x0000001f3f070899 */ /* 0x000fe4000801142d */
[----:B------:R-:W-:Y:S02]  /*c510*/  @UP0 UIMAD UR6, UR6, UR10, URZ ;  /* 0x0000000a060602a4 */ /* 0x000fe4000f8e023f */
[----:B------:R-:W-:Y:S01]  /*c520*/  @UP0 UIMAD.WIDE.U32 UR8, UR44, UR10, URZ ;  /* 0x0000000a2c0802a5 */ /* 0x000fe2000f8e003f */
[----:B------:R-:W-:Y:S01]  /*c530*/  @UP0 ULDC.64 UR12, c[0x0][0x9d0] ;  /* 0x00027400000c0ab9 */ /* 0x000fe20000000a00 */
[----:B------:R-:W-:Y:S02]  /*c540*/  @UP0 UIMAD UR10, UR44, UR11, UR6 ;  /* 0x0000000b2c0a02a4 */ /* 0x000fe4000f8e0206 */
[----:B------:R-:W-:-:S02]  /*c550*/  UIMAD UR6, UR36, 0x300, UR47 ;  /* 0x00000300240678a4 */ /* 0x000fc4000f8e022f */
[----:B------:R-:W-:Y:S02]  /*c560*/  @UP0 UIMAD UR7, UR7, UR12, URZ ;  /* 0x0000000c070702a4 */ /* 0x000fe4000f8e023f */
[----:B------:R-:W-:Y:S02]  /*c570*/  @UP0 UIADD3 UR9, UR9, UR10, URZ ;  /* 0x0000000a09090290 */ /* 0x000fe4000fffe03f */
[----:B------:R-:W-:Y:S02]  /*c580*/  @UP0 UIMAD UR10, UR45, UR13, UR7 ;  /* 0x0000000d2d0a02a4 */ /* 0x000fe4000f8e0207 */
[----:B------:R-:W-:Y:S01]  /*c590*/  @UP0 UIMAD.WIDE.U32 UR8, UR45, UR12, UR8 ;  /* 0x0000000c2d0802a5 */ /* 0x000fe2000f8e0008 */
[----:B------:R-:W-:Y:S02]  /*c5a0*/  UMOV UR7, 0x40000040 ;  /* 0x4000004000077882 */ /* 0x000fe40000000000 */
[----:B------:R-:W-:Y:S01]  /*c5b0*/  QGMMA.64x96x32.F32.E4M3.E4M3 R88, R148, gdesc[UR4], R88, gsb0 ;  /* 0x0160000494587df3 */ /* 0x000fe20008000858 */
[----:B------:R-:W-:-:S02]  /*c5c0*/  @UP0 UIADD3 UR7, UR9, UR10, URZ ;  /* 0x0000000a09070290 */ /* 0x000fc4000fffe03f */
[----:B------:R-:W-:-:S04]  /*c5d0*/  @UP0 ULEA UR4, UP1, UR8, UR4, 0x2 ;  /* 0x0000000408040291 */ /* 0x000fc8000f82103f */
[----:B------:R-:W-:Y:S02]  /*c5e0*/  @UP0 ULEA.HI.X UR5, UR8, UR5, UR7, 0x2, UP1 ;  /* 0x0000000508050291 */ /* 0x000fe400088f1407 */
[----:B--2---:R-:W-:-:S04]  /*c5f0*/  IMAD.U32 R6, RZ, RZ, UR4 ;  /* 0x00000004ff067e24 */ /* 0x004fc8000f8e00ff */
[----:B------:R-:W-:-:S05]  /*c600*/  IMAD.U32 R7, RZ, RZ, UR5 ;  /* 0x00000005ff077e24 */ /* 0x000fca000f8e00ff */
[----:B------:R2:W3:Y:S01]  /*c610*/  @P1 LDG.E R8, desc[UR48][R6.64] ;  /* 0x0000003006081981 */ /* 0x0004e2000c1e1900 */
[----:B------:R-:W-:Y:S01]  /*c620*/  UIADD3 UR4, UR6, 0x2, URZ ;  /* 0x0000000206047890 */ /* 0x000fe2000fffe03f */
[----:B------:R-:W-:-:S06]  /*c630*/  UMOV UR11, 0x40000040 ;  /* 0x40000040000b7882 */ /* 0x000fcc0000000000 */
[----:B------:R-:W-:Y:S01]  /*c640*/  UMOV UR10, UR4 ;  /* 0x00000004000a7c82 */ /* 0x000fe20008000000 */
[----:B------:R-:W-:Y:S02]  /*c650*/  WARPGROUP.DEPBAR.LE gsb0, 0x0 ;  /* 0x00008000000079c5 */ /* 0x000fe40000010000 */
[----:B------:R-:W-:-:S06]  /*c660*/  WARPGROUP.ARRIVE ;  /* 0x00000000000079c5 */ /* 0x000fcc0000000000 */
[----:B------:R-:W-:Y:S01]  /*c670*/  QGMMA.64x96x32.F32.E4M3.E4M3 R88, R144, gdesc[UR8], R88, gsb0 ;  /* 0x0160000890587df3 */ /* 0x000fe20008000858 */
[----:B------:R-:W-:Y:S01]  /*c680*/  UIADD3 UR4, UR6, 0x4, URZ ;  /* 0x0000000406047890 */ /* 0x000fe2000fffe03f */
[----:B------:R-:W-:-:S06]  /*c690*/  UMOV UR11, 0x40000040 ;  /* 0x40000040000b7882 */ /* 0x000fcc0000000000 */
[----:B------:R-:W-:Y:S01]  /*c6a0*/  UMOV UR10, UR4 ;  /* 0x00000004000a7c82 */ /* 0x000fe20008000000 */
[----:B------:R-:W4:Y:S01]  /*c6b0*/  SHFL.BFLY PT, R10, R5, 0x2, 0x1f ;  /* 0x0c401f00050a7f89 */ /* 0x000f2200000e0000 */
[----:B------:R-:W-:-:S03]  /*c6c0*/  UIADD3 UR6, UR6, 0x6, URZ ;  /* 0x0000000606067890 */ /* 0x000fc6000fffe03f */
[----:B------:R-:W5:Y:S01]  /*c6d0*/  SHFL.BFLY PT, R9, R4, 0x2, 0x1f ;  /* 0x0c401f0004097f89 */ /* 0x000f6200000e0000 */
[----:B------:R-:W-:Y:S01]  /*c6e0*/  UMOV UR7, 0x40000040 ;  /* 0x4000004000077882 */ /* 0x000fe20000000000 */
[----:B------:R-:W-:Y:S02]  /*c6f0*/  WARPGROUP.DEPBAR.LE gsb0, 0x0 ;  /* 0x00008000000079c5 */ /* 0x000fe40000010000 */
[----:B------:R-:W-:-:S06]  /*c700*/  WARPGROUP.ARRIVE ;  /* 0x00000000000079c5 */ /* 0x000fcc0000000000 */
[----:B------:R-:W-:Y:S01]  /*c710*/  QGMMA.64x96x32.F32.E4M3.E4M3 R88, R140, gdesc[UR8], R88, gsb0 ;  /* 0x016000088c587df3 */ /* 0x000fe20008000858 */
[----:B----4-:R-:W-:-:S01]  /*c720*/  FADD.FTZ R10, R10, R5 ;  /* 0x000000050a0a7221 */ /* 0x010fc20000010000 */
[----:B-----5:R-:W-:-:S04]  /*c730*/  FADD.FTZ R9, R9, R4 ;  /* 0x0000000409097221 */ /* 0x020fc80000010000 */
[----:B-1----:R-:W1:Y:S04]  /*c740*/  SHFL.BFLY PT, R3, R10, 0x1, 0x1f ;  /* 0x0c201f000a037f89 */ /* 0x002e6800000e0000 */
[----:B--2---:R-:W2:Y:S01]  /*c750*/  SHFL.BFLY PT, R6, R9, 0x1, 0x1f ;  /* 0x0c201f0009067f89 */ /* 0x004ea200000e0000 */
[----:B------:R-:W-:Y:S02]  /*c760*/  IMAD.MOV.U32 R5, RZ, RZ, RZ ;  /* 0x000000ffff057224 */ /* 0x000fe400078e00ff */
[----:B-1----:R-:W-:Y:S01]  /*c770*/  FADD.FTZ R7, R10, R3 ;  /* 0x000000030a077221 */ /* 0x002fe20000010000 */
[----:B--2---:R-:W-:-:S04]  /*c780*/  FADD.FTZ R12, R9, R6 ;  /* 0x00000006090c7221 */ /* 0x004fc80000010000 */
[C---:B------:R-:W-:Y:S01]  /*c790*/  FSETP.NE.FTZ.AND P1, PT, R7.reuse, RZ, PT ;  /* 0x000000ff0700720b */ /* 0x040fe20003f35000 */
[----:B------:R-:W-:Y:S01]  /*c7a0*/  FMUL.FTZ R11, R7, 0.00390625 ;  /* 0x3b800000070b7820 */ /* 0x000fe20000410000 */
[----:B------:R-:W-:-:S04]  /*c7b0*/  FMUL.FTZ R10, R12, 0.00390625 ;  /* 0x3b8000000c0a7820 */ /* 0x000fc80000410000 */
[----:B------:R-:W-:Y:S02]  /*c7c0*/  FSETP.NE.FTZ.AND P2, PT, R11, RZ, PT ;  /* 0x000000ff0b00720b */ /* 0x000fe40003f55000 */
[----:B------:R-:W-:-:S05]  /*c7d0*/  FSETP.NE.FTZ.AND P3, PT, R10, RZ, PT ;  /* 0x000000ff0a00720b */ /* 0x000fca0003f75000 */
[----:B------:R-:W-:Y:S01]  /*c7e0*/  @P1 MUFU.RCP R5, R7 ;  /* 0x0000000700051308 */ /* 0x000fe20000001000 */
[----:B------:R-:W-:Y:S02]  /*c7f0*/  WARPGROUP.DEPBAR.LE gsb0, 0x0 ;  /* 0x00008000000079c5 */ /* 0x000fe40000010000 */
[----:B------:R-:W-:-:S06]  /*c800*/  WARPGROUP.ARRIVE ;  /* 0x00000000000079c5 */ /* 0x000fcc0000000000 */
[----:B------:R-:W-:Y:S01]  /*c810*/  QGMMA.64x96x32.F32.E4M3.E4M3 R88, R136, gdesc[UR4], R88, gsb0 ;  /* 0x0160000488587df3 */ /* 0x000fe20008000858 */
[----:B------:R-:W-:Y:S01]  /*c820*/  FSETP.NE.FTZ.AND P1, PT, R12, RZ, PT ;  /* 0x000000ff0c00720b */ /* 0x000fe20003f35000 */
[----:B------:R-:W-:Y:S01]  /*c830*/  IMAD.MOV.U32 R9, RZ, RZ, RZ ;  /* 0x000000ffff097224 */ /* 0x000fe200078e00ff */
[----:B------:R-:W1:Y:S08]  /*c840*/  @P3 MUFU.LG2 R10, R10 ;  /* 0x0000000a000a3308 */ /* 0x000e700000000c00 */
[----:B------:R1:W2:Y:S08]  /*c850*/  @P2 MUFU.LG2 R6, R11 ;  /* 0x0000000b00062308 */ /* 0x0002b00000000c00 */
[----:B------:R-:W4:Y:S01]  /*c860*/  @P1 MUFU.RCP R9, R12 ;  /* 0x0000000c00091308 */ /* 0x000f220000001000 */
        /* <DEDUP_REMOVED lines=10> */
[-C--:B---3--:R-:W-:Y:S01]  /*c910*/  FMUL.FTZ R5, R5, R8.reuse ;  /* 0x0000000805057220 */ /* 0x088fe20000410000 */
[----:B----4-:R-:W-:Y:S01]  /*c920*/  FMUL.FTZ R0, R9, R8 ;  /* 0x0000000809007220 */ /* 0x010fe20000410000 */
[----:B------:R-:W-:-:S02]  /*c930*/  WARPGROUP.DEPBAR.LE gsb0, 0x0 ;  /* 0x00008000000079c5 */ /* 0x000fc40000010000 */
[----:B------:R-:W-:Y:S05]  /*c940*/  @!P0 BRA `(.L_x_722) ;  /* 0x0000000000048947 */ /* 0x000fea0003800000 */
[----:B------:R-:W-:Y:S01]  /*c950*/  BPT.TRAP 0x1 ;  /* 0x000000040000795c */ /* 0x000fe20000300000 */
.L_x_722:
[----:B------:R-:W-:Y:S01]  /*c960*/  UIADD3 UR4, UR14, 0x19c60, URZ ;  /* 0x00019c600e047890 */ /* 0x000fe2000fffe03f */
[-C--:B------:R-:W-:Y:S01]  /*c970*/  FMUL.FTZ R35, R88, R5.reuse ;  /* 0x0000000558237220 */ /* 0x080fe20000410000 */
[----:B------:R-:W-:Y:S01]  /*c980*/  UIADD3 UR36, UR36, 0x1, URZ ;  /* 0x0000000124247890 */ /* 0x000fe2000fffe03f */
[-C--:B------:R-:W-:Y:S01]  /*c990*/  FMUL.FTZ R34, R89, R5.reuse ;  /* 0x0000000559227220 */ /* 0x080fe20000410000 */
[----:B------:R-:W-:Y:S01]  /*c9a0*/  UPRMT UR4, UR50, 0x654, UR4 ;  /* 0x0000065432047896 */ /* 0x000fe20008000004 */
[-C--:B------:R-:W-:Y:S01]  /*c9b0*/  FMUL.FTZ R92, R92, R5.reuse ;  /* 0x000000055c5c7220 */ /* 0x080fe20000410000 */
[----:B------:R-:W-:Y:S01]  /*c9c0*/  UISETP.NE.AND UP0, UPT, UR36, 0x2, UPT ;  /* 0x000000022400788c */ /* 0x000fe2000bf05270 */
[-C--:B------:R-:W-:Y:S01]  /*c9d0*/  FMUL.FTZ R93, R93, R5.reuse ;  /* 0x000000055d5d7220 */ /* 0x080fe20000410000 */
[-C--:B------:R-:W-:Y:S01]  /*c9e0*/  FMUL.FTZ R31, R96, R5.reuse ;  /* 0x00000005601f7220 */ /* 0x080fe20000410000 */
[-C--:B------:R-:W-:Y:S01]  /*c9f0*/  FMUL.FTZ R30, R97, R5.reuse ;  /* 0x00000005611e7220 */ /* 0x080fe20000410000 */
[-C--:B------:R-:W-:Y:S01]  /*ca00*/  FMUL.FTZ R100, R100, R5.reuse ;  /* 0x0000000564647220 */ /* 0x080fe20000410000 */
[-C--:B------:R-:W-:Y:S01]  /*ca10*/  FMUL.FTZ R101, R101, R5.reuse ;  /* 0x0000000565657220 */ /* 0x080fe20000410000 */
[-C--:B------:R-:W-:Y:S01]  /*ca20*/  FMUL.FTZ R27, R104, R5.reuse ;  /* 0x00000005681b7220 */ /* 0x080fe20000410000 */
[----:B------:R-:W-:Y:S01]  /*ca30*/  SYNCS.ARRIVE.TRANS64.RED.A1T0 RZ, [UR4], RZ ;  /* 0x000000ffffff79a7 */ /* 0x000fe20008100404 */
        /* <DEDUP_REMOVED lines=43> */
[----:B------:R-:W-:-:S12]  /*ccf0*/  ULOP3.LUT UR37, UR37, UR4, URZ, 0x3c, !UPT ;  /* 0x0000000425257292 */ /* 0x000fd8000f8e3c3f */
.L_x_648:
[----:B------:R-:W1:Y:S08]  /*cd00*/  S2UR UR50, SR_CgaCtaId ;  /* 0x00000000003279c3 */ /* 0x000e700000008800 */
[----:B------:R-:W-:Y:S06]  /*cd10*/  BAR.SYNC.DEFER_BLOCKING 0x5, 0x200 ;  /* 0x0148000000007b1d */ /* 0x000fec0000010000 */
[----:B------:R-:W-:-:S02]  /*cd20*/  UMOV UR47, 0x400 ;  /* 0x00000400002f7882 */ /* 0x000fc40000000000 */
[----:B-1----:R-:W-:-:S09]  /*cd30*/  ULEA UR47, UR50, UR47, 0x18 ;  /* 0x0000002f322f7291 */ /* 0x002fd2000f8ec03f */
[----:B------:R-:W1:Y:S02]  /*cd40*/  LDS R0, [UR47+0x19cd0] ;  /* 0x019cd02fff007984 */ /* 0x000e640008000800 */
[----:B-1----:R-:W-:Y:S01]  /*cd50*/  R2UR UR4, R0 ;  /* 0x00000000000472ca */ /* 0x002fe200000e0000 */
[----:B------:R-:W-:Y:S06]  /*cd60*/  BAR.ARV 0x4, 0x200 ;  /* 0x0108000000007b1d */ /* 0x000fec0000002000 */
[----:B------:R-:W-:Y:S08]  /*cd70*/  @P0 BRA `(.L_x_723) ;  /* 0x0000000c006c0947 */ /* 0x000ff00003800000 */
[----:B------:R-:W1:Y:S01]  /*cd80*/  S2R R17, SR_TID.X ;  /* 0x0000000000117919 */ /* 0x000e620000002100 */
[----:B------:R-:W-:Y:S01]  /*cd90*/  ULDC.64 UR6, c[0x4][0x38] ;  /* 0x01000e0000067ab9 */ /* 0x000fe20000000a00 */
[----:B------:R-:W-:Y:S01]  /*cda0*/  F2FP.BF16.F32.PACK_AB R9, R132, R9 ;  /* 0x000000098409723e */ /* 0x000fe200000010ff */
[----:B------:R-:W-:Y:S01]  /*cdb0*/  ULDC UR10, c[0x0][0xa88] ;  /* 0x0002a200000a7ab9 */ /* 0x000fe20000000800 */
[----:B-1----:R-:W-:-:S05]  /*cdc0*/  IMAD.SHL.U32 R0, R17, 0x4, RZ ;  /* 0x0000000411007824 */ /* 0x002fca00078e00ff */
[----:B------:R-:W-:-:S04]  /*cdd0*/  LOP3.LUT R0, R0, 0xc, RZ, 0xc0, !PT ;  /* 0x0000000c00007812 */ /* 0x000fc800078ec0ff */
[----:B------:R-:W-:-:S05]  /*cde0*/  IADD3 R6, P0, R0, UR6, RZ ;  /* 0x0000000600067c10 */ /* 0x000fca000ff1e0ff */
[----:B------:R-:W-:Y:S01]  /*cdf0*/  IMAD.X R7, RZ, RZ, UR7, P0 ;  /* 0x00000007ff077e24 */ /* 0x000fe200080e06ff */
[----:B------:R-:W-:Y:S02]  /*ce00*/  F2FP.BF16.F32.PACK_AB R8, R133, R8 ;  /* 0x000000088508723e */ /* 0x000fe400000010ff */
[----:B------:R-:W-:Y:S02]  /*ce10*/  F2FP.BF16.F32.PACK_AB R15, R118, R15 ;  /* 0x0000000f760f723e */ /* 0x000fe400000010ff */
[----:B------:R-:W-:Y:S01]  /*ce20*/  F2FP.BF16.F32.PACK_AB R14, R119, R14 ;  /* 0x0000000e770e723e */ /* 0x000fe200000010ff */
[----:B------:R1:W2:Y:S01]  /*ce30*/  LDG.E.CONSTANT R0, desc[UR48][R6.64] ;  /* 0x0000003006007981 */ /* 0x0002a2000c1e9900 */
[----:B------:R-:W-:Y:S02]  /*ce40*/  F2FP.BF16.F32.PACK_AB R13, R124, R13 ;  /* 0x0000000d7c0d723e */ /* 0x000fe400000010ff */
[----:B------:R-:W-:Y:S02]  /*ce50*/  F2FP.BF16.F32.PACK_AB R12, R125, R12 ;  /* 0x0000000c7d0c723e */ /* 0x000fe400000010ff */
[----:B------:R-:W-:-:S02]  /*ce60*/  F2FP.BF16.F32.PACK_AB R11, R126, R11 ;  /* 0x0000000b7e0b723e */ /* 0x000fc400000010ff */
[----:B------:R-:W-:Y:S02]  /*ce70*/  F2FP.BF16.F32.PACK_AB R10, R127, R10 ;  /* 0x0000000a7f0a723e */ /* 0x000fe400000010ff */
[----:B------:R-:W-:Y:S01]  /*ce80*/  F2FP.BF16.F32.PACK_AB R21, R116, R21 ;  /* 0x000000157415723e */ /* 0x000fe200000010ff */
[----:B------:R-:W3:Y:S01]  /*ce90*/  LDL R7, [R1] ;  /* 0x0000000001077983 */ /* 0x000ee20000100800 */
[----:B-1----:R-:W-:Y:S02]  /*cea0*/  LOP3.LUT P0, R6, R17, 0x3, RZ, 0xc0, !PT ;  /* 0x0000000311067812 */ /* 0x002fe4000780c0ff */
[----:B------:R-:W-:Y:S01]  /*ceb0*/  F2FP.BF16.F32.PACK_AB R20, R117, R20 ;  /* 0x000000147514723e */ /* 0x000fe200000010ff */
[----:B------:R-:W-:Y:S01]  /*cec0*/  USHF.R.S32.HI UR5, URZ, 0x1f, UR43 ;  /* 0x0000001f3f057899 */ /* 0x000fe2000801142b */
[----:B------:R-:W-:Y:S01]  /*ced0*/  ISETP.EQ.OR P0, PT, R6, 0x3, !P0 ;  /* 0x000000030600780c */ /* 0x000fe20004702670 */
[----:B------:R-:W-:Y:S01]  /*cee0*/  ULDC.64 UR6, c[0x0][0xb70] ;  /* 0x0002dc0000067ab9 */ /* 0x000fe20000000a00 */
[----:B------:R-:W-:-:S02]  /*cef0*/  F2FP.BF16.F32.PACK_AB R35, R92, R35 ;  /* 0x000000235c23723e */ /* 0x000fc400000010ff */
[----:B------:R-:W-:Y:S02]  /*cf00*/  SEL R47, R9, R8, P0 ;  /* 0x00000008092f7207 */ /* 0x000fe40000000000 */
[----:B------:R-:W-:Y:S02]  /*cf10*/  SEL R49, R8, R9, P0 ;  /* 0x0000000908317207 */ /* 0x000fe40000000000 */
[----:B------:R-:W-:Y:S02]  /*cf20*/  IADD3 R9, P5, R22, 0x6000, RZ ;  /* 0x0000600016097810 */ /* 0x000fe40007fbe0ff */
[----:B------:R-:W-:Y:S02]  /*cf30*/  F2FP.BF16.F32.PACK_AB R34, R93, R34 ;  /* 0x000000225d22723e */ /* 0x000fe400000010ff */
[----:B------:R-:W-:Y:S02]  /*cf40*/  LOP3.LUT R8, R9, 0x180, RZ, 0xc0, !PT ;  /* 0x0000018009087812 */ /* 0x000fe400078ec0ff */
[----:B------:R-:W-:-:S02]  /*cf50*/  SEL R57, R15, R14, P0 ;  /* 0x0000000e0f397207 */ /* 0x000fc40000000000 */
[----:B------:R-:W-:Y:S02]  /*cf60*/  SHF.R.U64 R8, R8, 0x3, RZ ;  /* 0x0000000308087819 */ /* 0x000fe400000012ff */
[----:B------:R-:W-:Y:S02]  /*cf70*/  SEL R59, R14, R15, P0 ;  /* 0x0000000f0e3b7207 */ /* 0x000fe40000000000 */
[----:B------:R-:W-:Y:S02]  /*cf80*/  SEL R43, R13, R12, P0 ;  /* 0x0000000c0d2b7207 */ /* 0x000fe40000000000 */
[----:B------:R-:W-:Y:S02]  /*cf90*/  SEL R45, R12, R13, P0 ;  /* 0x0000000d0c2d7207 */ /* 0x000fe40000000000 */
[C---:B------:R-:W-:Y:S02]  /*cfa0*/  IADD3 R15, P6, R22.reuse, 0x20, RZ ;  /* 0x00000020160f7810 */ /* 0x040fe40007fde0ff */
[----:B------:R-:W-:-:S02]  /*cfb0*/  IADD3 R13, P3, R22, 0x3000, RZ ;  /* 0x00003000160d7810 */ /* 0x000fc40007f7e0ff */
[----:B------:R-:W-:Y:S01]  /*cfc0*/  LOP3.LUT R8, R8, R9, RZ, 0x3c, !PT ;  /* 0x0000000908087212 */ /* 0x000fe200078e3cff */
[----:B------:R-:W-:Y:S01]  /*cfd0*/  IMAD.X R9, RZ, RZ, R23, P5 ;  /* 0x000000ffff097224 */ /* 0x000fe200028e0617 */
[----:B------:R-:W-:Y:S02]  /*cfe0*/  LOP3.LUT R14, R15, 0x180, RZ, 0xc0, !PT ;  /* 0x000001800f0e7812 */ /* 0x000fe400078ec0ff */
[----:B------:R-:W-:Y:S02]  /*cff0*/  SEL R61, R11, R10, P0 ;  /* 0x0000000a0b3d7207 */ /* 0x000fe40000000000 */
[----:B------:R-:W-:Y:S02]  /*d000*/  SEL R63, R10, R11, P0 ;  /* 0x0000000b0a3f7207 */ /* 0x000fe40000000000 */
[----:B------:R-:W-:Y:S02]  /*d010*/  LOP3.LUT R12, R13, 0x180, RZ, 0xc0, !PT ;  /* 0x000001800d0c7812 */ /* 0x000fe400078ec0ff */
[----:B------:R-:W-:-:S02]  /*d020*/  IADD3 R11, P4, R22, 0x3020, RZ ;  /* 0x00003020160b7810 */ /* 0x000fc40007f9e0ff */
[----:B------:R-:W-:Y:S02]  /*d030*/  SEL R39, R21, R20, P0 ;  /* 0x0000001415277207 */ /* 0x000fe40000000000 */
[----:B------:R-:W-:Y:S02]  /*d040*/  SEL R41, R20, R21, P0 ;  /* 0x0000001514297207 */ /* 0x000fe40000000000 */
[----:B------:R-:W-:Y:S02]  /*d050*/  SHF.R.U64 R14, R14, 0x3, RZ ;  /* 0x000000030e0e7819 */ /* 0x000fe400000012ff */
[----:B------:R-:W-:Y:S02]  /*d060*/  MOV R46, R8 ;  /* 0x00000008002e7202 */ /* 0x000fe40000000f00 */
[----:B------:R-:W-:Y:S01]  /*d070*/  F2FP.BF16.F32.PACK_AB R5, R134, R5 ;  /* 0x000000058605723e */ /* 0x000fe200000010ff */
[----:B------:R-:W1:Y:S01]  /*d080*/  LDC.64 R8, c[0x0][0xb78] ;  /* 0x0002de00ff087b82 */ /* 0x000e620000000a00 */
[----:B------:R-:W-:-:S02]  /*d090*/  F2FP.BF16.F32.PACK_AB R2, R135, R2 ;  /* 0x000000028702723e */ /* 0x000fc400000010ff */
[----:B------:R-:W-:Y:S02]  /*d0a0*/  SHF.R.U64 R12, R12, 0x3, RZ ;  /* 0x000000030c0c7819 */ /* 0x000fe400000012ff */
[----:B------:R-:W-:Y:S02]  /*d0b0*/  LOP3.LUT R21, R22, 0x180, RZ, 0xc0, !PT ;  /* 0x0000018016157812 */ /* 0x000fe400078ec0ff */
[----:B------:R-:W-:Y:S01]  /*d0c0*/  LOP3.LUT R10, R11, 0x180, RZ, 0xc0, !PT ;  /* 0x000001800b0a7812 */ /* 0x000fe200078ec0ff */
[----:B------:R-:W-:Y:S01]  /*d0d0*/  UIMAD UR5, UR5, UR6, URZ ;  /* 0x00000006050572a4 */ /* 0x000fe2000f8e023f */
[----:B------:R-:W-:Y:S01]  /*d0e0*/  F2FP.BF16.F32.PACK_AB R33, R94, R33 ;  /* 0x000000215e21723e */ /* 0x000fe200000010ff */
[----:B------:R-:W4:Y:S01]  /*d0f0*/  S2R R56, SR_TID.X ;  /* 0x0000000000387919 */ /* 0x000f220000002100 */
[----:B------:R-:W-:Y:S02]  /*d100*/  F2FP.BF16.F32.PACK_AB R32, R95, R32 ;  /* 0x000000205f20723e */ /* 0x000fe400000010ff */
[----:B------:R-:W-:-:S02]  /*d110*/  F2FP.BF16.F32.PACK_AB R31, R100, R31 ;  /* 0x0000001f641f723e */ /* 0x000fc400000010ff */
[----:B------:R-:W-:Y:S02]  /*d120*/  F2FP.BF16.F32.PACK_AB R30, R101, R30 ;  /* 0x0000001e651e723e */ /* 0x000fe400000010ff */
[----:B------:R-:W-:Y:S02]  /*d130*/  F2FP.BF16.F32.PACK_AB R29, R102, R29 ;  /* 0x0000001d661d723e */ /* 0x000fe400000010ff */
[----:B------:R-:W-:Y:S02]  /*d140*/  F2FP.BF16.F32.PACK_AB R28, R103, R28 ;  /* 0x0000001c671c723e */ /* 0x000fe400000010ff */
[----:B------:R-:W-:Y:S02]  /*d150*/  F2FP.BF16.F32.PACK_AB R27, R108, R27 ;  /* 0x0000001b6c1b723e */ /* 0x000fe400000010ff */
[----:B------:R-:W-:Y:S02]  /*d160*/  F2FP.BF16.F32.PACK_AB R26, R109, R26 ;  /* 0x0000001a6d1a723e */ /* 0x000fe400000010ff */
[----:B------:R-:W-:Y:S01]  /*d170*/  LOP3.LUT R14, R14, R15, RZ, 0x3c, !PT ;  /* 0x0000000f0e0e7212 */ /* 0x000fe200078e3cff */
[----:B------:R-:W-:Y:S01]  /*d180*/  IMAD.X R15, RZ, RZ, R23, P6 ;  /* 0x000000ffff0f7224 */ /* 0x000fe200030e0617 */
[----:B------:R-:W-:-:S02]  /*d190*/  F2FP.BF16.F32.PACK_AB R25, R110, R25 ;  /* 0x000000196e19723e */ /* 0x000fc400000010ff */
[----:B------:R-:W-:Y:S02]  /*d1a0*/  F2FP.BF16.F32.PACK_AB R24, R111, R24 ;  /* 0x000000186f18723e */ /* 0x000fe400000010ff */
[----:B------:R-:W-:Y:S02]  /*d1b0*/  LOP3.LUT P1, RZ, R157, 0x3, RZ, 0xc0, !PT ;  /* 0x000000039dff7812 */ /* 0x000fe4000782c0ff */
[----:B------:R-:W-:Y:S02]  /*d1c0*/  SEL R65, R5, R2, P0 ;  /* 0x0000000205417207 */ /* 0x000fe40000000000 */
[----:B------:R-:W-:Y:S01]  /*d1d0*/  LOP3.LUT R12, R12, R13, RZ, 0x3c, !PT ;  /* 0x0000000d0c0c7212 */ /* 0x000fe200078e3cff */
[----:B------:R-:W-:Y:S01]  /*d1e0*/  IMAD.X R13, RZ, RZ, R23, P3 ;  /* 0x000000ffff0d7224 */ /* 0x000fe200018e0617 */
[----:B------:R-:W-:Y:S02]  /*d1f0*/  SHF.R.U64 R21, R21, 0x3, RZ ;  /* 0x0000000315157819 */ /* 0x000fe400000012ff */
[----:B------:R-:W-:-:S02]  /*d200*/  SEL R17, R35, R34, P0 ;  /* 0x0000002223117207 */ /* 0x000fc40000000000 */
[----:B------:R-:W-:Y:S02]  /*d210*/  SEL R5, R2, R5, P0 ;  /* 0x0000000502057207 */ /* 0x000fe40000000000 */
[----:B------:R-:W-:Y:S01]  /*d220*/  SHF.R.U64 R10, R10, 0x3, RZ ;  /* 0x000000030a0a7819 */ /* 0x000fe200000012ff */
[----:B------:R-:W-:Y:S01]  /*d230*/  UIMAD.WIDE.U32 UR8, UR43, UR6, URZ ;  /* 0x000000062b0872a5 */ /* 0x000fe2000f8e003f */
[----:B------:R-:W-:Y:S01]  /*d240*/  SEL R35, R34, R35, P0 ;  /* 0x0000002322237207 */ /* 0x000fe20000000000 */
[----:B------:R-:W-:Y:S01]  /*d250*/  UIMAD UR5, UR43, UR7, UR5 ;  /* 0x000000072b0572a4 */ /* 0x000fe2000f8e0205 */
[----:B------:R-:W-:Y:S02]  /*d260*/  SEL R19, R31, R30, P0 ;  /* 0x0000001e1f137207 */ /* 0x000fe40000000000 */
[----:B------:R-:W-:Y:S01]  /*d270*/  SEL R51, R33, R32, P0 ;  /* 0x0000002021337207 */ /* 0x000fe20000000000 */
[----:B----4-:R-:W-:Y:S01]  /*d280*/  VIADD R58, R56, 0xffffff80 ;  /* 0xffffff80383a7836 */ /* 0x010fe20000000000 */
[----:B------:R-:W-:Y:S01]  /*d290*/  SEL R31, R30, R31, P0 ;  /* 0x0000001f1e1f7207 */ /* 0x000fe20000000000 */
[----:B------:R-:W-:Y:S01]  /*d2a0*/  ULDC.64 UR6, c[0x0][0xb40] ;  /* 0x0002d00000067ab9 */ /* 0x000fe20000000a00 */
[----:B------:R-:W-:-:S02]  /*d2b0*/  SEL R37, R27, R26, P0 ;  /* 0x0000001a1b257207 */ /* 0x000fc40000000000 */
[----:B------:R-:W-:Y:S02]  /*d2c0*/  SEL R33, R32, R33, P0 ;  /* 0x0000002120217207 */ /* 0x000fe40000000000 */
[----:B------:R-:W-:Y:S02]  /*d2d0*/  SEL R53, R29, R28, P0 ;  /* 0x0000001c1d357207 */ /* 0x000fe40000000000 */
[----:B------:R-:W-:Y:S02]  /*d2e0*/  SEL R27, R26, R27, P0 ;  /* 0x0000001b1a1b7207 */ /* 0x000fe40000000000 */
[----:B------:R-:W-:Y:S02]  /*d2f0*/  SEL R29, R28, R29, P0 ;  /* 0x0000001d1c1d7207 */ /* 0x000fe40000000000 */
[----:B------:R-:W-:Y:S02]  /*d300*/  SEL R55, R25, R24, P0 ;  /* 0x0000001819377207 */ /* 0x000fe40000000000 */
[----:B------:R-:W-:Y:S01]  /*d310*/  LOP3.LUT R20, R21, R22, RZ, 0x3c, !PT ;  /* 0x0000001615147212 */ /* 0x000fe200078e3cff */
[----:B------:R-:W-:Y:S01]  /*d320*/  IMAD.MOV.U32 R21, RZ, RZ, R23 ;  /* 0x000000ffff157224 */ /* 0x000fe200078e0017 */
[----:B------:R-:W-:-:S02]  /*d330*/  SEL R25, R24, R25, P0 ;  /* 0x0000001918197207 */ /* 0x000fc40000000000 */
[----:B------:R-:W-:Y:S01]  /*d340*/  LOP3.LUT R10, R10, R11, RZ, 0x3c, !PT ;  /* 0x0000000b0a0a7212 */ /* 0x000fe200078e3cff */
[----:B------:R-:W-:Y:S01]  /*d350*/  IMAD.X R11, RZ, RZ, R23, P4 ;  /* 0x000000ffff0b7224 */ /* 0x000fe200020e0617 */
[----:B------:R-:W-:Y:S01]  /*d360*/  MOV R50, R12 ;  /* 0x0000000c00327202 */ /* 0x000fe20000000f00 */
[----:B------:R-:W-:Y:S01]  /*d370*/  UIADD3 UR5, UR9, UR5, URZ ;  /* 0x0000000509057290 */ /* 0x000fe2000fffe03f */
[----:B------:R-:W-:Y:S02]  /*d380*/  MOV R52, R14 ;  /* 0x0000000e00347202 */ /* 0x000fe40000000f00 */
[----:B------:R-:W-:Y:S02]  /*d390*/  MOV R54, R20 ;  /* 0x0000001400367202 */ /* 0x000fe40000000f00 */
[----:B------:R-:W-:Y:S01]  /*d3a0*/  MOV R48, R10 ;  /* 0x0000000a00307202 */ /* 0x000fe20000000f00 */
[----:B------:R-:W-:Y:S02]  /*d3b0*/  IMAD.U32 R11, RZ, RZ, UR9 ;  /* 0x00000009ff0b7e24 */ /* 0x000fe4000f8e00ff */
[----:B------:R-:W-:Y:S01]  /*d3c0*/  IMAD.U32 R11, RZ, RZ, UR5 ;  /* 0x00000005ff0b7e24 */ /* 0x000fe2000f8e00ff */
[----:B------:R-:W-:Y:S01]  /*d3d0*/  USHF.R.S32.HI UR5, URZ, 0x1f, UR44 ;  /* 0x0000001f3f057899 */ /* 0x000fe2000801142c */
[----:B------:R-:W-:Y:S01]  /*d3e0*/  IMAD.U32 R10, RZ, RZ, UR8 ;  /* 0x00000008ff0a7e24 */ /* 0x000fe2000f8e00ff */
[----:B------:R-:W-:-:S04]  /*d3f0*/  SHF.R.S32.HI R56, RZ, 0x1f, R58 ;  /* 0x0000001fff387819 */ /* 0x000fc8000001143a */
[----:B------:R-:W-:-:S04]  /*d400*/  LEA.HI R56, R56, R58, RZ, 0x5 ;  /* 0x0000003a38387211 */ /* 0x000fc800078f28ff */
[----:B------:R-:W-:Y:S02]  /*d410*/  SHF.R.S32.HI R56, RZ, 0x5, R56 ;  /* 0x00000005ff387819 */ /* 0x000fe40000011438 */
[----:B--2---:R-:W-:Y:S01]  /*d420*/  LOP3.LUT R2, R0, 0x2, RZ, 0x3c, !PT ;  /* 0x0000000200027812 */ /* 0x004fe200078e3cff */
[----:B---3--:R-:W-:Y:S01]  /*d430*/  VIADD R67, R7, UR42 ;  /* 0x0000002a07437c36 */ /* 0x008fe20008000000 */
[----:B------:R-:W-:-:S03]  /*d440*/  IADD3 R7, P6, R22, 0x6020, RZ ;  /* 0x0000602016077810 */ /* 0x000fc60007fde0ff */
[----:B------:R-:W-:Y:S01]  /*d450*/  VIADD R6, R67, 0x8 ;  /* 0x0000000843067836 */ /* 0x000fe20000000000 */
[----:B------:R-:W-:Y:S04]  /*d460*/  SHFL.IDX PT, R17, R17, R0, 0x1c1f ;  /* 0x001c1f0011117589 */ /* 0x000fe800000e0000 */
[----:B------:R-:W-:Y:S02]  /*d470*/  ISETP.GE.OR P2, PT, R6, UR10, P1 ;  /* 0x0000000a06007c0c */ /* 0x000fe40008f46670 */
[----:B------:R-:W-:Y:S01]  /*d480*/  LOP3.LUT R6, R7, 0x180, RZ, 0xc0, !PT ;  /* 0x0000018007067812 */ /* 0x000fe200078ec0ff */
[----:B------:R-:W2:Y:S03]  /*d490*/  SHFL.IDX PT, R12, R35, R2, 0x1c1f ;  /* 0x001c1f02230c7589 */ /* 0x000ea600000e0000 */
[----:B------:R-:W-:Y:S01]  /*d4a0*/  SHF.R.U64 R6, R6, 0x3, RZ ;  /* 0x0000000306067819 */ /* 0x000fe200000012ff */
[----:B------:R-:W-:Y:S04]  /*d4b0*/  SHFL.IDX PT, R19, R19, R0, 0x1c1f ;  /* 0x001c1f0013137589 */ /* 0x000fe800000e0000 */
[----:B------:R-:W3:Y:S04]  /*d4c0*/  SHFL.IDX PT, R14, R31, R2, 0x1c1f ;  /* 0x001c1f021f0e7589 */ /* 0x000ee800000e0000 */
[----:B------:R-:W-:Y:S04]  /*d4d0*/  SHFL.IDX PT, R51, R51, R0, 0x1c1f ;  /* 0x001c1f0033337589 */ /* 0x000fe800000e0000 */
[----:B------:R-:W4:Y:S04]  /*d4e0*/  SHFL.IDX PT, R28, R33, R2, 0x1c1f ;  /* 0x001c1f02211c7589 */ /* 0x000f2800000e0000 */
[----:B------:R-:W-:Y:S04]  /*d4f0*/  SHFL.IDX PT, R37, R37, R0, 0x1c1f ;  /* 0x001c1f0025257589 */ /* 0x000fe800000e0000 */
[----:B------:R-:W5:Y:S04]  /*d500*/  SHFL.IDX PT, R26, R27, R2, 0x1c1f ;  /* 0x001c1f021b1a7589 */ /* 0x000f6800000e0000 */
[----:B------:R-:W-:Y:S04]  /*d510*/  SHFL.IDX PT, R53, R53, R0, 0x1c1f ;  /* 0x001c1f0035357589 */ /* 0x000fe800000e0000 */
[----:B------:R2:W5:Y:S01]  /*d520*/  SHFL.IDX PT, R30, R29, R2, 0x1c1f ;  /* 0x001c1f021d1e7589 */ /* 0x00056200000e0000 */
[----:B------:R-:W-:-:S03]  /*d530*/  LOP3.LUT R6, R6, R7, RZ, 0x3c, !PT ;  /* 0x0000000706067212 */ /* 0x000fc600078e3cff */
[----:B------:R-:W-:Y:S04]  /*d540*/  SHFL.IDX PT, R55, R55, R0, 0x1c1f ;  /* 0x001c1f0037377589 */ /* 0x000fe800000e0000 */
[----:B------:R-:W5:Y:S01]  /*d550*/  SHFL.IDX PT, R36, R25, R2, 0x1c1f ;  /* 0x001c1f0219247589 */ /* 0x000f6200000e0000 */
[----:B------:R-:W-:-:S03]  /*d560*/  IMAD.X R7, RZ, RZ, R23, P6 ;  /* 0x000000ffff077224 */ /* 0x000fc600030e0617 */
[----:B------:R-:W-:Y:S04]  /*d570*/  SHFL.IDX PT, R39, R39, R0, 0x1c1f ;  /* 0x001c1f0027277589 */ /* 0x000fe800000e0000 */
[----:B------:R-:W-:Y:S04]  /*d580*/  SHFL.IDX PT, R43, R43, R0, 0x1c1f ;  /* 0x001c1f002b2b7589 */ /* 0x000fe800000e0000 */
[----:B------:R-:W-:Y:S04]  /*d590*/  SHFL.IDX PT, R57, R57, R0, 0x1c1f ;  /* 0x001c1f0039397589 */ /* 0x000fe800000e0000 */
[----:B------:R-:W5:Y:S04]  /*d5a0*/  SHFL.IDX PT, R20, R41, R2, 0x1c1f ;  /* 0x001c1f0229147589 */ /* 0x000f6800000e0000 */
[----:B------:R-:W5:Y:S04]  /*d5b0*/  SHFL.IDX PT, R32, R45, R2, 0x1c1f ;  /* 0x001c1f022d207589 */ /* 0x000f6800000e0000 */
[----:B------:R-:W5:Y:S04]  /*d5c0*/  SHFL.IDX PT, R40, R59, R2, 0x1c1f ;  /* 0x001c1f023b287589 */ /* 0x000f6800000e0000 */
[----:B------:R-:W-:Y:S04]  /*d5d0*/  SHFL.IDX PT, R47, R47, R0, 0x1c1f ;  /* 0x001c1f002f2f7589 */ /* 0x000fe800000e0000 */
[----:B------:R-:W-:Y:S04]  /*d5e0*/  SHFL.IDX PT, R61, R61, R0, 0x1c1f ;  /* 0x001c1f003d3d7589 */ /* 0x000fe800000e0000 */
[----:B------:R-:W5:Y:S04]  /*d5f0*/  SHFL.IDX PT, R34, R49, R2, 0x1c1f ;  /* 0x001c1f0231227589 */ /* 0x000f6800000e0000 */
[----:B------:R-:W5:Y:S04]  /*d600*/  SHFL.IDX PT, R42, R63, R2, 0x1c1f ;  /* 0x001c1f023f2a7589 */ /* 0x000f6800000e0000 */
[----:B------:R-:W-:Y:S04]  /*d610*/  SHFL.IDX PT, R65, R65, R0, 0x1c1f ;  /* 0x001c1f0041417589 */ /* 0x000fe800000e0000 */
[----:B------:R3:W5:Y:S01]  /*d620*/  SHFL.IDX PT, R44, R5, R2, 0x1c1f ;  /* 0x001c1f02052c7589 */ /* 0x00076200000e0000 */
[----:B------:R-:W-:Y:S01]  /*d630*/  MOV R21, R6 ;  /* 0x0000000600157202 */ /* 0x000fe20000000f00 */
[----:B-1----:R-:W-:-:S04]  /*d640*/  IMAD R6, R8, UR5, RZ ;  /* 0x0000000508067c24 */ /* 0x002fc8000f8e02ff */
[----:B--2---:R-:W-:Y:S02]  /*d650*/  IMAD R29, R9, UR44, R6 ;  /* 0x0000002c091d7c24 */ /* 0x004fe4000f8e0206 */
[----:B------:R-:W-:Y:S01]  /*d660*/  IMAD.WIDE.U32 R6, R8, UR44, R10 ;  /* 0x0000002c08067c25 */ /* 0x000fe2000f8e000a */
[----:B------:R-:W-:Y:S02]  /*d670*/  SEL R8, R17, R12, P0 ;  /* 0x0000000c11087207 */ /* 0x000fe40000000000 */
[----:B---3--:R-:W-:Y:S02]  /*d680*/  SHF.R.S32.HI R5, RZ, 0x1f, R67 ;  /* 0x0000001fff057819 */ /* 0x008fe40000011443 */
[----:B------:R-:W-:Y:S02]  /*d690*/  IADD3 R0, P3, R67, R6, RZ ;  /* 0x0000000643007210 */ /* 0x000fe40007f7e0ff */
[----:B------:R-:W-:Y:S02]  /*d6a0*/  SEL R10, R12, R17, P0 ;  /* 0x000000110c0a7207 */ /* 0x000fe40000000000 */
[----:B------:R-:W-:-:S02]  /*d6b0*/  SEL R12, R19, R14, P0 ;  /* 0x0000000e130c7207 */ /* 0x000fc40000000000 */
[----:B----4-:R-:W-:Y:S02]  /*d6c0*/  SEL R9, R51, R28, P0 ;  /* 0x0000001c33097207 */ /* 0x010fe40000000000 */
[----:B------:R-:W-:Y:S01]  /*d6d0*/  SEL R11, R28, R51, P0 ;  /* 0x000000331c0b7207 */ /* 0x000fe20000000000 */
[----:B------:R-:W-:Y:S01]  /*d6e0*/  BAR.SYNC.DEFER_BLOCKING 0x1, 0x180 ;  /* 0x0046000000007b1d */ /* 0x000fe20000010000 */
[----:B------:R-:W-:Y:S02]  /*d6f0*/  SEL R14, R14, R19, P0 ;  /* 0x000000130e0e7207 */ /* 0x000fe40000000000 */
[----:B-----5:R-:W-:Y:S02]  /*d700*/  SEL R24, R37, R26, P0 ;  /* 0x0000001a25187207 */ /* 0x020fe40000000000 */
[----:B------:R-:W-:Y:S02]  /*d710*/  SEL R13, R53, R30, P0 ;  /* 0x0000001e350d7207 */ /* 0x000fe40000000000 */
[----:B------:R-:W-:-:S02]  /*d720*/  SEL R15, R30, R53, P0 ;  /* 0x000000351e0f7207 */ /* 0x000fc40000000000 */
[----:B------:R-:W-:Y:S02]  /*d730*/  SEL R26, R26, R37, P0 ;  /* 0x000000251a1a7207 */ /* 0x000fe40000000000 */
[----:B------:R-:W-:Y:S02]  /*d740*/  SEL R25, R55, R36, P0 ;  /* 0x0000002437197207 */ /* 0x000fe40000000000 */
[----:B------:R-:W-:Y:S02]  /*d750*/  SEL R27, R36, R55, P0 ;  /* 0x00000037241b7207 */ /* 0x000fe40000000000 */
[----:B------:R-:W-:Y:S02]  /*d760*/  IADD3.X R5, R5, R7, R29, P3, !PT ;  /* 0x0000000705057210 */ /* 0x000fe40001ffe41d */
[----:B------:R-:W-:Y:S02]  /*d770*/  SEL R28, R39, R20, P0 ;  /* 0x00000014271c7207 */ /* 0x000fe40000000000 */
[----:B------:R-:W-:-:S02]  /*d780*/  SEL R30, R20, R39, P0 ;  /* 0x00000027141e7207 */ /* 0x000fc40000000000 */
[----:B------:R-:W-:Y:S02]  /*d790*/  SEL R36, R43, R32, P0 ;  /* 0x000000202b247207 */ /* 0x000fe40000000000 */
[----:B------:R-:W-:Y:S02]  /*d7a0*/  SEL R38, R32, R43, P0 ;  /* 0x0000002b20267207 */ /* 0x000fe40000000000 */
[----:B------:R-:W-:Y:S02]  /*d7b0*/  SEL R29, R57, R40, P0 ;  /* 0x00000028391d7207 */ /* 0x000fe40000000000 */
[----:B------:R-:W-:Y:S01]  /*d7c0*/  SEL R31, R40, R57, P0 ;  /* 0x00000039281f7207 */ /* 0x000fe20000000000 */
[----:B------:R-:W-:Y:S01]  /*d7d0*/  STSM.16.M88.4 [R54], R8 ;  /* 0x0000000836007844 */ /* 0x000fe20000000200 */
[----:B------:R-:W-:Y:S02]  /*d7e0*/  SEL R32, R47, R34, P0 ;  /* 0x000000222f207207 */ /* 0x000fe40000000000 */
[----:B------:R-:W-:-:S02]  /*d7f0*/  SEL R37, R61, R42, P0 ;  /* 0x0000002a3d257207 */ /* 0x000fc40000000000 */
[----:B------:R-:W-:Y:S01]  /*d800*/  SEL R39, R42, R61, P0 ;  /* 0x0000003d2a277207 */ /* 0x000fe20000000000 */
[----:B------:R-:W-:Y:S01]  /*d810*/  STSM.16.M88.4 [R52], R12 ;  /* 0x0000000c34007844 */ /* 0x000fe20000000200 */
[----:B------:R-:W-:Y:S02]  /*d820*/  SEL R34, R34, R47, P0 ;  /* 0x0000002f22227207 */ /* 0x000fe40000000000 */
[----:B------:R-:W-:Y:S02]  /*d830*/  SEL R33, R65, R44, P0 ;  /* 0x0000002c41217207 */ /* 0x000fe40000000000 */
[----:B------:R-:W-:Y:S01]  /*d840*/  SEL R35, R44, R65, P0 ;  /* 0x000000412c237207 */ /* 0x000fe20000000000 */
[----:B------:R-:W-:Y:S04]  /*d850*/  STSM.16.M88.4 [R50], R24 ;  /* 0x0000001832007844 */ /* 0x000fe80000000200 */
[----:B------:R-:W-:Y:S01]  /*d860*/  STSM.16.M88.4 [R48], R28 ;  /* 0x0000001c30007844 */ /* 0x000fe20000000200 */
[----:B------:R-:W-:-:S03]  /*d870*/  LEA R6, P3, R0, UR6, 0x2 ;  /* 0x0000000600067c11 */ /* 0x000fc6000f8610ff */
[----:B------:R-:W-:Y:S04]  /*d880*/  STSM.16.M88.4 [R46], R36 ;  /* 0x000000242e007844 */ /* 0x000fe80000000200 */
[----:B------:R-:W-:Y:S01]  /*d890*/  STSM.16.M88.4 [R21], R32 ;  /* 0x0000002015007844 */ /* 0x000fe20000000200 */
[----:B------:R-:W-:Y:S01]  /*d8a0*/  @!PT LDS RZ, [RZ] ;  /* 0x00000000fffff984 */ /* 0x000fe20000000800 */
[----:B------:R-:W-:Y:S01]  /*d8b0*/  @!PT LDS RZ, [RZ] ;  /* 0x00000000fffff984 */ /* 0x000fe20000000800 */
[----:B------:R-:W-:Y:S01]  /*d8c0*/  @!PT LDS RZ, [RZ] ;  /* 0x00000000fffff984 */ /* 0x000fe20000000800 */
[----:B------:R-:W-:Y:S01]  /*d8d0*/  @!PT LDS RZ, [RZ] ;  /* 0x00000000fffff984 */ /* 0x000fe20000000800 */
[----:B------:R1:W-:Y:S06]  /*d8e0*/  MEMBAR.ALL.CTA ;  /* 0x0000000000007992 */ /* 0x0003ec0000008000 */
[----:B-1----:R-:W1:Y:S01]  /*d8f0*/  FENCE.VIEW.ASYNC.S ;  /* 0x00000000000073c6 */ /* 0x002e620000000000 */
[----:B------:R-:W-:-:S03]  /*d900*/  LEA.HI.X R7, R0, UR7, R5, 0x2, P3 ;  /* 0x0000000700077c11 */ /* 0x000fc600098f1405 */
[----:B-1----:R-:W1:Y:S01]  /*d910*/  SHFL.IDX PT, R0, R56, RZ, 0x1f ;  /* 0x00001fff38007589 */ /* 0x002e6200000e0000 */
[----:B------:R-:W-:Y:S06]  /*d920*/  BAR.ARV 0x1, 0x1a0 ;  /* 0x0046800000007b1d */ /* 0x000fec0000002000 */
[----:B------:R-:W-:Y:S01]  /*d930*/  ISETP.GE.OR P1, PT, R67, UR10, P1 ;  /* 0x0000000a43007c0c */ /* 0x000fe20008f26670 */
[----:B------:R3:W-:Y:S01]  /*d940*/  @!P2 STG.E desc[UR48][R6.64+0x20], R3 ;  /* 0x000020030600a986 */ /* 0x0007e2000c101930 */
[----:B-1----:R-:W-:-:S11]  /*d950*/  ISETP.NE.AND P0, PT, R0, 0xb, PT ;  /* 0x0000000b0000780c */ /* 0x002fd60003f05270 */
[----:B------:R3:W-:Y:S02]  /*d960*/  @!P1 STG.E desc[UR48][R6.64], R4 ;  /* 0x0000000406009986 */ /* 0x0007e4000c101930 */
[----:B------:R-:W-:Y:S05]  /*d970*/  @P0 BRA `(.L_x_724) ;  /* 0x0000000400f00947 */ /* 0x000fea0003800000 */
[----:B------:R-:W-:Y:S01]  /*d980*/  BAR.SYNC.DEFER_BLOCKING 0x1, 0x1a0 ;  /* 0x0046800000007b1d */ /* 0x000fe20000010000 */
[----:B------:R-:W-:-:S05]  /*d990*/  ELECT P0, URZ, PT ;  /* 0x00000000003f782f */ /* 0x000fca0003800000 */
[----:B------:R-:W-:Y:S08]  /*d9a0*/  BSSY B0, `(.L_x_725) ;  /* 0x0000017000007945 */ /* 0x000ff00003800000 */
[----:B------:R-:W-:Y:S05]  /*d9b0*/  @!P0 BRA `(.L_x_726) ;  /* 0x0000000000548947 */ /* 0x000fea0003800000 */
[----:B------:R-:W-:Y:S02]  /*d9c0*/  UIADD3 UR6, UP0, UR52, 0x9f0, URZ ;  /* 0x000009f034067890 */ /* 0x000fe4000ff1e03f */
[----:B------:R-:W-:Y:S02]  /*d9d0*/  UIADD3 UR9, UR47, 0x3000, URZ ;  /* 0x000030002f097890 */ /* 0x000fe4000fffe03f */
[----:B------:R-:W-:Y:S02]  /*d9e0*/  UIADD3.X UR7, URZ, UR53, URZ, UP0, !UPT ;  /* 0x000000353f077290 */ /* 0x000fe400087fe43f */
[----:B------:R-:W-:Y:S01]  /*d9f0*/  UIADD3 UR8, UR47, 0x6000, URZ ;  /* 0x000060002f087890 */ /* 0x000fe2000fffe03f */
[----:B------:R-:W-:Y:S01]  /*da00*/  UMOV UR41, URZ ;  /* 0x0000003f00297c82 */ /* 0x000fe20008000000 */
[----:B------:R-:W-:Y:S01]  /*da10*/  UMOV UR45, URZ ;  /* 0x0000003f002d7c82 */ /* 0x000fe20008000000 */
[----:B------:R-:W-:Y:S01]  /*da20*/  UMOV UR40, UR47 ;  /* 0x0000002f00287c82 */ /* 0x000fe20008000000 */
[----:B------:R-:W-:-:S03]  /*da30*/  UMOV UR5, 0x20 ;  /* 0x0000002000057882 */ /* 0x000fc60000000000 */
[----:B------:R1:W-:Y:S02]  /*da40*/  UTMASTG.5D [UR40], [UR6] ;  /* 0x00000028060073b5 */ /* 0x0003e40008020000 */
[----:B-1----:R-:W-:Y:S01]  /*da50*/  UMOV UR40, UR9 ;  /* 0x0000000900287c82 */ /* 0x002fe20008000000 */
[----:B------:R-:W-:Y:S01]  /*da60*/  UMOV UR41, UR5 ;  /* 0x0000000500297c82 */ /* 0x000fe20008000000 */
[----:B------:R-:W-:Y:S01]  /*da70*/  UMOV UR5, 0x40 ;  /* 0x0000004000057882 */ /* 0x000fe20000000000 */
[----:B------:R1:W-:Y:S02]  /*da80*/  UTMASTG.5D [UR40], [UR6] ;  /* 0x00000028060073b5 */ /* 0x0003e40008020000 */
[----:B-1----:R-:W-:Y:S01]  /*da90*/  UMOV UR40, UR8 ;  /* 0x0000000800287c82 */ /* 0x002fe20008000000 */
[----:B------:R-:W-:Y:S01]  /*daa0*/  UMOV UR41, UR5 ;  /* 0x0000000500297c82 */ /* 0x000fe20008000000 */
[----:B------:R-:W-:Y:S01]  /*dab0*/  UIADD3 UR5, UR47, 0x19c20, URZ ;  /* 0x00019c202f057890 */ /* 0x000fe2000fffe03f */
[----:B------:R1:W-:Y:S03]  /*dac0*/  UTMASTG.5D [UR40], [UR6] ;  /* 0x00000028060073b5 */ /* 0x0003e60008020000 */
[----:B------:R-:W-:Y:S01]  /*dad0*/  UPRMT UR5, URZ, 0x654, UR5 ;  /* 0x000006543f057896 */ /* 0x000fe20008000005 */
[----:B------:R0:W-:Y:S01]  /*dae0*/  UTMACMDFLUSH ;  /* 0x00000000000079b7 */ /* 0x0001e20000000000 */
[----:B------:R-:W-:-:S07]  /*daf0*/  DEPBAR.LE SB0, 0x0 ;  /* 0x000080000000791a */ /* 0x000fce0000000000 */
[----:B-1----:R-:W-:Y:S03]  /*db00*/  SYNCS.ARRIVE.TRANS64.RED.A1T0 RZ, [UR5], RZ ;  /* 0x000000ffffff79a7 */ /* 0x002fe60008100405 */
.L_x_726:
[----:B------:R-:W-:Y:S05]  /*db10*/  BSYNC B0 ;  /* 0x0000000000007941 */ /* 0x000fea0003800000 */
.L_x_725:
[----:B------:R-:W-:Y:S05]  /*db20*/  BRA `(.L_x_724) ;  /* 0x0000000400847947 */ /* 0x000fea0003800000 */
.L_x_723:
[----:B------:R-:W1:Y:S01]  /*db30*/  S2R R0, SR_TID.X ;  /* 0x0000000000007919 */ /* 0x000e620000002100 */
[----:B------:R-:W2:Y:S01]  /*db40*/  LDC.64 R8, c[0x0][0xae0] ;  /* 0x0002b800ff087b82 */ /* 0x000ea20000000a00 */
[----:B------:R-:W-:Y:S01]  /*db50*/  USHF.R.S32.HI UR5, URZ, 0x1f, UR43 ;  /* 0x0000001f3f057899 */ /* 0x000fe2000801142b */
[----:B------:R-:W-:Y:S01]  /*db60*/  BSSY B0, `(.L_x_727) ;  /* 0x0000020000007945 */ /* 0x000fe20003800000 */
[----:B------:R-:W-:Y:S01]  /*db70*/  USHF.R.S32.HI UR6, URZ, 0x1f, UR44 ;  /* 0x0000001f3f067899 */ /* 0x000fe2000801142c */
[----:B------:R-:W-:-:S04]  /*db80*/  SHF.R.S32.HI R153, RZ, 0x1f, R152 ;  /* 0x0000001fff997819 */ /* 0x000fc80000011498 */
[----:B------:R-:W3:Y:S08]  /*db90*/  LDC R7, c[0x0][0xdac] ;  /* 0x00036b00ff077b82 */ /* 0x000ef00000000800 */
[----:B------:R-:W4:Y:S08]  /*dba0*/  LDC R14, c[0x0][0xa88] ;  /* 0x0002a200ff0e7b82 */ /* 0x000f300000000800 */
[----:B------:R-:W3:Y:S01]  /*dbb0*/  LDC.64 R10, c[0x0][0xae8] ;  /* 0x0002ba00ff0a7b82 */ /* 0x000ee20000000a00 */
[----:B--2---:R-:W-:-:S02]  /*dbc0*/  IMAD R6, R8, UR5, RZ ;  /* 0x0000000508067c24 */ /* 0x004fc4000f8e02ff */
[----:B-1----:R-:W-:-:S05]  /*dbd0*/  VIADD R0, R0, 0xffffff80 ;  /* 0xffffff8000007836 */ /* 0x002fca0000000000 */
[----:B------:R-:W-:-:S13]  /*dbe0*/  ISETP.GT.AND P0, PT, R0, 0xbf, PT ;  /* 0x000000bf0000780c */ /* 0x000fda0003f04270 */
[----:B----4-:R-:W-:Y:S05]  /*dbf0*/  @P0 BRA `(.L_x_728) ;  /* 0x0000000000580947 */ /* 0x010fea0003800000 */
[----:B------:R-:W1:Y:S01]  /*dc00*/  S2R R0, SR_TID.X ;  /* 0x0000000000007919 */ /* 0x000e620000002100 */
[----:B------:R-:W-:Y:S01]  /*dc10*/  IMAD.U32 R2, RZ, RZ, UR42 ;  /* 0x0000002aff027e24 */ /* 0x000fe2000f8e00ff */
[----:B------:R-:W-:-:S04]  /*dc20*/  ULDC UR7, c[0x0][0xa88] ;  /* 0x0002a20000077ab9 */ /* 0x000fc80000000800 */
[----:B-1----:R-:W-:-:S04]  /*dc30*/  IADD3 R2, R2, -0x80, R0 ;  /* 0xffffff8002027810 */ /* 0x002fc80007ffe000 */
[----:B------:R-:W-:-:S13]  /*dc40*/  ISETP.GE.AND P0, PT, R2, UR7, PT ;  /* 0x0000000702007c0c */ /* 0x000fda000bf06270 */
[----:B------:R-:W-:Y:S05]  /*dc50*/  @P0 BRA `(.L_x_728) ;  /* 0x0000000000400947 */ /* 0x000fea0003800000 */
[----:B------:R-:W1:Y:S01]  /*dc60*/  LDC.64 R4, c[0x0][0xb70] ;  /* 0x0002dc00ff047b82 */ /* 0x000e620000000a00 */
[----:B------:R-:W-:Y:S01]  /*dc70*/  SHF.R.S32.HI R3, RZ, 0x1f, R2 ;  /* 0x0000001fff037819 */ /* 0x000fe20000011402 */
[----:B------:R-:W-:-:S06]  /*dc80*/  ULDC.64 UR8, c[0x0][0xb40] ;  /* 0x0002d00000087ab9 */ /* 0x000fcc0000000a00 */
[----:B------:R-:W2:Y:S01]  /*dc90*/  LDC.64 R12, c[0x0][0xb78] ;  /* 0x0002de00ff0c7b82 */ /* 0x000ea20000000a00 */
[C---:B-1----:R-:W-:Y:S02]  /*dca0*/  IMAD R0, R4.reuse, UR5, RZ ;  /* 0x0000000504007c24 */ /* 0x042fe4000f8e02ff */
[----:B------:R-:W-:-:S04]  /*dcb0*/  IMAD.WIDE.U32 R2, R4, UR43, R2 ;  /* 0x0000002b04027c25 */ /* 0x000fc8000f8e0002 */
[----:B------:R-:W-:Y:S02]  /*dcc0*/  IMAD R5, R5, UR43, R0 ;  /* 0x0000002b05057c24 */ /* 0x000fe4000f8e0200 */
[C---:B--2---:R-:W-:Y:S02]  /*dcd0*/  IMAD R0, R12.reuse, UR6, RZ ;  /* 0x000000060c007c24 */ /* 0x044fe4000f8e02ff */
[----:B------:R-:W-:Y:S02]  /*dce0*/  IMAD.IADD R3, R3, 0x1, R5 ;  /* 0x0000000103037824 */ /* 0x000fe400078e0205 */
[----:B------:R-:W-:Y:S02]  /*dcf0*/  IMAD R5, R13, UR44, R0 ;  /* 0x0000002c0d057c24 */ /* 0x000fe4000f8e0200 */
[----:B------:R-:W-:-:S04]  /*dd00*/  IMAD.WIDE.U32 R2, R12, UR44, R2 ;  /* 0x0000002c0c027c25 */ /* 0x000fc8000f8e0002 */
[----:B------:R-:W-:Y:S01]  /*dd10*/  IMAD.IADD R3, R3, 0x1, R5 ;  /* 0x0000000103037824 */ /* 0x000fe200078e0205 */
[----:B------:R-:W-:-:S04]  /*dd20*/  LEA R4, P0, R2, UR8, 0x2 ;  /* 0x0000000802047c11 */ /* 0x000fc8000f8010ff */
[----:B------:R-:W-:Y:S01]  /*dd30*/  LEA.HI.X R5, R2, UR9, R3, 0x2, P0 ;  /* 0x0000000902057c11 */ /* 0x000fe200080f1403 */
[----:B------:R-:W-:-:S05]  /*dd40*/  IMAD.MOV.U32 R3, RZ, RZ, -0x800000 ;  /* 0xff800000ff037424 */ /* 0x000fca00078e00ff */
[----:B------:R1:W-:Y:S03]  /*dd50*/  STG.E desc[UR48][R4.64], R3 ;  /* 0x0000000304007986 */ /* 0x0003e6000c101930 */
.L_x_728:
[----:B------:R-:W-:Y:S05]  /*dd60*/  BSYNC B0 ;  /* 0x0000000000007941 */ /* 0x000fea0003800000 */
.L_x_727:
[----:B------:R-:W-:Y:S01]  /*dd70*/  ULOP3.LUT UR51, URZ, UR51, URZ, 0x33, !UPT ;  /* 0x000000333f337292 */ /* 0x000fe2000f8e333f */
[----:B-1----:R-:W-:Y:S01]  /*dd80*/  IMAD.WIDE.U32 R2, R8, UR43, R152 ;  /* 0x0000002b08027c25 */ /* 0x002fe2000f8e0098 */
[----:B------:R-:W-:Y:S01]  /*dd90*/  SHF.R.S32.HI R155, RZ, 0x1f, R154 ;  /* 0x0000001fff9b7819 */ /* 0x000fe2000001149a */
[----:B------:R-:W-:Y:S02]  /*dda0*/  BSSY B0, `(.L_x_729) ;  /* 0x0000021000007945 */ /* 0x000fe40003800000 */
[----:B------:R-:W-:Y:S02]  /*ddb0*/  IMAD R5, R9, UR43, R6 ;  /* 0x0000002b09057c24 */ /* 0x000fe4000f8e0206 */
[----:B---3--:R-:W-:Y:S02]  /*ddc0*/  VIADD R13, R7, UR51 ;  /* 0x00000033070d7c36 */ /* 0x008fe40008000000 */
[----:B------:R-:W-:Y:S02]  /*ddd0*/  IMAD.IADD R3, R3, 0x1, R5 ;  /* 0x0000000103037824 */ /* 0x000fe400078e0205 */
[----:B------:R-:W-:-:S02]  /*dde0*/  IMAD R5, R13, -0xc0, R14 ;  /* 0xffffff400d057824 */ /* 0x000fc400078e020e */
[----:B------:R-:W-:Y:S02]  /*ddf0*/  IMAD R4, R10, UR6, RZ ;  /* 0x000000060a047c24 */ /* 0x000fe4000f8e02ff */
[C---:B------:R-:W-:Y:S01]  /*de00*/  VIADD R0, R154.reuse, 0x60 ;  /* 0x000000609a007836 */ /* 0x040fe20000000000 */
[-C--:B------:R-:W-:Y:S01]  /*de10*/  ISETP.GE.AND P0, PT, R154, R5.reuse, PT ;  /* 0x000000059a00720c */ /* 0x080fe20003f06270 */
[----:B------:R-:W-:Y:S02]  /*de20*/  IMAD R9, R11, UR44, R4 ;  /* 0x0000002c0b097c24 */ /* 0x000fe4000f8e0204 */
[----:B------:R-:W-:Y:S01]  /*de30*/  IMAD.WIDE.U32 R6, R10, UR44, R2 ;  /* 0x0000002c0a067c25 */ /* 0x000fe2000f8e0002 */
[----:B------:R-:W-:-:S03]  /*de40*/  ISETP.GE.AND P3, PT, R0, R5, PT ;  /* 0x000000050000720c */ /* 0x000fc60003f66270 */
[----:B------:R-:W-:-:S04]  /*de50*/  IMAD.WIDE R4, R13, 0xc0, R154 ;  /* 0x000000c00d047825 */ /* 0x000fc800078e029a */
[----:B------:R-:W-:Y:S02]  /*de60*/  IMAD.IADD R11, R7, 0x1, R9 ;  /* 0x00000001070b7824 */ /* 0x000fe400078e0209 */
        /* <DEDUP_REMOVED lines=20> */
.L_x_730:
[----:B------:R-:W-:Y:S05]  /*dfb0*/  BSYNC B0 ;  /* 0x0000000000007941 */ /* 0x000fea0003800000 */
.L_x_729:
[----:B------:R-:W-:Y:S04]  /*dfc0*/  BSSY B0, `(.L_x_724) ;  /* 0x0000017000007945 */ /* 0x000fe80003800000 */
        /* <DEDUP_REMOVED lines=22> */
.L_x_731:
[----:B------:R-:W-:Y:S05]  /*e130*/  BSYNC B0 ;  /* 0x0000000000007941 */ /* 0x000fea0003800000 */
.L_x_724:
[----:B------:R-:W4:Y:S02]  /*e140*/  LDC R0, c[0x0][0xda8] ;  /* 0x00036a00ff007b82 */ /* 0x000f240000000800 */
[----:B----4-:R-:W-:-:S13]  /*e150*/  ISETP.LE.AND P0, PT, R0, UR4, PT ;  /* 0x0000000400007c0c */ /* 0x010fda000bf03270 */
[----:B------:R-:W-:Y:S05]  /*e160*/  @!P0 BRA `(.L_x_732) ;  /* 0xffffff2c00148947 */ /* 0x000fea000383ffff */
[----:B------:R-:W-:Y:S05]  /*e170*/  EXIT ;  /* 0x000000000000794d */ /* 0x000fea0003800000 */
.L_x_638:
[----:B------:R-:W-:-:S08]  /*e180*/  NOP ;  /* 0x0000000000007918 */ /* 0x000fd00000000000 */
[----:B------:R-:W1:-:S00]  /*e190*/  USETMAXREG.DEALLOC.CTAPOOL 0x20 ;  /* 0x00000020000079c8 */ /* 0x000e4000080e0500 */
[----:B-1----:R-:W-:-:S06]  /*e1a0*/  LOP3.LUT R29, R0, 0x3, RZ, 0xc0, !PT ;  /* 0x00000003001d7812 */ /* 0x002fcc00078ec0ff */
[----:B------:R-:W1:Y:S01]  /*e1b0*/  S2UR UR4, SR_CTAID.X ;  /* 0x00000000000479c3 */ /* 0x000e620000002500 */
[----:B------:R-:W-:Y:S01]  /*e1c0*/  LOP3.LUT R18, R18, 0xfffffffd, RZ, 0xc0, !PT ;  /* 0xfffffffd12127812 */ /* 0x000fe200078ec0ff */
[----:B------:R-:W-:Y:S01]  /*e1d0*/  IMAD.MOV.U32 R17, RZ, RZ, RZ ;  /* 0x000000ffff117224 */ /* 0x000fe200078e00ff */
[----:B------:R-:W2:Y:S01]  /*e1e0*/  SHFL.IDX PT, R3, R29, RZ, 0x1f ;  /* 0x00001fff1d037589 */ /* 0x000ea200000e0000 */
[----:B------:R-:W-:Y:S02]  /*e1f0*/  IMAD.MOV.U32 R19, RZ, RZ, 0x1 ;  /* 0x00000001ff137424 */ /* 0x000fe400078e00ff */
[----:B------:R-:W-:Y:S02]  /*e200*/  IMAD.MOV.U32 R26, RZ, RZ, RZ ;  /* 0x000000ffff1a7224 */ /* 0x000fe400078e00ff */
[----:B------:R-:W1:Y:S01]  /*e210*/  LDC R2, c[0x0][0xda8] ;  /* 0x00036a00ff027b82 */ /* 0x000e620000000800 */
[----:B--2---:R-:W-:-:S13]  /*e220*/  ISETP.NE.AND P0, PT, R3, RZ, PT ;  /* 0x000000ff0300720c */ /* 0x004fda0003f05270 */
[----:B------:R-:W-:Y:S01]  /*e230*/  @P0 LOP3.LUT R18, R18, 0x2, RZ, 0xfc, !PT ;  /* 0x0000000212120812 */ /* 0x000fe200078efcff */
[----:B------:R-:W-:Y:S06]  /*e240*/  @P0 BAR.ARV 0x4, 0x200 ;  /* 0x0108000000000b1d */ /* 0x000fec0000002000 */
[----:B-1----:R-:W-:-:S13]  /*e250*/  ISETP.LE.AND P0, PT, R2, UR4, PT ;  /* 0x0000000402007c0c */ /* 0x002fda000bf03270 */
[----:B------:R-:W-:Y:S05]  /*e260*/  @P0 BRA `(.L_x_733) ;  /* 0x0000003000440947 */ /* 0x000fea0003800000 */
[----:B------:R-:W1:Y:S01]  /*e270*/  S2R R8, SR_TID.X ;  /* 0x0000000000087919 */ /* 0x000e620000002100 */
[----:B------:R-:W-:Y:S01]  /*e280*/  IMAD.SHL.U32 R9, R0, 0x800, RZ ;  /* 0x0000080000097824 */ /* 0x000fe200078e00ff */
[----:B------:R-:W-:Y:S01]  /*e290*/  ULOP3.LUT UR41, UR46, 0x1, URZ, 0xfc, !UPT ;  /* 0x000000012e297892 */ /* 0x000fe2000f8efc3f */
[----:B------:R-:W-:Y:S01]  /*e2a0*/  IMAD.MOV.U32 R23, RZ, RZ, 0x40 ;  /* 0x00000040ff177424 */ /* 0x000fe200078e00ff */
[----:B------:R-:W-:Y:S01]  /*e2b0*/  ULOP3.LUT UR45, UR46, 0x2, URZ, 0xfc, !UPT ;  /* 0x000000022e2d7892 */ /* 0x000fe2000f8efc3f */
[----:B------:R-:W-:Y:S01]  /*e2c0*/  IMAD.U32 R25, RZ, RZ, UR4 ;  /* 0x00000004ff197e24 */ /* 0x000fe2000f8e00ff */
[----:B------:R-:W-:Y:S01]  /*e2d0*/  ULDC UR44, c[0x0][0xc] ;  /* 0x00000300002c7ab9 */ /* 0x000fe20000000800 */
[----:B------:R-:W-:Y:S01]  /*e2e0*/  IMAD.MOV.U32 R19, RZ, RZ, 0x1 ;  /* 0x00000001ff137424 */ /* 0x000fe200078e00ff */
[----:B------:R-:W-:Y:S01]  /*e2f0*/  ULDC.64 UR50, c[0x0][0x198] ;  /* 0x0000660000327ab9 */ /* 0x000fe20000000a00 */
[----:B------:R-:W-:Y:S02]  /*e300*/  IMAD.MOV.U32 R26, RZ, RZ, RZ ;  /* 0x000000ffff1a7224 */ /* 0x000fe400078e00ff */
[----:B------:R-:W-:Y:S01]  /*e310*/  IMAD.MOV.U32 R17, RZ, RZ, RZ ;  /* 0x000000ffff117224 */ /* 0x000fe200078e00ff */
[----:B-1----:R-:W-:Y:S01]  /*e320*/  SHF.R.U32.HI R4, RZ, 0x1, R8 ;  /* 0x00000001ff047819 */ /* 0x002fe20000011608 */
[C---:B------:R-:W-:Y:S01]  /*e330*/  IMAD.SHL.U32 R2, R8.reuse, 0x20, RZ ;  /* 0x0000002008027824 */ /* 0x040fe200078e00ff */
[C---:B------:R-:W-:Y:S01]  /*e340*/  LOP3.LUT P0, RZ, R8.reuse, 0x4, RZ, 0xc0, !PT ;  /* 0x0000000408ff7812 */ /* 0x040fe2000780c0ff */
[----:B------:R-:W-:Y:S01]  /*e350*/  IMAD.SHL.U32 R0, R8, 0x80, RZ ;  /* 0x0000008008007824 */ /* 0x000fe200078e00ff */
[----:B------:R-:W-:Y:S01]  /*e360*/  LOP3.LUT R5, R4, 0x20, RZ, 0xc0, !PT ;  /* 0x0000002004057812 */ /* 0x000fe200078ec0ff */
[----:B------:R-:W-:Y:S01]  /*e370*/  IMAD.SHL.U32 R6, R8, 0x4, RZ ;  /* 0x0000000408067824 */ /* 0x000fe200078e00ff */
[----:B------:R-:W-:-:S02]  /*e380*/  LOP3.LUT R3, R2, 0x80, RZ, 0xc0, !PT ;  /* 0x0000008002037812 */ /* 0x000fc400078ec0ff */
[----:B------:R-:W-:Y:S01]  /*e390*/  LOP3.LUT R7, R5, 0x10, R8, 0xf8, !PT ;  /* 0x0000001005077812 */ /* 0x000fe200078ef808 */
[----:B------:R-:W-:Y:S01]  /*e3a0*/  IMAD.SHL.U32 R5, R28, 0x10, RZ ;  /* 0x000000101c057824 */ /* 0x000fe200078e00ff */
[----:B------:R-:W-:Y:S01]  /*e3b0*/  LOP3.LUT R3, R3, 0x10, R4, 0xf8, !PT ;  /* 0x0000001003037812 */ /* 0x000fe200078ef804 */
[----:B------:R-:W-:Y:S01]  /*e3c0*/  IMAD.SHL.U32 R4, R8, 0x10, RZ ;  /* 0x0000001008047824 */ /* 0x000fe200078e00ff */
[----:B------:R-:W-:Y:S02]  /*e3d0*/  LOP3.LUT R7, R7, 0x380, R0, 0xf8, !PT ;  /* 0x0000038007077812 */ /* 0x000fe400078ef800 */
[----:B------:R-:W-:Y:S02]  /*e3e0*/  LOP3.LUT R2, R2, 0x360, RZ, 0xc0, !PT ;  /* 0x0000036002027812 */ /* 0x000fe400078ec0ff */
[----:B------:R-:W-:Y:S02]  /*e3f0*/  LOP3.LUT R0, R0, 0x400, RZ, 0xc0, !PT ;  /* 0x0000040000007812 */ /* 0x000fe400078ec0ff */
[----:B------:R-:W-:-:S02]  /*e400*/  LOP3.LUT R2, R2, 0x400, R5, 0xf8, !PT ;  /* 0x0000040002027812 */ /* 0x000fc400078ef805 */
[----:B------:R-:W-:Y:S02]  /*e410*/  LOP3.LUT R3, R3, 0x10, R6, 0x78, !PT ;  /* 0x0000001003037812 */ /* 0x000fe400078e7806 */
[----:B------:R-:W-:Y:S02]  /*e420*/  LOP3.LUT R0, R0, 0x800, R9, 0xf8, !PT ;  /* 0x0000080000007812 */ /* 0x000fe400078ef809 */
[----:B------:R-:W-:Y:S02]  /*e430*/  LOP3.LUT R7, R7, 0x70, R4, 0x78, !PT ;  /* 0x0000007007077812 */ /* 0x000fe400078e7804 */
[----:B------:R-:W-:Y:S02]  /*e440*/  LOP3.LUT R24, R2, R3, RZ, 0xfc, !PT ;  /* 0x0000000302187212 */ /* 0x000fe400078efcff */
[----:B------:R-:W-:Y:S02]  /*e450*/  LOP3.LUT R22, R0, R7, RZ, 0xfc, !PT ;  /* 0x0000000700167212 */ /* 0x000fe400078efcff */
[----:B------:R-:W-:-:S02]  /*e460*/  LOP3.LUT R27, R8, 0x1f, RZ, 0xc0, !PT ;  /* 0x0000001f081b7812 */ /* 0x000fc400078ec0ff */
[----:B------:R-:W-:-:S07]  /*e470*/  SEL R23, R23, 0xffffffc0, !P0 ;  /* 0xffffffc017177807 */ /* 0x000fce0004000000 */
.L_x_795:
[----:B------:R-:W-:Y:S01]  /*e480*/  ULDC UR8, c[0x0][0xdd0] ;  /* 0x0003740000087ab9 */ /* 0x000fe20000000800 */
[----:B-1----:R-:W1:Y:S01]  /*e490*/  LDC R0, c[0x0][0xde8] ;  /* 0x00037a00ff007b82 */ /* 0x002e620000000800 */
[C---:B------:R-:W-:Y:S01]  /*e4a0*/  R2UR UR6, R25.reuse ;  /* 0x00000000190672ca */ /* 0x040fe200000e0000 */
[----:B------:R-:W-:Y:S01]  /*e4b0*/  UISETP.NE.AND UP0, UPT, UR8, 0x1, UPT ;  /* 0x000000010800788c */ /* 0x000fe2000bf05270 */
[----:B------:R-:W-:-:S10]  /*e4c0*/  R2UR UR7, R25 ;  /* 0x00000000190772ca */ /* 0x000fd400000e0000 */
[----:B------:R-:W-:Y:S01]  /*e4d0*/  @UP0 ULDC UR4, c[0x0][0xdd4] ;  /* 0x0003750000040ab9 */ /* 0x000fe20000000800 */
[----:B------:R-:W-:Y:S01]  /*e4e0*/  @UP0 ULDC UR9, c[0x0][0xdd8] ;  /* 0x0003760000090ab9 */ /* 0x000fe20000000800 */
[----:B------:R-:W-:-:S04]  /*e4f0*/  UIMAD.WIDE.U32 UR4, UR6, UR4, URZ ;  /* 0x00000004060472a5 */ /* 0x000fc8000f8e003f */
[----:B------:R-:W-:-:S04]  /*e500*/  @UP0 USHF.R.U32.HI UR6, URZ, UR9, UR5 ;  /* 0x000000093f060299 */ /* 0x000fc80008011605 */
[----:B------:R-:W-:Y:S02]  /*e510*/  UIADD3 UR4, -UR6, URZ, URZ ;  /* 0x0000003f06047290 */ /* 0x000fe4000fffe13f */
[----:B-1----:R-:W-:Y:S02]  /*e520*/  ISETP.LE.AND P0, PT, R0, UR6, PT ;  /* 0x0000000600007c0c */ /* 0x002fe4000bf03270 */
[----:B------:R-:W-:-:S11]  /*e530*/  UIMAD UR8, UR8, UR4, UR7 ;  /* 0x00000004080872a4 */ /* 0x000fd6000f8e0207 */
[----:B--2---:R-:W-:Y:S05]  /*e540*/  @!P0 BRA `(.L_x_734) ;  /* 0x0000000000208947 */ /* 0x004fea0003800000 */
        /* <DEDUP_REMOVED lines=8> */
.L_x_734:
[----:B------:R-:W-:Y:S01]  /*e5d0*/  ULDC UR9, c[0x0][0xdc4] ;  /* 0x0003710000097ab9 */ /* 0x000fe20000000800 */
[----:B------:R-:W-:Y:S01]  /*e5e0*/  UMOV UR7, UR8 ;  /* 0x0000000800077c82 */ /* 0x000fe20008000000 */
[----:B------:R-:W-:-:S11]  /*e5f0*/  UISETP.NE.AND UP0, UPT, UR9, 0x1, UPT ;  /* 0x000000010900788c */ /* 0x000fd6000bf05270 */
[----:B------:R-:W-:Y:S02]  /*e600*/  @UP0 ULDC.64 UR10, c[0x0][0xdc8] ;  /* 0x00037200000a0ab9 */ /* 0x000fe40000000a00 */
[----:B------:R-:W-:-:S04]  /*e610*/  UIMAD.WIDE.U32 UR4, UR8, UR10, URZ ;  /* 0x0000000a080472a5 */ /* 0x000fc8000f8e003f */
[----:B------:R-:W-:-:S04]  /*e620*/  @UP0 USHF.R.U32.HI UR7, URZ, UR11, UR5 ;  /* 0x0000000b3f070299 */ /* 0x000fc80008011605 */
[----:B------:R-:W-:-:S12]  /*e630*/  UIMAD UR4, UR7, UR9, URZ ;  /* 0x00000009070472a4 */ /* 0x000fd8000f8e023f */
.L_x_735:
[----:B------:R-:W-:Y:S01]  /*e640*/  ULDC.64 UR10, c[0x0][0x3f8] ;  /* 0x0000fe00000a7ab9 */ /* 0x000fe20000000a00 */
[----:B------:R-:W-:Y:S02]  /*e650*/  UIADD3 UR8, UR8, -UR4, URZ ;  /* 0x8000000408087290 */ /* 0x000fe4000fffe03f */
[----:B------:R-:W-:Y:S02]  /*e660*/  UISETP.NE.U32.AND UP0, UPT, UR10, URZ, UPT ;  /* 0x0000003f0a00728c */ /* 0x000fe4000bf05070 */
[----:B------:R-:W-:Y:S01]  /*e670*/  ULOP3.LUT UR7, URZ, UR7, URZ, 0x33, !UPT ;  /* 0x000000073f077292 */ /* 0x000fe2000f8e333f */
[----:B------:R-:W-:Y:S01]  /*e680*/  ULDC UR10, c[0x0][0xdb8] ;  /* 0x00036e00000a7ab9 */ /* 0x000fe20000000800 */
[----:B------:R-:W-:Y:S01]  /*e690*/  ULDC.64 UR4, c[0x0][0x9e0] ;  /* 0x0002780000047ab9 */ /* 0x000fe20000000a00 */
[----:B------:R-:W-:Y:S01]  /*e6a0*/  UISETP.NE.AND UP1, UPT, UR10, 0x1, UPT ;  /* 0x000000010a00788c */ /* 0x000fe2000bf25270 */
[----:B------:R-:W-:Y:S01]  /*e6b0*/  ULDC UR9, c[0x0][0xdc4] ;  /* 0x0003710000097ab9 */ /* 0x000fe20000000800 */
[----:B------:R-:W-:Y:S01]  /*e6c0*/  ULDC UR37, c[0x0][0xdac] ;  /* 0x00036b0000257ab9 */ /* 0x000fe20000000800 */
[----:B------:R-:W-:-:S02]  /*e6d0*/  UISETP.GE.AND UP2, UPT, UR5, 0x1, UPT ;  /* 0x000000010500788c */ /* 0x000fc4000bf46270 */
[----:B------:R-:W-:Y:S02]  /*e6e0*/  UIMAD UR9, UR6, UR9, UR8 ;  /* 0x00000009060972a4 */ /* 0x000fe4000f8e0208 */
[----:B------:R-:W-:Y:S02]  /*e6f0*/  UIADD3 UR37, UR7, UR37, URZ ;  /* 0x0000002507257290 */ /* 0x000fe4000fffe03f */
[----:B------:R-:W-:Y:S01]  /*e700*/  UISETP.NE.AND.EX UP0, UPT, UR11, URZ, UPT, UP0 ;  /* 0x0000003f0b00728c */ /* 0x000fe2000bf05300 */
[----:B------:R-:W-:Y:S01]  /*e710*/  PLOP3.LUT P1, PT, PT, PT, UP2, 0x80, 0x0 ;  /* 0x000000000000781c */ /* 0x000fe20003f2f028 */
[----:B------:R-:W-:Y:S01]  /*e720*/  @UP1 ULDC UR6, c[0x0][0xdbc] ;  /* 0x00036f0000061ab9 */ /* 0x000fe20000000800 */
[----:B------:R-:W-:Y:S02]  /*e730*/  UIMAD UR37, UR37, 0xc0, URZ ;  /* 0x000000c0252578a4 */ /* 0x000fe4000f8e023f */
[----:B------:R-:W-:Y:S01]  /*e740*/  UIMAD.WIDE.U32 UR6, UR9, UR6, URZ ;  /* 0x00000006090672a5 */ /* 0x000fe2000f8e003f */
[----:B------:R-:W-:Y:S01]  /*e750*/  ULDC UR11, c[0x0][0x404] ;  /* 0x00010100000b7ab9 */ /* 0x000fe20000000800 */
[----:B------:R-:W-:Y:S01]  /*e760*/  ULDC UR12, c[0x0][0x288] ;  /* 0x0000a200000c7ab9 */ /* 0x000fe20000000800 */
[----:B------:R-:W-:Y:S01]  /*e770*/  @UP1 ULDC UR14, c[0x0][0xdc0] ;  /* 0x00037000000e1ab9 */ /* 0x000fe20000000800 */
[----:B------:R-:W-:Y:S01]  /*e780*/  UMOV UR39, UR9 ;  /* 0x0000000900277c82 */ /* 0x000fe20008000000 */
[----:B------:R-:W-:-:S02]  /*e790*/  USEL UR11, UR11, 0x1, UP0 ;  /* 0x000000010b0b7887 */ /* 0x000fc40008000000 */
[----:B------:R-:W-:Y:S02]  /*e7a0*/  UIADD3 UR8, UR37, 0xc0, -UR12 ;  /* 0x000000c025087890 */ /* 0x000fe4000fffe80c */
[----:B------:R-:W-:Y:S01]  /*e7b0*/  @UP1 USHF.R.U32.HI UR39, URZ, UR14, UR7 ;  /* 0x0000000e3f271299 */ /* 0x000fe20008011607 */
[----:B------:R-:W-:Y:S02]  /*e7c0*/  ULDC UR13, c[0x0][0x2e0] ;  /* 0x0000b800000d7ab9 */ /* 0x000fe40000000800 */
[----:B------:R-:W-:Y:S02]  /*e7d0*/  UIMAD UR6, UR11, UR13, UR8 ;  /* 0x0000000d0b0672a4 */ /* 0x000fe4000f8e0208 */
[----:B------:R-:W-:Y:S02]  /*e7e0*/  UIADD3 UR38, -UR39, URZ, URZ ;  /* 0x0000003f27267290 */ /* 0x000fe4000fffe13f */
[----:B------:R-:W-:Y:S02]  /*e7f0*/  UIADD3 UR4, UR6, UR4, URZ ;  /* 0x0000000406047290 */ /* 0x000fe4000fffe03f */
[----:B------:R-:W-:Y:S01]  /*e800*/  UIMAD UR38, UR10, UR38, UR9 ;  /* 0x000000260a2672a4 */ /* 0x000fe2000f8e0209 */
[----:B------:R-:W-:Y:S11]  /*e810*/  @!P1 BRA `(.L_x_736) ;  /* 0x0000000000449947 */ /* 0x000ff60003800000 */
[----:B------:R-:W-:Y:S01]  /*e820*/  ISETP.LT.AND P0, PT, RZ, UR6, PT ;  /* 0x00000006ff007c0c */ /* 0x000fe2000bf01270 */
[----:B------:R-:W-:-:S12]  /*e830*/  UIADD3 UR8, UR6, -0x1, URZ ;  /* 0xffffffff06087890 */ /* 0x000fd8000fffe03f */
[----:B------:R-:W-:Y:S05]  /*e840*/  @P0 BRA `(.L_x_737) ;  /* 0x00000000001c0947 */ /* 0x000fea0003800000 */
[----:B------:R-:W-:Y:S02]  /*e850*/  UISETP.NE.AND UP0, UPT, UR5, 0x1, UPT ;  /* 0x000000010500788c */ /* 0x000fe4000bf05270 */
[----:B------:R-:W-:-:S09]  /*e860*/  UIADD3 UR8, -UR6, URZ, URZ ;  /* 0x0000003f06087290 */ /* 0x000fd2000fffe13f */
[----:B------:R-:W-:Y:S02]  /*e870*/  @UP0 ULDC.64 UR14, c[0x0][0x9e8] ;  /* 0x00027a00000e0ab9 */ /* 0x000fe40000000a00 */
[----:B------:R-:W-:-:S04]  /*e880*/  UIMAD.WIDE.U32 UR6, UR8, UR14, URZ ;  /* 0x0000000e080672a5 */ /* 0x000fc8000f8e003f */
[----:B------:R-:W-:-:S04]  /*e890*/  @UP0 USHF.R.U32.HI UR8, URZ, UR15, UR7 ;  /* 0x0000000f3f080299 */ /* 0x000fc80008011607 */
[----:B------:R-:W-:Y:S01]  /*e8a0*/  ULOP3.LUT UR8, URZ, UR8, URZ, 0x33, !UPT ;  /* 0x000000083f087292 */ /* 0x000fe2000f8e333f */
[----:B------:R-:W-:Y:S11]  /*e8b0*/  BRA `(.L_x_738) ;  /* 0x0000000000107947 */ /* 0x000ff60003800000 */
.L_x_737:
[----:B------:R-:W-:-:S11]  /*e8c0*/  UISETP.NE.AND UP0, UPT, UR5, 0x1, UPT ;  /* 0x000000010500788c */ /* 0x000fd6000bf05270 */
[----:B------:R-:W-:Y:S02]  /*e8d0*/  @UP0 ULDC.64 UR14, c[0x0][0x9e8] ;  /* 0x00027a00000e0ab9 */ /* 0x000fe40000000a00 */
[----:B------:R-:W-:-:S04]  /*e8e0*/  UIMAD.WIDE.U32 UR6, UR8, UR14, URZ ;  /* 0x0000000e080672a5 */ /* 0x000fc8000f8e003f */
[----:B------:R-:W-:-:S12]  /*e8f0*/  @UP0 USHF.R.U32.HI UR8, URZ, UR15, UR7 ;  /* 0x0000000f3f080299 */ /* 0x000fd80008011607 */
.L_x_738:
[----:B------:R-:W-:-:S04]  /*e900*/  UIMAD UR8, UR8, UR5, UR5 ;  /* 0x00000005080872a4 */ /* 0x000fc8000f8e0205 */
[----:B------:R-:W-:-:S04]  /*e910*/  UISETP.LT.AND UP0, UPT, UR4, UR8, UPT ;  /* 0x000000080400728c */ /* 0x000fc8000bf01270 */
[----:B------:R-:W-:-:S12]  /*e920*/  USEL UR4, UR4, UR8, UP0 ;  /* 0x0000000804047287 */ /* 0x000fd80008000000 */
.L_x_736:
[----:B------:R-:W-:Y:S02]  /*e930*/  UIMAD UR7, UR11, UR13, 0x7f ;  /* 0x0000007f0b0774a4 */ /* 0x000fe4000f8e020d */
[----:B------:R-:W-:Y:S02]  /*e940*/  UIADD3 UR4, UR4, 0x7f, URZ ;  /* 0x0000007f04047890 */ /* 0x000fe4000fffe03f */
[----:B------:R-:W-:Y:S02]  /*e950*/  USHF.R.S32.HI UR8, URZ, 0x1f, UR7 ;  /* 0x0000001f3f087899 */ /* 0x000fe40008011407 */
[----:B------:R-:W-:Y:S02]  /*e960*/  USHF.R.S32.HI UR6, URZ, 0x1f, UR4 ;  /* 0x0000001f3f067899 */ /* 0x000fe40008011404 */
[----:B------:R-:W-:Y:S02]  /*e970*/  ULEA.HI UR8, UR8, UR7, URZ, 0x7 ;  /* 0x0000000708087291 */ /* 0x000fe4000f8f383f */
[----:B------:R-:W-:-:S02]  /*e980*/  ULEA.HI UR6, UR6, UR4, URZ, 0x7 ;  /* 0x0000000406067291 */ /* 0x000fc4000f8f383f */
[----:B------:R-:W-:Y:S02]  /*e990*/  UIADD3 UR4, UR37, -UR12, URZ ;  /* 0x8000000c25047290 */ /* 0x000fe4000fffe03f */
[----:B------:R-:W-:Y:S02]  /*e9a0*/  USHF.R.S32.HI UR43, URZ, 0x7, UR8 ;  /* 0x000000073f2b7899 */ /* 0x000fe40008011408 */
[----:B------:R-:W-:Y:S02]  /*e9b0*/  USHF.R.S32.HI UR6, URZ, 0x7, UR6 ;  /* 0x000000073f067899 */ /* 0x000fe40008011406 */
[----:B------:R-:W-:Y:S02]  /*e9c0*/  UIMAD UR4, UR11, UR13, UR4 ;  /* 0x0000000d0b0472a4 */ /* 0x000fe4000f8e0204 */
[----:B------:R-:W-:Y:S01]  /*e9d0*/  UISETP.LT.AND UP0, UPT, UR43, UR6, UPT ;  /* 0x000000062b00728c */ /* 0x000fe2000bf01270 */
[----:B------:R-:W-:Y:S02]  /*e9e0*/  ULDC UR8, c[0x0][0x9dc] ;  /* 0x0002770000087ab9 */ /* 0x000fe40000000800 */
[----:B------:R-:W-:-:S02]  /*e9f0*/  UIADD3 UR8, UR4, -UR8, URZ ;  /* 0x8000000804087290 */ /* 0x000fc4000fffe03f */
[----:B------:R-:W-:Y:S01]  /*ea00*/  USEL UR43, UR43, UR6, UP0 ;  /* 0x000000062b2b7287 */ /* 0x000fe20008000000 */
[----:B------:R-:W-:Y:S11]  /*ea10*/  @!P1 BRA `(.L_x_739) ;  /* 0x0000000000449947 */ /* 0x000ff60003800000 */
[----:B------:R-:W-:-:S06]  /*ea20*/  UISETP.GT.AND UP0, UPT, UR4, -0x1, UPT ;  /* 0xffffffff0400788c */ /* 0x000fcc000bf04270 */
[----:B------:R-:W-:-:S13]  /*ea30*/  PLOP3.LUT P0, PT, PT, PT, UP0, 0x80, 0x0 ;  /* 0x000000000000781c */ /* 0x000fda0003f0f008 */
[----:B------:R-:W-:Y:S05]  /*ea40*/  @P0 BRA `(.L_x_740) ;  /* 0x00000000001c0947 */ /* 0x000fea0003800000 */
[----:B------:R-:W-:Y:S02]  /*ea50*/  UISETP.NE.AND UP0, UPT, UR5, 0x1, UPT ;  /* 0x000000010500788c */ /* 0x000fe4000bf05270 */
[----:B------:R-:W-:-:S09]  /*ea60*/  ULOP3.LUT UR4, URZ, UR4, URZ, 0x33, !UPT ;  /* 0x000000043f047292 */ /* 0x000fd2000f8e333f */
[----:B------:R-:W-:Y:S02]  /*ea70*/  @UP0 ULDC.64 UR10, c[0x0][0x9e8] ;  /* 0x00027a00000a0ab9 */ /* 0x000fe40000000a00 */
[----:B------:R-:W-:-:S04]  /*ea80*/  UIMAD.WIDE.U32 UR6, UR4, UR10, URZ ;  /* 0x0000000a040672a5 */ /* 0x000fc8000f8e003f */
[----:B------:R-:W-:-:S04]  /*ea90*/  @UP0 USHF.R.U32.HI UR4, URZ, UR11, UR7 ;  /* 0x0000000b3f040299 */ /* 0x000fc80008011607 */
[----:B------:R-:W-:Y:S01]  /*eaa0*/  ULOP3.LUT UR4, URZ, UR4, URZ, 0x33, !UPT ;  /* 0x000000043f047292 */ /* 0x000fe2000f8e333f */
[----:B------:R-:W-:Y:S11]  /*eab0*/  BRA `(.L_x_741) ;  /* 0x0000000000107947 */ /* 0x000ff60003800000 */
.L_x_740:
[----:B------:R-:W-:-:S11]  /*eac0*/  UISETP.NE.AND UP0, UPT, UR5, 0x1, UPT ;  /* 0x000000010500788c */ /* 0x000fd6000bf05270 */
[----:B------:R-:W-:Y:S02]  /*ead0*/  @UP0 ULDC.64 UR10, c[0x0][0x9e8] ;  /* 0x00027a00000a0ab9 */ /* 0x000fe40000000a00 */
[----:B------:R-:W-:-:S04]  /*eae0*/  UIMAD.WIDE.U32 UR6, UR4, UR10, URZ ;  /* 0x0000000a040672a5 */ /* 0x000fc8000f8e003f */
[----:B------:R-:W-:-:S12]  /*eaf0*/  @UP0 USHF.R.U32.HI UR4, URZ, UR11, UR7 ;  /* 0x0000000b3f040299 */ /* 0x000fd80008011607 */
.L_x_741:
[----:B------:R-:W-:-:S04]  /*eb00*/  UIMAD UR4, UR4, UR5, URZ ;  /* 0x00000005040472a4 */ /* 0x000fc8000f8e023f */
[----:B------:R-:W-:-:S04]  /*eb10*/  UISETP.LT.AND UP0, UPT, UR8, UR4, UPT ;  /* 0x000000040800728c */ /* 0x000fc8000bf01270 */
[----:B------:R-:W-:-:S12]  /*eb20*/  USEL UR8, UR8, UR4, !UP0 ;  /* 0x0000000408087287 */ /* 0x000fd8000c000000 */
.L_x_739:
[----:B------:R-:W-:Y:S01]  /*eb30*/  USHF.R.S32.HI UR4, URZ, 0x1f, UR8 ;  /* 0x0000001f3f047899 */ /* 0x000fe20008011408 */
[----:B------:R-:W-:Y:S03]  /*eb40*/  BSSY B6, `(.L_x_742) ;  /* 0x000026e000067945 */ /* 0x000fe60003800000 */
[----:B------:R-:W-:-:S04]  /*eb50*/  ULEA.HI UR4, UR4, UR8, URZ, 0x7 ;  /* 0x0000000804047291 */ /* 0x000fc8000f8f383f */
[----:B------:R-:W-:-:S04]  /*eb60*/  USHF.R.S32.HI UR4, URZ, 0x7, UR4 ;  /* 0x000000073f047899 */ /* 0x000fc80008011404 */
[----:B------:R-:W-:-:S04]  /*eb70*/  UISETP.LT.AND UP0, UPT, URZ, UR4, UPT ;  /* 0x000000043f00728c */ /* 0x000fc8000bf01270 */
[----:B------:R-:W-:-:S04]  /*eb80*/  USEL UR42, URZ, UR4, !UP0 ;  /* 0x000000043f2a7287 */ /* 0x000fc8000c000000 */
[----:B------:R-:W-:-:S06]  /*eb90*/  UISETP.GT.AND UP0, UPT, UR43, UR42, UPT ;  /* 0x0000002a2b00728c */ /* 0x000fcc000bf04270 */
[----:B------:R-:W-:-:S13]  /*eba0*/  PLOP3.LUT P0, PT, PT, PT, UP0, 0x80, 0x0 ;  /* 0x000000000000781c */ /* 0x000fda0003f0f008 */
[----:B------:R-:W-:Y:S05]  /*ebb0*/  @P0 BRA `(.L_x_743) ;  /* 0x00000000003c0947 */ /* 0x000fea0003800000 */
[----:B------:R-:W-:-:S13]  /*ebc0*/  ISETP.NE.AND P0, PT, R28, RZ, PT ;  /* 0x000000ff1c00720c */ /* 0x000fda0003f05270 */
[----:B------:R-:W-:Y:S05]  /*ebd0*/  @P0 BRA `(.L_x_744) ;  /* 0x0000002400900947 */ /* 0x000fea0003800000 */
[----:B------:R-:W1:Y:S01]  /*ebe0*/  S2R R7, SR_LANEID ;  /* 0x0000000000077919 */ /* 0x000e620000000000 */
[----:B------:R-:W-:Y:S01]  /*ebf0*/  VOTEU.ANY UR4, UPT, PT ;  /* 0x0000000000047886 */ /* 0x000fe200038e0100 */
[----:B------:R-:W2:Y:S01]  /*ec00*/  LDC.64 R2, c[0x0][0xdf0] ;  /* 0x00037c00ff027b82 */ /* 0x000ea20000000a00 */
[----:B------:R-:W1:Y:S08]  /*ec10*/  FLO.U32 R0, UR4 ;  /* 0x0000000400007d00 */ /* 0x000e7000080e0000 */
[----:B------:R-:W2:Y:S01]  /*ec20*/  POPC R5, UR4 ;  /* 0x0000000400057d09 */ /* 0x000ea20008000000 */
[----:B-1----:R-:W-:-:S13]  /*ec30*/  ISETP.EQ.U32.AND P0, PT, R0, R7, PT ;  /* 0x000000070000720c */ /* 0x002fda0003f02070 */
[----:B--2---:R-:W2:Y:S01]  /*ec40*/  @P0 ATOMG.E.ADD.STRONG.GPU PT, R3, desc[UR48][R2.64], R5 ;  /* 0x00000005020309a8 */ /* 0x004ea200081ee1f0 */
[----:B------:R-:W1:Y:S02]  /*ec50*/  S2R R4, SR_LTMASK ;  /* 0x0000000000047919 */ /* 0x000e640000003900 */
[----:B-1----:R-:W-:-:S04]  /*ec60*/  LOP3.LUT R4, R4, UR4, RZ, 0xc0, !PT ;  /* 0x0000000404047c12 */ /* 0x002fc8000f8ec0ff */
[----:B------:R-:W1:Y:S01]  /*ec70*/  POPC R25, R4 ;  /* 0x0000000400197309 */ /* 0x000e620000000000 */
[----:B--2---:R-:W1:Y:S02]  /*ec80*/  SHFL.IDX PT, R0, R3, R0, 0x1f ;  /* 0x00001f0003007589 */ /* 0x004e6400000e0000 */
[----:B-1----:R-:W-:Y:S01]  /*ec90*/  IADD3 R25, R0, UR44, R25 ;  /* 0x0000002c00197c10 */ /* 0x002fe2000fffe019 */
[----:B------:R-:W-:Y:S06]  /*eca0*/  BRA `(.L_x_744) ;  /* 0x00000024005c7947 */ /* 0x000fec0003800000 */
.L_x_743:
[----:B------:R-:W1:Y:S01]  /*ecb0*/  S2UR UR4, SR_CgaCtaId ;  /* 0x00000000000479c3 */ /* 0x000e620000008800 */
[----:B------:R-:W-:Y:S02]  /*ecc0*/  UMOV UR40, 0x400 ;  /* 0x0000040000287882 */ /* 0x000fe40000000000 */
[----:B-1----:R-:W-:-:S04]  /*ecd0*/  ULEA UR40, UR4, UR40, 0x18 ;  /* 0x0000002804287291 */ /* 0x002fc8000f8ec03f */
        /* <DEDUP_REMOVED lines=20> */
.L_x_745:
[----:B------:R-:W-:Y:S01]  /*ee20*/  UIADD3 UR4, UR40, 0x9000, URZ ;  /* 0x0000900028047890 */ /* 0x000fe2000fffe03f */
[----:B------:R-:W-:-:S05]  /*ee30*/  LOP3.LUT R18, R18, 0xfffffffe, RZ, 0xc0, !PT ;  /* 0xfffffffe12127812 */ /* 0x000fca00078ec0ff */
[----:B------:R-:W-:-:S05]  /*ee40*/  IMAD.U32 R16, RZ, RZ, UR4 ;  /* 0x00000004ff107e24 */ /* 0x000fca000f8e00ff */
[----:B------:R-:W-:-:S13]  /*ee50*/  LOP3.LUT P0, RZ, R16, 0x9f, RZ, 0xc0, !PT ;  /* 0x0000009f10ff7812 */ /* 0x000fda000780c0ff */
[----:B------:R-:W-:Y:S01]  /*ee60*/  @P0 LOP3.LUT R18, R18, 0x1, RZ, 0xfc, !PT ;  /* 0x0000000112120812 */ /* 0x000fe200078efcff */
[----:B------:R-:W-:Y:S06]  /*ee70*/  @!P0 BRA `(.L_x_746) ;  /* 0x0000000000408947 */ /* 0x000fec0003800000 */
        /* <DEDUP_REMOVED lines=16> */
.L_x_746:
        /* <DEDUP_REMOVED lines=20> */
.L_x_747:
        /* <DEDUP_REMOVED lines=18> */
.L_x_748:
[----:B------:R-:W-:Y:S01]  /*f1e0*/  ULDC.64 UR4, c[0x0][0x9f8] ;  /* 0x00027e0000047ab9 */ /* 0x000fe20000000a00 */
[----:B------:R-:W-:Y:S01]  /*f1f0*/  IMAD.U32 R5, RZ, RZ, UR39 ;  /* 0x00000027ff057e24 */ /* 0x000fe2000f8e00ff */
[----:B------:R-:W-:Y:S01]  /*f200*/  ISETP.NE.U32.AND P0, PT, RZ, UR4, PT ;  /* 0x00000004ff007c0c */ /* 0x000fe2000bf05070 */
[----:B------:R-:W-:Y:S01]  /*f210*/  IMAD.U32 R20, RZ, RZ, UR39 ;  /* 0x00000027ff147e24 */ /* 0x000fe2000f8e00ff */
[----:B------:R-:W1:Y:S02]  /*f220*/  LDC R0, c[0x0][0x428] ;  /* 0x00010a00ff007b82 */ /* 0x000e640000000800 */
[----:B------:R-:W-:-:S13]  /*f230*/  ISETP.NE.AND.EX P0, PT, RZ, UR5, PT, P0 ;  /* 0x00000005ff007c0c */ /* 0x000fda000bf05300 */
[----:B------:R-:W2:Y:S02]  /*f240*/  @P0 LDC.64 R2, c[0x0][0x9f8] ;  /* 0x00027e00ff020b82 */ /* 0x000ea40000000a00 */
[----:B--2---:R-:W-:-:S05]  /*f250*/  @P0 IMAD.WIDE R2, R5, 0x4, R2 ;  /* 0x0000000405020825 */ /* 0x004fca00078e0202 */
[----:B------:R2:W3:Y:S01]  /*f260*/  @P0 LDG.E R20, desc[UR48][R2.64] ;  /* 0x0000003002140981 */ /* 0x0004e2000c1e1900 */
[----:B-1----:R-:W-:Y:S01]  /*f270*/  ISETP.NE.AND P0, PT, R0, 0x1, PT ;  /* 0x000000010000780c */ /* 0x002fe20003f05270 */
[----:B------:R-:W-:Y:S01]  /*f280*/  UMOV UR36, URZ ;  /* 0x0000003f00247c82 */ /* 0x000fe20008000000 */
[----:B------:R-:W-:Y:S01]  /*f290*/  ISETP.NE.AND P2, PT, R28, RZ, PT ;  /* 0x000000ff1c00720c */ /* 0x000fe20003f45270 */
[----:B------:R-:W-:Y:S01]  /*f2a0*/  UMOV UR8, 0x20 ;  /* 0x0000002000087882 */ /* 0x000fe20000000000 */
[----:B------:R-:W-:Y:S01]  /*f2b0*/  UMOV UR9, UR37 ;  /* 0x0000002500097c82 */ /* 0x000fe20008000000 */
[----:B------:R-:W-:Y:S01]  /*f2c0*/  UMOV UR10, UR38 ;  /* 0x00000026000a7c82 */ /* 0x000fe20008000000 */
[----:B------:R-:W-:Y:S01]  /*f2d0*/  UMOV UR11, UR39 ;  /* 0x00000027000b7c82 */ /* 0x000fe20008000000 */
[----:B------:R-:W-:Y:S01]  /*f2e0*/  UMOV UR12, 0x40 ;  /* 0x00000040000c7882 */ /* 0x000fe20000000000 */
[----:B------:R-:W-:Y:S01]  /*f2f0*/  UMOV UR13, UR37 ;  /* 0x00000025000d7c82 */ /* 0x000fe20008000000 */
[----:B--2---:R-:W1:Y:S01]  /*f300*/  LDC.64 R2, c[0x0][0x3f8] ;  /* 0x0000fe00ff027b82 */ /* 0x004e620000000a00 */
[----:B------:R-:W-:Y:S01]  /*f310*/  UMOV UR14, UR38 ;  /* 0x00000026000e7c82 */ /* 0x000fe20008000000 */
[----:B------:R-:W-:Y:S01]  /*f320*/  UMOV UR15, UR39 ;  /* 0x00000027000f7c82 */ /* 0x000fe20008000000 */
[----:B------:R-:W-:Y:S01]  /*f330*/  UMOV UR6, 0xffffffff ;  /* 0xffffffff00067882 */ /* 0x000fe20000000000 */
[----:B------:R-:W-:-:S02]  /*f340*/  IMAD.U32 R16, RZ, RZ, UR38 ;  /* 0x00000026ff107e24 */ /* 0x000fc4000f8e00ff */
[----:B------:R-:W-:Y:S02]  /*f350*/  VOTEU.ALL UP1, P2 ;  /* 0x00000000003f7886 */ /* 0x000fe40001020000 */
[----:B------:R-:W2:Y:S03]  /*f360*/  @P0 LDC R0, c[0x0][0x42c] ;  /* 0x00010b00ff000b82 */ /* 0x000ea60000000800 */
[----:B------:R-:W-:-:S04]  /*f370*/  @!UP1 UIADD3 UR4, UP0, UR50, 0x270, URZ ;  /* 0x0000027032049890 */ /* 0x000fc8000ff1e03f */
[----:B------:R-:W-:Y:S01]  /*f380*/  @!UP1 UIADD3.X UR5, URZ, UR51, URZ, UP0, !UPT ;  /* 0x000000333f059290 */ /* 0x000fe200087fe43f */
[----:B------:R-:W4:Y:S01]  /*f390*/  @P0 LDC R5, c[0x0][0x430] ;  /* 0x00010c00ff050b82 */ /* 0x000f220000000800 */
[----:B-1----:R-:W-:-:S07]  /*f3a0*/  ISETP.NE.U32.AND P1, PT, R2, RZ, PT ;  /* 0x000000ff0200720c */ /* 0x002fce0003f25070 */
[----:B------:R1:W-:Y:S01]  /*f3b0*/  @!UP1 UTMAPF.L2.4D [UR36], [UR4] ;  /* 0x00000024040095b8 */ /* 0x0003e20008018000 */
[----:B------:R-:W-:Y:S01]  /*f3c0*/  ISETP.NE.AND.EX P1, PT, R3, RZ, PT, P1 ;  /* 0x000000ff0300720c */ /* 0x000fe20003f25310 */
[----:B--2---:R-:W-:Y:S01]  /*f3d0*/  @P0 IMAD.HI.U32 R0, R0, UR38, RZ ;  /* 0x0000002600000c27 */ /* 0x004fe2000f8e00ff */
[----:B------:R1:W-:Y:S04]  /*f3e0*/  @!UP1 UTMAPF.L2.4D [UR8], [UR4] ;  /* 0x00000008040095b8 */ /* 0x0003e80008018000 */
[----:B----4-:R-:W-:Y:S01]  /*f3f0*/  @P0 SHF.R.U32.HI R16, RZ, R5, R0 ;  /* 0x00000005ff100219 */ /* 0x010fe20000011600 */
[----:B------:R1:W-:Y:S01]  /*f400*/  @!UP1 UTMAPF.L2.4D [UR12], [UR4] ;  /* 0x0000000c040095b8 */ /* 0x0003e20008018000 */
[----:B---3--:R-:W-:Y:S02]  /*f410*/  SHF.R.S32.HI R21, RZ, 0x1f, R20 ;  /* 0x0000001fff157819 */ /* 0x008fe40000011414 */
[----:B------:R-:W-:Y:S01]  /*f420*/  SEL R0, R20, RZ, !P1 ;  /* 0x000000ff14007207 */ /* 0x000fe20004800000 */
[----:B-1----:R-:W-:Y:S06]  /*f430*/  BRA.DIV UR6, `(.L_x_749) ;  /* 0x0000002606987947 */ /* 0x002fec000b800000 */
[----:B------:R1:W2:Y:S02]  /*f440*/  SHFL.IDX PT, R14, R29, RZ, 0x1f ;  /* 0x00001fff1d0e7589 */ /* 0x0002a400000e0000 */
.L_x_814:
[----:B--2---:R-:W-:Y:S02]  /*f450*/  ISETP.NE.AND P0, PT, R14, RZ, PT ;  /* 0x000000ff0e00720c */ /* 0x004fe40003f05270 */
[----:B------:R-:W-:-:S11]  /*f460*/  PLOP3.LUT P6, PT, PT, PT, PT, 0x8, 0x0 ;  /* 0x000000000000781c */ /* 0x000fd60003fce170 */
[----:B------:R-:W-:Y:S05]  /*f470*/  @P0 BRA `(.L_x_750) ;  /* 0x0000000400f80947 */ /* 0x000fea0003800000 */
[----:B------:R-:W-:-:S06]  /*f480*/  UIADD3 UR4, UR43, -0x1, URZ ;  /* 0xffffffff2b047890 */ /* 0x000fcc000fffe03f */
[----:B------:R-:W-:Y:S01]  /*f490*/  IMAD.U32 R7, RZ, RZ, UR4 ;  /* 0x00000004ff077e24 */ /* 0x000fe2000f8e00ff */
[----:B------:R-:W-:-:S03]  /*f4a0*/  UMOV UR4, 0xffffffff ;  /* 0xffffffff00047882 */ /* 0x000fc60000000000 */
[----:B------:R-:W-:Y:S05]  /*f4b0*/  BRA.DIV UR4, `(.L_x_751) ;  /* 0x0000002604987947 */ /* 0x000fea000b800000 */
[----:B------:R-:W-:-:S13]  /*f4c0*/  ELECT P6, URZ, PT ;  /* 0x00000000003f782f */ /* 0x000fda00038c0000 */
.L_x_817:
        /* <DEDUP_REMOVED lines=21> */
.L_x_753:
[----:B------:R-:W-:Y:S02]  /*f620*/  LEA R5, R17, UR40, 0x3 ;  /* 0x0000002811057c11 */ /* 0x000fe4000f8e18ff */
[----:B--2---:R-:W-:Y:S02]  /*f630*/  SHF.L.U32 R2, R19, 0x1f, RZ ;  /* 0x0000001f13027819 */ /* 0x004fe400000006ff */
[----:B------:R-:W-:Y:S02]  /*f640*/  ISETP.NE.AND P0, PT, R28, RZ, PT ;  /* 0x000000ff1c00720c */ /* 0x000fe40003f05270 */
[----:B------:R-:W2:Y:S02]  /*f650*/  SYNCS.PHASECHK.TRANS64.TRYWAIT P3, [R5+URZ+0x19c80], R2 ;  /* 0x019c8002050075a7 */ /* 0x000ea4000806017f */
[----:B--2---:R-:W-:Y:S09]  /*f660*/  @!P3 BRA `(.L_x_754) ;  /* 0x00000024004cb947 */ /* 0x004ff20003800000 */
.L_x_818:
[----:B------:R-:W-:Y:S05]  /*f670*/  @P0 BRA `(.L_x_755) ;  /* 0x0000000000140947 */ /* 0x000fea0003800000 */
[----:B------:R-:W-:Y:S01]  /*f680*/  ISETP.NE.AND P3, PT, R27, RZ, PT ;  /* 0x000000ff1b00720c */ /* 0x000fe20003f65270 */
[----:B------:R-:W-:-:S04]  /*f690*/  IMAD.MOV.U32 R3, RZ, RZ, 0x3000 ;  /* 0x00003000ff037424 */ /* 0x000fc800078e00ff */
[----:B------:R3:W-:Y:S08]  /*f6a0*/  SYNCS.ARRIVE.TRANS64 RZ, [R5+URZ+0x19c70], R3 ;  /* 0x019c700305ff79a7 */ /* 0x0007f0000800003f */
[----:B------:R-:W-:Y:S05]  /*f6b0*/  @!P3 BRA `(.L_x_755) ;  /* 0x000000000004b947 */ /* 0x000fea0003800000 */
[----:B------:R-:W-:Y:S01]  /*f6c0*/  BPT.TRAP 0x1 ;  /* 0x000000040000795c */ /* 0x000fe20000300000 */
.L_x_755:
        /* <DEDUP_REMOVED lines=28> */
.L_x_819:
[----:B------:R-:W-:Y:S05]  /*f890*/  @P0 BRA `(.L_x_757) ;  /* 0x0000000000140947 */ /* 0x000fea0003800000 */
[----:B------:R-:W-:Y:S01]  /*f8a0*/  ISETP.NE.AND P0, PT, R27, RZ, PT ;  /* 0x000000ff1b00720c */ /* 0x000fe20003f05270 */
[----:B--23--:R-:W-:-:S04]  /*f8b0*/  IMAD.MOV.U32 R2, RZ, RZ, 0x3000 ;  /* 0x00003000ff027424 */ /* 0x00cfc800078e00ff */
[----:B------:R4:W-:Y:S08]  /*f8c0*/  SYNCS.ARRIVE.TRANS64 RZ, [R5+URZ+0x19c30], R2 ;  /* 0x019c300205ff79a7 */ /* 0x0009f0000800003f */
[----:B------:R-:W-:Y:S05]  /*f8d0*/  @!P0 BRA `(.L_x_757) ;  /* 0x0000000000048947 */ /* 0x000fea0003800000 */
[----:B------:R-:W-:Y:S01]  /*f8e0*/  BPT.TRAP 0x1 ;  /* 0x000000040000795c */ /* 0x000fe20000300000 */
.L_x_757:
        /* <DEDUP_REMOVED lines=24> */
.L_x_752:
[----:B------:R-:W-:Y:S05]  /*fa70*/  WARPSYNC.ALL ;  /* 0x0000000000007948 */ /* 0x000fea0003800000 */
[----:B------:R-:W-:Y:S01]  /*fa80*/  BAR.SYNC.DEFER_BLOCKING 0x8, 0x1a0 ;  /* 0x0206800000007b1d */ /* 0x000fe20000010000 */
[----:B------:R-:W-:Y:S01]  /*fa90*/  ELECT P0, URZ, PT ;  /* 0x00000000003f782f */ /* 0x000fe20003800000 */
[----:B------:R-:W-:Y:S02]  /*faa0*/  UIADD3 UR4, UP0, UR50, 0x270, URZ ;  /* 0x0000027032047890 */ /* 0x000fe4000ff1e03f */
[----:B------:R-:W-:Y:S02]  /*fab0*/  UIADD3 UR8, UR40, 0xf000, URZ ;  /* 0x0000f00028087890 */ /* 0x000fe4000fffe03f */
[----:B------:R-:W-:-:S02]  /*fac0*/  UIADD3 UR9, UR40, 0x19c00, URZ ;  /* 0x00019c0028097890 */ /* 0x000fc4000fffe03f */
[----:B------:R-:W-:Y:S02]  /*fad0*/  UIADD3.X UR5, URZ, UR51, URZ, UP0, !UPT ;  /* 0x000000333f057290 */ /* 0x000fe400087fe43f */
[----:B------:R-:W-:Y:S02]  /*fae0*/  UIADD3 UR24, UR40, 0x10800, URZ ;  /* 0x0001080028187890 */ /* 0x000fe4000fffe03f */
[----:B------:R-:W-:Y:S02]  /*faf0*/  UIADD3 UR16, UR40, 0x12000, URZ ;  /* 0x0001200028107890 */ /* 0x000fe4000fffe03f */
[----:B--234-:R-:W-:Y:S01]  /*fb00*/  @P0 IMAD.MOV.U32 R2, RZ, RZ, 0x4800 ;  /* 0x00004800ff020424 */ /* 0x01cfe200078e00ff */
[----:B------:R-:W-:Y:S01]  /*fb10*/  UMOV UR6, 0x0 ;  /* 0x0000000000067882 */ /* 0x000fe20000000000 */
[----:B------:R-:W-:Y:S01]  /*fb20*/  UMOV UR7, 0x12f00000 ;  /* 0x12f0000000077882 */ /* 0x000fe20000000000 */
[----:B------:R-:W-:Y:S01]  /*fb30*/  UMOV UR10, URZ ;  /* 0x0000003f000a7c82 */ /* 0x000fe20008000000 */
[----:B------:R-:W-:Y:S01]  /*fb40*/  UMOV UR11, UR37 ;  /* 0x00000025000b7c82 */ /* 0x000fe20008000000 */
[----:B------:R-:W-:Y:S01]  /*fb50*/  UMOV UR12, UR38 ;  /* 0x00000026000c7c82 */ /* 0x000fe20008000000 */
[----:B------:R-:W-:Y:S01]  /*fb60*/  UMOV UR13, UR39 ;  /* 0x00000027000d7c82 */ /* 0x000fe20008000000 */
[----:B------:R-:W-:Y:S01]  /*fb70*/  UMOV UR26, 0x20 ;  /* 0x00000020001a7882 */ /* 0x000fe20000000000 */
[----:B------:R-:W-:Y:S01]  /*fb80*/  UMOV UR27, UR37 ;  /* 0x00000025001b7c82 */ /* 0x000fe20008000000 */
[----:B------:R-:W-:Y:S01]  /*fb90*/  UMOV UR28, UR38 ;  /* 0x00000026001c7c82 */ /* 0x000fe20008000000 */
[----:B------:R-:W-:Y:S01]  /*fba0*/  UMOV UR29, UR39 ;  /* 0x00000027001d7c82 */ /* 0x000fe20008000000 */
[----:B------:R2:W-:Y:S01]  /*fbb0*/  @P0 SYNCS.ARRIVE.TRANS64 RZ, [UR40+0x19c00], R2 ;  /* 0x019c0002ffff09a7 */ /* 0x0005e20008000028 */
[----:B------:R-:W-:Y:S01]  /*fbc0*/  UMOV UR25, UR9 ;  /* 0x0000000900197c82 */ /* 0x000fe20008000000 */
[----:B------:R-:W-:Y:S01]  /*fbd0*/  UMOV UR18, 0x40 ;  /* 0x0000004000127882 */ /* 0x000fe20000000000 */
[----:B------:R-:W-:Y:S01]  /*fbe0*/  UMOV UR19, UR37 ;  /* 0x0000002500137c82 */ /* 0x000fe20008000000 */
[----:B------:R-:W-:Y:S01]  /*fbf0*/  UMOV UR20, UR38 ;  /* 0x0000002600147c82 */ /* 0x000fe20008000000 */
[----:B------:R-:W-:Y:S01]  /*fc00*/  UMOV UR21, UR39 ;  /* 0x0000002700157c82 */ /* 0x000fe20008000000 */
[----:B------:R2:W-:Y:S01]  /*fc10*/  UTMALDG.4D [UR8], [UR4], desc[UR6] ;  /* 0x00000608040075b4 */ /* 0x0005e20008019000 */
[----:B------:R-:W-:Y:S01]  /*fc20*/  UMOV UR17, UR9 ;  /* 0x0000000900117c82 */ /* 0x000fe20008000000 */
[----:B------:R2:W-:Y:S01]  /*fc30*/  UTMALDG.4D [UR24], [UR4], desc[UR6] ;  /* 0x00000618040075b4 */ /* 0x0005e20008019000 */
[----:B------:R2:W-:Y:S02]  /*fc40*/  UTMALDG.4D [UR16], [UR4], desc[UR6] ;  /* 0x00000610040075b4 */ /* 0x0005e40008019000 */
[----:B--2---:R-:W-:Y:S01]  /*fc50*/  NOP ;  /* 0x0000000000007918 */ /* 0x004fe20000000000 */
.L_x_750:
[----:B------:R-:W-:Y:S01]  /*fc60*/  VIADD R26, R26, 0x1 ;  /* 0x000000011a1a7836 */ /* 0x000fe20000000000 */
[----:B------:R-:W-:Y:S04]  /*fc70*/  BSSY B0, `(.L_x_758) ;  /* 0x0000007000007945 */ /* 0x000fe80003800000 */
[----:B------:R-:W-:-:S04]  /*fc80*/  LEA.HI R2, R26, R26, RZ, 0x1 ;  /* 0x0000001a1a027211 */ /* 0x000fc800078f08ff */
[----:B------:R-:W-:-:S05]  /*fc90*/  LOP3.LUT R3, R2, 0xfffffffe, RZ, 0xc0, !PT ;  /* 0xfffffffe02037812 */ /* 0x000fca00078ec0ff */
[----:B------:R-:W-:-:S05]  /*fca0*/  IMAD.IADD R2, R26, 0x1, -R3 ;  /* 0x000000011a027824 */ /* 0x000fca00078e0a03 */
[----:B------:R-:W-:-:S04]  /*fcb0*/  SHF.L.U32 R2, R2, 0x1f, RZ ;  /* 0x0000001f02027819 */ /* 0x000fc800000006ff */
[----:B------:R-:W2:Y:S02]  /*fcc0*/  SYNCS.PHASECHK.TRANS64.TRYWAIT P0, [UR40+0x19c20], R2 ;  /* 0x019c2002ff0075a7 */ /* 0x000ea40008000168 */
[----:B--2---:R-:W-:Y:S05]  /*fcd0*/  @!P0 BRA `(.L_x_759) ;  /* 0x0000001c00d88947 */ /* 0x004fea0003800000 */
.L_x_820:
[----:B------:R-:W-:Y:S05]  /*fce0*/  BSYNC B0 ;  /* 0x0000000000007941 */ /* 0x000fea0003800000 */
.L_x_758:
[----:B------:R-:W-:-:S04]  /*fcf0*/  UIADD3 UR4, UR43, -0x2, URZ ;  /* 0xfffffffe2b047890 */ /* 0x000fc8000fffe03f */
[----:B------:R-:W-:-:S06]  /*fd00*/  UISETP.GE.AND UP0, UPT, UR4, UR42, UPT ;  /* 0x0000002a0400728c */ /* 0x000fcc000bf06270 */
[----:B------:R-:W-:-:S13]  /*fd10*/  PLOP3.LUT P0, PT, PT, PT, UP0, 0x80, 0x0 ;  /* 0x000000000000781c */ /* 0x000fda0003f0f008 */
[----:B------:R-:W-:Y:S05]  /*fd20*/  @!P0 BRA `(.L_x_760) ;  /* 0x0000000c00c88947 */ /* 0x000fea0003800000 */
[----:B------:R-:W-:Y:S02]  /*fd30*/  IMAD.MOV.U32 R8, RZ, RZ, R17 ;  /* 0x000000ffff087224 */ /* 0x000fe400078e0011 */
[----:B--2---:R-:W-:Y:S02]  /*fd40*/  IMAD.MOV.U32 R3, RZ, RZ, R19 ;  /* 0x000000ffff037224 */ /* 0x004fe400078e0013 */
[----:B------:R-:W-:-:S07]  /*fd50*/  IMAD.U32 R2, RZ, RZ, UR4 ;  /* 0x00000004ff027e24 */ /* 0x000fce000f8e00ff */
.L_x_784:
        /* <DEDUP_REMOVED lines=8> */
[----:B------:R-:W-:Y:S01]  /*fde0*/  LEA R9, R17, UR40, 0x3 ;  /* 0x0000002811097c11 */ /* 0x000fe2000f8e18ff */
[----:B------:R-:W-:Y:S01]  /*fdf0*/  IMAD.MOV.U32 R11, RZ, RZ, R2 ;  /* 0x000000ffff0b7224 */ /* 0x000fe200078e0002 */
[----:B------:R-:W-:Y:S01]  /*fe00*/  SHF.L.U32 R10, R19, 0x1f, RZ ;  /* 0x0000001f130a7819 */ /* 0x000fe200000006ff */
        /* <DEDUP_REMOVED lines=20> */
.L_x_763:
[----:B------:R-:W3:Y:S01]  /*ff50*/  SYNCS.PHASECHK.TRANS64.TRYWAIT P0, [R9+URZ+0x19c80], R10 ;  /* 0x019c800a090075a7 */ /* 0x000ee2000800017f */
[----:B------:R-:W-:Y:S01]  /*ff60*/  BSSY B1, `(.L_x_764) ;  /* 0x0000003000017945 */ /* 0x000fe20003800000 */
[----:B------:R-:W-:-:S03]  /*ff70*/  ISETP.NE.AND P3, PT, R28, RZ, PT ;  /* 0x000000ff1c00720c */ /* 0x000fc60003f65270 */
[----:B---3--:R-:W-:Y:S10]  /*ff80*/  @!P0 BRA `(.L_x_765) ;  /* 0x0000001c00448947 */ /* 0x008ff40003800000 */
.L_x_821:
[----:B------:R-:W-:Y:S05]  /*ff90*/  BSYNC B1 ;  /* 0x0000000000017941 */ /* 0x000fea0003800000 */
.L_x_764:
[----:B------:R-:W-:Y:S04]  /*ffa0*/  BSSY B1, `(.L_x_766) ;  /* 0x0000007000017945 */ /* 0x000fe80003800000 */
[----:B------:R-:W-:Y:S05]  /*ffb0*/  @P3 BRA `(.L_x_767) ;  /* 0x0000000000143947 */ /* 0x000fea0003800000 */
[----:B------:R-:W-:Y:S01]  /*ffc0*/  ISETP.NE.AND P0, PT, R27, RZ, PT ;  /* 0x000000ff1b00720c */ /* 0x000fe20003f05270 */
[----:B------:R-:W-:-:S04]  /*ffd0*/  IMAD.MOV.U32 R4, RZ, RZ, 0x3000 ;  /* 0x00003000ff047424 */ /* 0x000fc800078e00ff */
[----:B------:R4:W-:Y:S08]  /*ffe0*/  SYNCS.ARRIVE.TRANS64 RZ, [R9+URZ+0x19c70], R4 ;  /* 0x019c700409ff79a7 */ /* 0x0009f0000800003f */
[----:B------:R-:W-:Y:S05]  /*fff0*/  @!P0 BRA `(.L_x_767) ;  /* 0x0000000000048947 */ /* 0x000fea0003800000 */
[----:B------:R-:W-:Y:S01]  /*10000*/  BPT.TRAP 0x1 ;  /* 0x000000040000795c */ /* 0x000fe20000300000 */
.L_x_767:
[----:B------:R-:W-:Y:S05]  /*10010*/  BSYNC B1 ;  /* 0x0000000000017941 */ /* 0x000fea0003800000 */
.L_x_766:
[----:B------:R-:W-:Y:S01]  /*10020*/  IMAD.MOV.U32 R12, RZ, RZ, RZ ;  /* 0x000000ffff0c7224 */ /* 0x000fe200078e00ff */
[----:B------:R-:W-:Y:S01]  /*10030*/  R2UR UR12, R16 ;  /* 0x00000000100c72ca */ /* 0x000fe200000e0000 */
[----:B--2---:R-:W-:Y:S01]  /*10040*/  IMAD.U32 R6, RZ, RZ, UR40 ;  /* 0x00000028ff067e24 */ /* 0x004fe2000f8e00ff */
[----:B------:R-:W-:Y:S01]  /*10050*/  UIADD3 UR4, UP0, UR50, 0x470, URZ ;  /* 0x0000047032047890 */ /* 0x000fe2000ff1e03f */
[----:B------:R-:W-:Y:S01]  /*10060*/  PLOP3.LUT P0, PT, PT, PT, PT, 0x80, 0x0 ;  /* 0x000000000000781c */ /* 0x000fe20003f0f070 */
[----:B------:R-:W-:Y:S01]  /*10070*/  IMAD.SHL.U32 R7, R11, 0x80, RZ ;  /* 0x000000800b077824 */ /* 0x000fe200078e00ff */
[----:B------:R-:W-:Y:S01]  /*10080*/  R2UR UR10, R12 ;  /* 0x000000000c0a72ca */ /* 0x000fe200000e0000 */
[----:B------:R-:W-:Y:S01]  /*10090*/  IMAD R6, R17, 0x3000, R6 ;  /* 0x0000300011067824 */ /* 0x000fe200078e0206 */
[----:B------:R-:W-:Y:S01]  /*100a0*/  UIADD3.X UR5, URZ, UR51, URZ, UP0, !UPT ;  /* 0x000000333f057290 */ /* 0x000fe200087fe43f */
[----:B------:R-:W-:Y:S01]  /*100b0*/  VIADD R5, R9, 0x19c70 ;  /* 0x00019c7009057836 */ /* 0x000fe20000000000 */
[----:B------:R-:W-:Y:S01]  /*100c0*/  UMOV UR6, 0x0 ;  /* 0x0000000000067882 */ /* 0x000fe20000000000 */
[----:B----4-:R-:W-:Y:S01]  /*100d0*/  VIADD R4, R6, 0x9000 ;  /* 0x0000900006047836 */ /* 0x010fe20000000000 */
[----:B------:R-:W-:-:S09]  /*100e0*/  UMOV UR7, 0x14f00000 ;  /* 0x14f0000000077882 */ /* 0x000fd20000000000 */
.L_x_768:
        /* <DEDUP_REMOVED lines=16> */
.L_x_769:
        /* <DEDUP_REMOVED lines=16> */
.L_x_770:
        /* <DEDUP_REMOVED lines=12> */
.L_x_822:
[----:B------:R-:W-:Y:S05]  /*103b0*/  BSYNC B1 ;  /* 0x0000000000017941 */ /* 0x000fea0003800000 */
.L_x_771:
        /* <DEDUP_REMOVED lines=9> */
.L_x_774:
[----:B------:R-:W-:Y:S05]  /*10450*/  BSYNC B1 ;  /* 0x0000000000017941 */ /* 0x000fea0003800000 */
.L_x_773:
        /* <DEDUP_REMOVED lines=9> */
.L_x_775:
        /* <DEDUP_REMOVED lines=15> */
.L_x_776:
        /* <DEDUP_REMOVED lines=15> */
.L_x_777:
        /* <DEDUP_REMOVED lines=9> */
.L_x_762:
[----:B------:R-:W-:Y:S05]  /*10760*/  BSYNC B0 ;  /* 0x0000000000007941 */ /* 0x000fea0003800000 */
.L_x_761:
[----:B------:R-:W-:-:S06]  /*10770*/  UISETP.NE.AND UP0, UPT, UR41, 0x3, UPT ;  /* 0x000000032900788c */ /* 0x000fcc000bf05270 */
[----:B------:R-:W-:-:S13]  /*10780*/  PLOP3.LUT P0, PT, PT, PT, UP0, 0x80, 0x0 ;  /* 0x000000000000781c */ /* 0x000fda0003f0f008 */
[----:B------:R-:W-:Y:S05]  /*10790*/  @!P0 BRA `(.L_x_778) ;  /* 0x0000000000048947 */ /* 0x000fea0003800000 */
[----:B------:R-:W-:Y:S01]  /*107a0*/  BPT.TRAP 0x1 ;  /* 0x000000040000795c */ /* 0x000fe20000300000 */
.L_x_778:
        /* <DEDUP_REMOVED lines=8> */
.L_x_823:
[----:B------:R-:W-:Y:S05]  /*10830*/  BSYNC B0 ;  /* 0x0000000000007941 */ /* 0x000fea0003800000 */
.L_x_779:
[----:B------:R-:W-:Y:S05]  /*10840*/  @!P0 BRA `(.L_x_781) ;  /* 0x0000000000048947 */ /* 0x000fea0003800000 */
[----:B------:R-:W-:Y:S01]  /*10850*/  BPT.TRAP 0x1 ;  /* 0x000000040000795c */ /* 0x000fe20000300000 */
.L_x_781:
[----:B------:R-:W-:Y:S01]  /*10860*/  SHF.L.U32 R3, R3, 0x1f, RZ ;  /* 0x0000001f03037819 */ /* 0x000fe200000006ff */
[----:B------:R-:W-:-:S03]  /*10870*/  IMAD R11, R8, 0x3000, RZ ;  /* 0x00003000080b7824 */ /* 0x000fc600078e02ff */
[----:B------:R-:W3:Y:S02]  /*10880*/  SYNCS.PHASECHK.TRANS64.TRYWAIT P3, [R12+URZ+0x19c60], R3 ;  /* 0x019c60030c0075a7 */ /* 0x000ee4000806017f */
[----:B---3--:R-:W-:Y:S05]  /*10890*/  @!P3 BRA `(.L_x_782) ;  /* 0x00000014003cb947 */ /* 0x008fea0003800000 */
.L_x_824:
[C---:B---3--:R-:W-:Y:S01]  /*108a0*/  LOP3.LUT R3, R11.reuse, R24, RZ, 0xfc, !PT ;  /* 0x000000180b037212 */ /* 0x048fe200078efcff */
        /* <DEDUP_REMOVED lines=48> */
.L_x_783:
[----:B---3--:R-:W-:Y:S01]  /*10bb0*/  SYNCS.ARRIVE.TRANS64.A1T0 RZ, [R12+URZ+0x19c50], RZ ;  /* 0x019c50ff0cff79a7 */ /* 0x008fe2000810003f */
[----:B------:R-:W-:Y:S01]  /*10bc0*/  BAR.SYNC.DEFER_BLOCKING 0x2, 0x80 ;  /* 0x0082000000007b1d */ /* 0x000fe20000010000 */
[----:B------:R-:W-:Y:S01]  /*10bd0*/  ISETP.GT.AND P0, PT, R2, UR42, PT ;  /* 0x0000002a02007c0c */ /* 0x000fe2000bf04270 */
[----:B------:R-:W-:Y:S02]  /*10be0*/  @!P2 VIADD R3, R12, 0x19c80 ;  /* 0x00019c800c03a836 */ /* 0x000fe40000000000 */
[----:B------:R-:W-:Y:S02]  /*10bf0*/  VIADD R2, R2, 0xffffffff ;  /* 0xffffffff02027836 */ /* 0x000fe40000000000 */
[----:B--2---:R-:W-:Y:S01]  /*10c00*/  IMAD.MOV.U32 R8, RZ, RZ, R17 ;  /* 0x000000ffff087224 */ /* 0x004fe200078e0011 */
[----:B------:R-:W-:-:S04]  /*10c10*/  @!P2 PRMT R3, RZ, 0x654, R3 ;  /* 0x00000654ff03a816 */ /* 0x000fc80000000003 */
[----:B------:R2:W-:Y:S02]  /*10c20*/  @!P2 SYNCS.ARRIVE.TRANS64.RED.A1T0 RZ, [R3+URZ], RZ ;  /* 0x000000ff03ffa9a7 */ /* 0x0005e4000810043f */
[----:B--2---:R-:W-:Y:S01]  /*10c30*/  IMAD.MOV.U32 R3, RZ, RZ, R19 ;  /* 0x000000ffff037224 */ /* 0x004fe200078e0013 */
[----:B------:R-:W-:Y:S06]  /*10c40*/  @P0 BRA `(.L_x_784) ;  /* 0xfffffff000440947 */ /* 0x000fec000383ffff */
.L_x_760:
[----:B------:R-:W-:Y:S04]  /*10c50*/  BSSY B0, `(.L_x_785) ;  /* 0x000000e000007945 */ /* 0x000fe80003800000 */
[----:B------:R-:W-:Y:S05]  /*10c60*/  @P2 BRA `(.L_x_786) ;  /* 0x0000000000302947 */ /* 0x000fea0003800000 */
[----:B------:R-:W3:Y:S01]  /*10c70*/  S2R R7, SR_LANEID ;  /* 0x0000000000077919 */ /* 0x000ee20000000000 */
[----:B------:R-:W-:Y:S01]  /*10c80*/  VOTEU.ANY UR4, UPT, PT ;  /* 0x0000000000047886 */ /* 0x000fe200038e0100 */
[----:B--2---:R-:W2:Y:S01]  /*10c90*/  LDC.64 R2, c[0x0][0xdf0] ;  /* 0x00037c00ff027b82 */ /* 0x004ea20000000a00 */
[----:B------:R-:W3:Y:S08]  /*10ca0*/  FLO.U32 R0, UR4 ;  /* 0x0000000400007d00 */ /* 0x000ef000080e0000 */
[----:B------:R-:W2:Y:S01]  /*10cb0*/  POPC R5, UR4 ;  /* 0x0000000400057d09 */ /* 0x000ea20008000000 */
[----:B---3--:R-:W-:-:S13]  /*10cc0*/  ISETP.EQ.U32.AND P0, PT, R0, R7, PT ;  /* 0x000000070000720c */ /* 0x008fda0003f02070 */
[----:B--2---:R-:W2:Y:S01]  /*10cd0*/  @P0 ATOMG.E.ADD.STRONG.GPU PT, R3, desc[UR48][R2.64], R5 ;  /* 0x00000005020309a8 */ /* 0x004ea200081ee1f0 */
[----:B------:R-:W3:Y:S02]  /*10ce0*/  S2R R4, SR_LTMASK ;  /* 0x0000000000047919 */ /* 0x000ee40000003900 */
[----:B---3--:R-:W-:-:S04]  /*10cf0*/  LOP3.LUT R4, R4, UR4, RZ, 0xc0, !PT ;  /* 0x0000000404047c12 */ /* 0x008fc8000f8ec0ff */
[----:B------:R-:W3:Y:S01]  /*10d00*/  POPC R25, R4 ;  /* 0x0000000400197309 */ /* 0x000ee20000000000 */
[----:B--2---:R-:W3:Y:S02]  /*10d10*/  SHFL.IDX PT, R0, R3, R0, 0x1f ;  /* 0x00001f0003007589 */ /* 0x004ee400000e0000 */
[----:B---3--:R-:W-:-:S07]  /*10d20*/  IADD3 R25, R0, UR44, R25 ;  /* 0x0000002c00197c10 */ /* 0x008fce000fffe019 */
.L_x_786:
[----:B------:R-:W-:Y:S05]  /*10d30*/  BSYNC B0 ;  /* 0x0000000000007941 */ /* 0x000fea0003800000 */
.L_x_785:
[----:B------:R-:W-:-:S06]  /*10d40*/  UISETP.NE.AND UP0, UPT, UR41, 0x3, UPT ;  /* 0x000000032900788c */ /* 0x000fcc000bf05270 */
[----:B------:R-:W-:-:S13]  /*10d50*/  PLOP3.LUT P0, PT, PT, PT, UP0, 0x80, 0x0 ;  /* 0x000000000000781c */ /* 0x000fda0003f0f008 */
[----:B------:R-:W-:Y:S05]  /*10d60*/  @!P0 BRA `(.L_x_787) ;  /* 0x0000000000048947 */ /* 0x000fea0003800000 */
[----:B------:R-:W-:Y:S01]  /*10d70*/  BPT.TRAP 0x1 ;  /* 0x000000040000795c */ /* 0x000fe20000300000 */
.L_x_787:
[----:B--2---:R-:W-:Y:S01]  /*10d80*/  LOP3.LUT R3, R19, 0x1, RZ, 0x3c, !PT ;  /* 0x0000000113037812 */ /* 0x004fe200078e3cff */
[----:B------:R-:W-:Y:S01]  /*10d90*/  IMAD.U32 R0, RZ, RZ, UR45 ;  /* 0x0000002dff007e24 */ /* 0x000fe2000f8e00ff */
[----:B------:R-:W-:Y:S01]  /*10da0*/  LEA R2, R17, UR40, 0x3 ;  /* 0x0000002811027c11 */ /* 0x000fe2000f8e18ff */
[----:B------:R-:W-:Y:S01]  /*10db0*/  BSSY B0, `(.L_x_788) ;  /* 0x0000005000007945 */ /* 0x000fe20003800000 */
[----:B------:R-:W-:Y:S02]  /*10dc0*/  SHF.L.U32 R3, R3, 0x1f, RZ ;  /* 0x0000001f03037819 */ /* 0x000fe400000006ff */
[----:B------:R-:W-:Y:S02]  /*10dd0*/  ISETP.NE.AND P1, PT, R0, 0x3, PT ;  /* 0x000000030000780c */ /* 0x000fe40003f25270 */
[----:B------:R-:W2:Y:S02]  /*10de0*/  SYNCS.PHASECHK.TRANS64.TRYWAIT P0, [R2+URZ+0x19c70], R3 ;  /* 0x019c7003020075a7 */ /* 0x000ea4000800017f */
[----:B--2---:R-:W-:Y:S09]  /*10df0*/  @!P0 BRA `(.L_x_789) ;  /* 0x0000000c00f88947 */ /* 0x004ff20003800000 */
.L_x_825:
[----:B------:R-:W-:Y:S05]  /*10e00*/  BSYNC B0 ;  /* 0x0000000000007941 */ /* 0x000fea0003800000 */
.L_x_788:
[----:B------:R-:W-:Y:S05]  /*10e10*/  @!P1 BRA `(.L_x_790) ;  /* 0x0000000000049947 */ /* 0x000fea0003800000 */
[----:B------:R-:W-:Y:S01]  /*10e20*/  BPT.TRAP 0x1 ;  /* 0x000000040000795c */ /* 0x000fe20000300000 */
.L_x_790:
[----:B------:R-:W-:Y:S01]  /*10e30*/  SHF.L.U32 R5, R19, 0x1f, RZ ;  /* 0x0000001f13057819 */ /* 0x000fe200000006ff */
[----:B--2---:R-:W-:-:S03]  /*10e40*/  IMAD R3, R17, 0x3000, RZ ;  /* 0x0000300011037824 */ /* 0x004fc600078e02ff */
[----:B------:R-:W2:Y:S02]  /*10e50*/  SYNCS.PHASECHK.TRANS64.TRYWAIT P0, [R2+URZ+0x19c60], R5 ;  /* 0x019c6005020075a7 */ /* 0x000ea4000800017f */
[----:B------:R-:W-:Y:S01]  /*10e60*/  LOP3.LUT R0, R3, R24, RZ, 0xfc, !PT ;  /* 0x0000001803007212 */ /* 0x000fe200078efcff */
[----:B--2---:R-:W-:Y:S06]  /*10e70*/  @!P0 BRA `(.L_x_791) ;  /* 0x0000000c00ec8947 */ /* 0x004fec0003800000 */
.L_x_826:
        /* <DEDUP_REMOVED lines=48> */
.L_x_792:
[----:B---3--:R-:W-:Y:S01]  /*11180*/  SYNCS.ARRIVE.TRANS64.A1T0 RZ, [R2+URZ+0x19c50], RZ ;  /* 0x019c50ff02ff79a7 */ /* 0x008fe2000810003f */
[----:B------:R-:W-:Y:S02]  /*11190*/  @!P2 VIADD R0, R2, 0x19c80 ;  /* 0x00019c800200a836 */ /* 0x000fe40000000000 */
[----:B------:R-:W-:-:S03]  /*111a0*/  VIADD R17, R17, 0x1 ;  /* 0x0000000111117836 */ /* 0x000fc60000000000 */
[----:B------:R-:W-:Y:S01]  /*111b0*/  @!P2 PRMT R0, RZ, 0x654, R0 ;  /* 0x00000654ff00a816 */ /* 0x000fe20000000000 */
[----:B------:R-:W-:Y:S01]  /*111c0*/  BAR.SYNC.DEFER_BLOCKING 0x2, 0x80 ;  /* 0x0082000000007b1d */ /* 0x000fe20000010000 */
[----:B------:R-:W-:-:S04]  /*111d0*/  ISETP.NE.AND P0, PT, R17, 0x2, PT ;  /* 0x000000021100780c */ /* 0x000fc80003f05270 */
[----:B------:R-:W-:Y:S01]  /*111e0*/  SEL R17, R17, RZ, P0 ;  /* 0x000000ff11117207 */ /* 0x000fe20000000000 */
[----:B------:R3:W-:Y:S02]  /*111f0*/  @!P2 SYNCS.ARRIVE.TRANS64.RED.A1T0 RZ, [R0+URZ], RZ ;  /* 0x000000ff00ffa9a7 */ /* 0x0007e4000810043f */
[----:B---3--:R-:W-:-:S04]  /*11200*/  SEL R0, RZ, 0x1, P0 ;  /* 0x00000001ff007807 */ /* 0x008fc80000000000 */
[----:B------:R-:W-:-:S07]  /*11210*/  LOP3.LUT R19, R19, R0, RZ, 0x3c, !PT ;  /* 0x0000000013137212 */ /* 0x000fce00078e3cff */
.L_x_744:
[----:B------:R-:W-:Y:S05]  /*11220*/  BSYNC B6 ;  /* 0x0000000000067941 */ /* 0x000fea0003800000 */
.L_x_742:
[----:B------:R-:W-:-:S13]  /*11230*/  LOP3.LUT P0, RZ, R18, 0x2, RZ, 0xc0, !PT ;  /* 0x0000000212ff7812 */ /* 0x000fda000780c0ff */
[----:B------:R-:W-:Y:S05]  /*11240*/  @!P0 BRA `(.L_x_793) ;  /* 0x00000000001c8947 */ /* 0x000fea0003800000 */
[----:B------:R-:W3:Y:S08]  /*11250*/  S2UR UR5, SR_CgaCtaId ;  /* 0x00000000000579c3 */ /* 0x000ef00000008800 */
[----:B------:R-:W-:Y:S06]  /*11260*/  BAR.SYNC.DEFER_BLOCKING 0x5, 0x200 ;  /* 0x0148000000007b1d */ /* 0x000fec0000010000 */
[----:B------:R-:W-:-:S02]  /*11270*/  UMOV UR4, 0x400 ;  /* 0x0000040000047882 */ /* 0x000fc40000000000 */
[----:B---3--:R-:W-:-:S09]  /*11280*/  ULEA UR4, UR5, UR4, 0x18 ;  /* 0x0000000405047291 */ /* 0x008fd2000f8ec03f */
[----:B------:R-:W3:Y:S01]  /*11290*/  LDS R25, [UR4+0x19cd0] ;  /* 0x019cd004ff197984 */ /* 0x000ee20008000800 */
[----:B------:R-:W-:Y:S06]  /*112a0*/  BAR.ARV 0x4, 0x200 ;  /* 0x0108000000007b1d */ /* 0x000fec0000002000 */
[----:B------:R-:W-:Y:S05]  /*112b0*/  BRA `(.L_x_794) ;  /* 0x0000000000247947 */ /* 0x000fea0003800000 */
.L_x_793:
[----:B------:R-:W-:Y:S01]  /*112c0*/  BAR.SYNC.DEFER_BLOCKING 0x4, 0x200 ;  /* 0x0108000000007b1d */ /* 0x000fe20000010000 */
[----:B------:R-:W-:-:S13]  /*112d0*/  ISETP.NE.AND P0, PT, R28, RZ, PT ;  /* 0x000000ff1c00720c */ /* 0x000fda0003f05270 */
[----:B--2---:R-:W2:Y:S01]  /*112e0*/  @!P0 S2R R3, SR_CgaCtaId ;  /* 0x0000000000038919 */ /* 0x004ea20000008800 */
[----:B------:R-:W-:-:S04]  /*112f0*/  @!P0 MOV R0, 0x400 ;  /* 0x0000040000008802 */ /* 0x000fc80000000f00 */
[----:B--2---:R-:W-:Y:S02]  /*11300*/  @!P0 LEA R2, R3, R0, 0x18 ;  /* 0x0000000003028211 */ /* 0x004fe400078ec0ff */
[----:B------:R-:W2:Y:S04]  /*11310*/  SHFL.IDX PT, R0, R25, RZ, 0x1f ;  /* 0x00001fff19007589 */ /* 0x000ea800000e0000 */
[----:B------:R2:W-:Y:S02]  /*11320*/  @!P0 STS [R2+0x19cd0], R25 ;  /* 0x019cd01902008388 */ /* 0x0005e40000000800 */
[----:B--2---:R-:W-:Y:S01]  /*11330*/  IMAD.MOV.U32 R25, RZ, RZ, R0 ;  /* 0x000000ffff197224 */ /* 0x004fe200078e0000 */
[----:B------:R-:W-:Y:S06]  /*11340*/  BAR.ARV 0x5, 0x200 ;  /* 0x0148000000007b1d */ /* 0x000fec0000002000 */
.L_x_794:
[----:B------:R-:W-:Y:S02]  /*11350*/  ULDC UR4, c[0x0][0xda8] ;  /* 0x00036a0000047ab9 */ /* 0x000fe40000000800 */
[----:B---3--:R-:W-:-:S13]  /*11360*/  ISETP.GE.AND P0, PT, R25, UR4, PT ;  /* 0x0000000419007c0c */ /* 0x008fda000bf06270 */
[----:B------:R-:W-:Y:S05]  /*11370*/  @!P0 BRA `(.L_x_795) ;  /* 0xffffffd000408947 */ /* 0x000fea000383ffff */
.L_x_733:
[----:B------:R-:W3:Y:S01]  /*11380*/  S2R R5, SR_CgaCtaId ;  /* 0x0000000000057919 */ /* 0x000ee20000008800 */
[----:B------:R-:W-:Y:S01]  /*11390*/  VIADD R26, R26, 0x1 ;  /* 0x000000011a1a7836 */ /* 0x000fe20000000000 */
[----:B------:R-:W-:Y:S01]  /*113a0*/  MOV R2, 0x400 ;  /* 0x0000040000027802 */ /* 0x000fe20000000f00 */
[----:B------:R-:W-:Y:S03]  /*113b0*/  BSSY B0, `(.L_x_796) ;  /* 0x0000008000007945 */ /* 0x000fe60003800000 */
[----:B------:R-:W-:-:S04]  /*113c0*/  LEA.HI R0, R26, R26, RZ, 0x1 ;  /* 0x0000001a1a007211 */ /* 0x000fc800078f08ff */
[----:B--2---:R-:W-:-:S05]  /*113d0*/  LOP3.LUT R3, R0, 0xfffffffe, RZ, 0xc0, !PT ;  /* 0xfffffffe00037812 */ /* 0x004fca00078ec0ff */
[----:B------:R-:W-:-:S05]  /*113e0*/  IMAD.IADD R0, R26, 0x1, -R3 ;  /* 0x000000011a007824 */ /* 0x000fca00078e0a03 */
[----:B------:R-:W-:Y:S02]  /*113f0*/  SHF.L.U32 R0, R0, 0x1f, RZ ;  /* 0x0000001f00007819 */ /* 0x000fe400000006ff */
[----:B---3--:R-:W-:-:S04]  /*11400*/  LEA R8, R5, R2, 0x18 ;  /* 0x0000000205087211 */ /* 0x008fc800078ec0ff */
[----:B------:R-:W2:Y:S02]  /*11410*/  SYNCS.PHASECHK.TRANS64.TRYWAIT P0, [R8+URZ+0x19c20], R0 ;  /* 0x019c2000080075a7 */ /* 0x000ea4000800017f */
[----:B--2---:R-:W-:Y:S05]  /*11420*/  @!P0 BRA `(.L_x_797) ;  /* 0x0000000800948947 */ /* 0x004fea0003800000 */
.L_x_827:
[----:B------:R-:W-:Y:S05]  /*11430*/  BSYNC B0 ;  /* 0x0000000000007941 */ /* 0x000fea0003800000 */
.L_x_796:
[----:B------:R-:W-:-:S03]  /*11440*/  UMOV UR4, 0xffffffff ;  /* 0xffffffff00047882 */ /* 0x000fc60000000000 */
[----:B------:R-:W-:Y:S05]  /*11450*/  BRA.DIV UR4, `(.L_x_798) ;  /* 0x0000000a049c7947 */ /* 0x000fea000b800000 */
[----:B------:R3:W4:Y:S02]  /*11460*/  SHFL.IDX PT, R14, R29, RZ, 0x1f ;  /* 0x00001fff1d0e7589 */ /* 0x00072400000e0000 */
.L_x_830:
[----:B----4-:R-:W-:Y:S01]  /*11470*/  ISETP.NE.AND P0, PT, R14, RZ, PT ;  /* 0x000000ff0e00720c */ /* 0x010fe20003f05270 */
[----:B------:R-:W-:-:S12]  /*11480*/  BSSY B0, `(.L_x_799) ;  /* 0x000002b000007945 */ /* 0x000fd80003800000 */
[----:B------:R-:W-:Y:S05]  /*11490*/  @P0 BRA `(.L_x_800) ;  /* 0x0000000000a40947 */ /* 0x000fea0003800000 */
[----:B------:R-:W-:-:S03]  /*114a0*/  UMOV UR4, 0xffffffff ;  /* 0xffffffff00047882 */ /* 0x000fc60000000000 */
[----:B------:R-:W-:Y:S05]  /*114b0*/  BRA.DIV UR4, `(.L_x_801) ;  /* 0x0000000a04ac7947 */ /* 0x000fea000b800000 */
[----:B------:R-:W-:-:S13]  /*114c0*/  ELECT P6, URZ, PT ;  /* 0x00000000003f782f */ /* 0x000fda00038c0000 */
.L_x_833:
[----:B------:R-:W-:Y:S05]  /*114d0*/  @!P6 BRA `(.L_x_800) ;  /* 0x000000000094e947 */ /* 0x000fea0003800000 */
[----:B------:R-:W-:-:S06]  /*114e0*/  ULOP3.LUT UR4, UR46, 0x2, URZ, 0xfc, !UPT ;  /* 0x000000022e047892 */ /* 0x000fcc000f8efc3f */
[----:B--2---:R-:W-:-:S05]  /*114f0*/  IMAD.U32 R0, RZ, RZ, UR4 ;  /* 0x00000004ff007e24 */ /* 0x004fca000f8e00ff */
[----:B------:R-:W-:-:S13]  /*11500*/  ISETP.NE.AND P0, PT, R0, 0x3, PT ;  /* 0x000000030000780c */ /* 0x000fda0003f05270 */
[----:B------:R-:W-:Y:S05]  /*11510*/  @!P0 BRA `(.L_x_802) ;  /* 0x0000000000048947 */ /* 0x000fea0003800000 */
[----:B------:R-:W-:Y:S01]  /*11520*/  BPT.TRAP 0x1 ;  /* 0x000000040000795c */ /* 0x000fe20000300000 */
.L_x_802:
[----:B------:R-:W-:Y:S01]  /*11530*/  VIADD R0, R8, 0x19c40 ;  /* 0x00019c4008007836 */ /* 0x000fe20000000000 */
[----:B------:R-:W-:Y:S01]  /*11540*/  SHF.L.U32 R3, R19, 0x1f, RZ ;  /* 0x0000001f13037819 */ /* 0x000fe200000006ff */
[C---:B------:R-:W-:Y:S02]  /*11550*/  VIADD R2, R17.reuse, 0x1 ;  /* 0x0000000111027836 */ /* 0x040fe40000000000 */
[----:B------:R-:W-:-:S03]  /*11560*/  IMAD R6, R17, 0x8, R0 ;  /* 0x0000000811067824 */ /* 0x000fc600078e0200 */
[C---:B------:R-:W-:Y:S01]  /*11570*/  ISETP.NE.AND P2, PT, R2.reuse, 0x2, PT ;  /* 0x000000020200780c */ /* 0x040fe20003f45270 */
[----:B------:R-:W2:Y:S03]  /*11580*/  SYNCS.PHASECHK.TRANS64.TRYWAIT P1, [R6+URZ], R3 ;  /* 0x00000003060075a7 */ /* 0x000ea6000802017f */
[----:B------:R-:W-:Y:S02]  /*11590*/  SEL R4, RZ, 0x1, P2 ;  /* 0x00000001ff047807 */ /* 0x000fe40001000000 */
[----:B------:R-:W-:Y:S02]  /*115a0*/  SEL R5, R2, RZ, P2 ;  /* 0x000000ff02057207 */ /* 0x000fe40001000000 */
[----:B------:R-:W-:-:S03]  /*115b0*/  LOP3.LUT R4, R19, R4, RZ, 0x3c, !PT ;  /* 0x0000000413047212 */ /* 0x000fc600078e3cff */
[----:B------:R-:W-:Y:S01]  /*115c0*/  IMAD R7, R5, 0x8, R0 ;  /* 0x0000000805077824 */ /* 0x000fe200078e0200 */
[----:B------:R-:W-:Y:S01]  /*115d0*/  SHF.L.U32 R0, R4, 0x1f, RZ ;  /* 0x0000001f04007819 */ /* 0x000fe200000006ff */
[----:B--2---:R-:W-:Y:S06]  /*115e0*/  @!P1 BRA `(.L_x_803) ;  /* 0x0000000800809947 */ /* 0x004fec0003800000 */
.L_x_834:
[----:B------:R-:W4:Y:S02]  /*115f0*/  SYNCS.PHASECHK.TRANS64.TRYWAIT P1, [R7+URZ], R0 ;  /* 0x00000000070075a7 */ /* 0x000f24000802017f */
[----:B----4-:R-:W-:Y:S05]  /*11600*/  @!P1 BRA `(.L_x_804) ;  /* 0x00000008008c9947 */ /* 0x010fea0003800000 */
.L_x_835:
[----:B------:R-:W-:Y:S05]  /*11610*/  @!P0 BRA `(.L_x_805) ;  /* 0x0000000000048947 */ /* 0x000fea0003800000 */
[----:B------:R-:W-:Y:S01]  /*11620*/  BPT.TRAP 0x1 ;  /* 0x000000040000795c */ /* 0x000fe20000300000 */
.L_x_805:
[----:B------:R-:W-:-:S04]  /*11630*/  IMAD R2, R17, 0x8, R8 ;  /* 0x0000000811027824 */ /* 0x000fc800078e0208 */
[----:B------:R-:W5:Y:S02]  /*11640*/  SYNCS.PHASECHK.TRANS64.TRYWAIT P1, [R2+URZ+0x19c60], R3 ;  /* 0x019c6003020075a7 */ /* 0x000f64000802017f */
[----:B-----5:R-:W-:Y:S05]  /*11650*/  @!P1 BRA `(.L_x_806) ;  /* 0x00000008008c9947 */ /* 0x020fea0003800000 */
.L_x_836:
[----:B------:R-:W-:Y:S05]  /*11660*/  @!P0 BRA `(.L_x_807) ;  /* 0x0000000000048947 */ /* 0x000fea0003800000 */
[----:B------:R-:W-:Y:S01]  /*11670*/  BPT.TRAP 0x1 ;  /* 0x000000040000795c */ /* 0x000fe20000300000 */
.L_x_807:
[----:B------:R-:W-:-:S04]  /*11680*/  IMAD R5, R5, 0x8, R8 ;  /* 0x0000000805057824 */ /* 0x000fc800078e0208 */
[----:B------:R-:W5:Y:S02]  /*11690*/  SYNCS.PHASECHK.TRANS64.TRYWAIT P1, [R5+URZ+0x19c60], R0 ;  /* 0x019c6000050075a7 */ /* 0x000f64000802017f */
[----:B-----5:R-:W-:Y:S05]  /*116a0*/  @!P1 BRA `(.L_x_808) ;  /* 0x00000008008c9947 */ /* 0x020fea0003800000 */
.L_x_837:
[----:B------:R-:W-:Y:S05]  /*116b0*/  @!P0 BRA `(.L_x_809) ;  /* 0x0000000000048947 */ /* 0x000fea0003800000 */
[----:B------:R-:W-:Y:S01]  /*116c0*/  BPT.TRAP 0x1 ;  /* 0x000000040000795c */ /* 0x000fe20000300000 */
.L_x_809:
[----:B------:R-:W5:Y:S02]  /*116d0*/  SYNCS.PHASECHK.TRANS64.TRYWAIT P0, [R2+URZ+0x19c80], R3 ;  /* 0x019c8003020075a7 */ /* 0x000f64000800017f */
[----:B-----5:R-:W-:Y:S05]  /*116e0*/  @!P0 BRA `(.L_x_810) ;  /* 0x0000000800908947 */ /* 0x020fea0003800000 */
.L_x_811:
[----:B------:R1:W1:Y:S02]  /*116f0*/  SYNCS.PHASECHK.TRANS64.TRYWAIT P0, [R5+URZ+0x19c80], R0 ;  /* 0x019c8000050075a7 */ /* 0x000264000800017f */
[----:B-1----:R-:W-:Y:S05]  /*11700*/  @!P0 NANOSLEEP.SYNCS 0x989680 ;  /* 0x009896800000895d */ /* 0x002fea0003900000 */
[----:B------:R-:W1:Y:S02]  /*11710*/  @!P0 SYNCS.PHASECHK.TRANS64 P0, [R5+URZ+0x19c80], R0 ;  /* 0x019c8000050085a7 */ /* 0x000e64000800007f */
[----:B-1----:R-:W-:Y:S05]  /*11720*/  @!P0 BRA `(.L_x_811) ;  /* 0xfffffffc00f08947 */ /* 0x002fea000383ffff */
.L_x_800:
[----:B------:R-:W-:Y:S05]  /*11730*/  BSYNC B0 ;  /* 0x0000000000007941 */ /* 0x000fea0003800000 */
.L_x_799:
[----:B------:R-:W-:Y:S05]  /*11740*/  EXIT ;  /* 0x000000000000794d */ /* 0x000fea0003800000 */
.L_x_650:
[----:B-1----:R-:W-:-:S04]  /*11750*/  IMAD.U32 R3, RZ, RZ, UR47 ;  /* 0x0000002fff037e24 */ /* 0x002fc8000f8e00ff */
[----:B------:R1:W2:Y:S03]  /*11760*/  SYNCS.PHASECHK.TRANS64.TRYWAIT P1, [R3+URZ+0x19c00], R0 ;  /* 0x019c0000030075a7 */ /* 0x0002a6000802017f */
[----:B--2---:R-:W-:Y:S05]  /*11770*/  @!P1 NANOSLEEP.SYNCS 0x989680 ;  /* 0x009896800000995d */ /* 0x004fea0003900000 */
[----:B------:R-:W2:Y:S02]  /*11780*/  @!P1 SYNCS.PHASECHK.TRANS64 P1, [R3+URZ+0x19c00], R0 ;  /* 0x019c0000030095a7 */ /* 0x000ea4000802007f */
[----:B--2---:R-:W-:Y:S05]  /*11790*/  @!P1 BRA `(.L_x_650) ;  /* 0xfffffffc00ec9947 */ /* 0x004fea000383ffff */
[----:B------:R-:W-:Y:S05]  /*117a0*/  BRA `(.L_x_812) ;  /* 0xffffff0400487947 */ /* 0x000fea000383ffff */
.L_x_654:
[----:B--2---:R2:W3:Y:S02]  /*117b0*/  SYNCS.PHASECHK.TRANS64.TRYWAIT P2, [R5+URZ+0x19c30], R0 ;  /* 0x019c3000050075a7 */ /* 0x0044e4000804017f */
[----:B---3--:R-:W-:Y:S05]  /*117c0*/  @!P2 NANOSLEEP.SYNCS 0x989680 ;  /* 0x009896800000a95d */ /* 0x008fea0003900000 */
[----:B------:R-:W3:Y:S02]  /*117d0*/  @!P2 SYNCS.PHASECHK.TRANS64 P2, [R5+URZ+0x19c30], R0 ;  /* 0x019c30000500a5a7 */ /* 0x000ee4000804007f */
[----:B---3--:R-:W-:Y:S05]  /*117e0*/  @!P2 BRA `(.L_x_654) ;  /* 0xfffffffc00f0a947 */ /* 0x008fea000383ffff */
[----:B------:R-:W-:Y:S05]  /*117f0*/  BRA `(.L_x_653) ;  /* 0xffffff04006c7947 */ /* 0x000fea000383ffff */
.L_x_670:
[----:B--2---:R-:W-:-:S04]  /*11800*/  IMAD.U32 R9, RZ, RZ, UR25 ;  /* 0x00000019ff097e24 */ /* 0x004fc8000f8e00ff */
[----:B------:R2:W3:Y:S03]  /*11810*/  SYNCS.PHASECHK.TRANS64.TRYWAIT P2, [R9+URZ+0x19c30], R8 ;  /* 0x019c3008090075a7 */ /* 0x0004e6000804017f */
[----:B---3--:R-:W-:Y:S05]  /*11820*/  @!P2 NANOSLEEP.SYNCS 0x989680 ;  /* 0x009896800000a95d */ /* 0x008fea0003900000 */
[----:B------:R-:W3:Y:S02]  /*11830*/  @!P2 SYNCS.PHASECHK.TRANS64 P2, [R9+URZ+0x19c30], R8 ;  /* 0x019c30080900a5a7 */ /* 0x000ee4000804007f */
[----:B---3--:R-:W-:Y:S05]  /*11840*/  @!P2 BRA `(.L_x_670) ;  /* 0xfffffffc00eca947 */ /* 0x008fea000383ffff */
[----:B------:R-:W-:Y:S05]  /*11850*/  BRA `(.L_x_669) ;  /* 0xffffff3400a47947 */ /* 0x000fea000383ffff */
.L_x_674:
[----:B--2---:R-:W-:-:S04]  /*11860*/  IMAD.U32 R9, RZ, RZ, UR11 ;  /* 0x0000000bff097e24 */ /* 0x004fc8000f8e00ff */
[----:B------:R2:W3:Y:S03]  /*11870*/  SYNCS.PHASECHK.TRANS64.TRYWAIT P2, [R9+URZ+0x19c50], R8 ;  /* 0x019c5008090075a7 */ /* 0x0004e6000804017f */
[----:B---3--:R-:W-:Y:S05]  /*11880*/  @!P2 NANOSLEEP.SYNCS 0x989680 ;  /* 0x009896800000a95d */ /* 0x008fea0003900000 */
[----:B------:R-:W3:Y:S02]  /*11890*/  @!P2 SYNCS.PHASECHK.TRANS64 P2, [R9+URZ+0x19c50], R8 ;  /* 0x019c50080900a5a7 */ /* 0x000ee4000804007f */
[----:B---3--:R-:W-:Y:S05]  /*118a0*/  @!P2 BRA `(.L_x_674) ;  /* 0xfffffffc00eca947 */ /* 0x008fea000383ffff */
[----:B------:R-:W-:Y:S05]  /*118b0*/  BRA `(.L_x_673) ;  /* 0xffffff3400f47947 */ /* 0x000fea000383ffff */
.L_x_692:
[----:B--2---:R-:W-:-:S04]  /*118c0*/  IMAD.U32 R13, RZ, RZ, UR20 ;  /* 0x00000014ff0d7e24 */ /* 0x004fc8000f8e00ff */
[----:B------:R2:W3:Y:S03]  /*118d0*/  SYNCS.PHASECHK.TRANS64.TRYWAIT P2, [R13+URZ+0x19c30], R0 ;  /* 0x019c30000d0075a7 */ /* 0x0004e6000804017f */
[----:B---3--:R-:W-:Y:S05]  /*118e0*/  @!P2 NANOSLEEP.SYNCS 0x989680 ;  /* 0x009896800000a95d */ /* 0x008fea0003900000 */
[----:B------:R-:W3:Y:S02]  /*118f0*/  @!P2 SYNCS.PHASECHK.TRANS64 P2, [R13+URZ+0x19c30], R0 ;  /* 0x019c30000d00a5a7 */ /* 0x000ee4000804007f */
[----:B---3--:R-:W-:Y:S05]  /*11900*/  @!P2 BRA `(.L_x_692) ;  /* 0xfffffffc00eca947 */ /* 0x008fea000383ffff */
[----:B------:R-:W-:Y:S05]  /*11910*/  BRA `(.L_x_691) ;  /* 0xffffff6000f47947 */ /* 0x000fea000383ffff */
.L_x_696:
[----:B--2---:R-:W-:-:S04]  /*11920*/  IMAD.U32 R13, RZ, RZ, UR11 ;  /* 0x0000000bff0d7e24 */ /* 0x004fc8000f8e00ff */
[----:B------:R2:W3:Y:S03]  /*11930*/  SYNCS.PHASECHK.TRANS64.TRYWAIT P2, [R13+URZ+0x19c50], R0 ;  /* 0x019c50000d0075a7 */ /* 0x0004e6000804017f */
[----:B---3--:R-:W-:Y:S05]  /*11940*/  @!P2 NANOSLEEP.SYNCS 0x989680 ;  /* 0x009896800000a95d */ /* 0x008fea0003900000 */
[----:B------:R-:W3:Y:S02]  /*11950*/  @!P2 SYNCS.PHASECHK.TRANS64 P2, [R13+URZ+0x19c50], R0 ;  /* 0x019c50000d00a5a7 */ /* 0x000ee4000804007f */
[----:B---3--:R-:W-:Y:S05]  /*11960*/  @!P2 BRA `(.L_x_696) ;  /* 0xfffffffc00eca947 */ /* 0x008fea000383ffff */
[----:B------:R-:W-:Y:S05]  /*11970*/  BRA `(.L_x_695) ;  /* 0xffffff6400447947 */ /* 0x000fea000383ffff */
.L_x_703:
[----:B--2---:R-:W-:-:S04]  /*11980*/  IMAD.U32 R11, RZ, RZ, UR24 ;  /* 0x00000018ff0b7e24 */ /* 0x004fc8000f8e00ff */
[----:B------:R2:W3:Y:S03]  /*11990*/  SYNCS.PHASECHK.TRANS64.TRYWAIT P2, [R11+URZ+0x19c30], R0 ;  /* 0x019c30000b0075a7 */ /* 0x0004e6000804017f */
[----:B---3--:R-:W-:Y:S05]  /*119a0*/  @!P2 NANOSLEEP.SYNCS 0x989680 ;  /* 0x009896800000a95d */ /* 0x008fea0003900000 */
[----:B------:R-:W3:Y:S02]  /*119b0*/  @!P2 SYNCS.PHASECHK.TRANS64 P2, [R11+URZ+0x19c30], R0 ;  /* 0x019c30000b00a5a7 */ /* 0x000ee4000804007f */
[----:B---3--:R-:W-:Y:S05]  /*119c0*/  @!P2 BRA `(.L_x_703) ;  /* 0xfffffffc00eca947 */ /* 0x008fea000383ffff */
[----:B------:R-:W-:Y:S05]  /*119d0*/  BRA `(.L_x_702) ;  /* 0xffffff7c00cc7947 */ /* 0x000fea000383ffff */
.L_x_707:
[----:B--2---:R-:W-:-:S04]  /*119e0*/  IMAD.U32 R11, RZ, RZ, UR11 ;  /* 0x0000000bff0b7e24 */ /* 0x004fc8000f8e00ff */
[----:B------:R2:W3:Y:S03]  /*119f0*/  SYNCS.PHASECHK.TRANS64.TRYWAIT P2, [R11+URZ+0x19c50], R0 ;  /* 0x019c50000b0075a7 */ /* 0x0004e6000804017f */
[----:B---3--:R-:W-:Y:S05]  /*11a00*/  @!P2 NANOSLEEP.SYNCS 0x989680 ;  /* 0x009896800000a95d */ /* 0x008fea0003900000 */
[----:B------:R-:W3:Y:S02]  /*11a10*/  @!P2 SYNCS.PHASECHK.TRANS64 P2, [R11+URZ+0x19c50], R0 ;  /* 0x019c50000b00a5a7 */ /* 0x000ee4000804007f */
[----:B---3--:R-:W-:Y:S05]  /*11a20*/  @!P2 BRA `(.L_x_707) ;  /* 0xfffffffc00eca947 */ /* 0x008fea000383ffff */
[----:B------:R-:W-:Y:S05]  /*11a30*/  BRA `(.L_x_706) ;  /* 0xffffff80001c7947 */ /* 0x000fea000383ffff */
.L_x_721:
[----:B--2---:R-:W-:-:S04]  /*11a40*/  IMAD.U32 R6, RZ, RZ, UR14 ;  /* 0x0000000eff067e24 */ /* 0x004fc8000f8e00ff */
[----:B------:R2:W3:Y:S03]  /*11a50*/  SYNCS.PHASECHK.TRANS64.TRYWAIT P1, [R6+URZ+0x19c50], R3 ;  /* 0x019c5003060075a7 */ /* 0x0004e6000802017f */
[----:B---3--:R-:W-:Y:S05]  /*11a60*/  @!P1 NANOSLEEP.SYNCS 0x989680 ;  /* 0x009896800000995d */ /* 0x008fea0003900000 */
[----:B------:R-:W3:Y:S02]  /*11a70*/  @!P1 SYNCS.PHASECHK.TRANS64 P1, [R6+URZ+0x19c50], R3 ;  /* 0x019c5003060095a7 */ /* 0x000ee4000802007f */
[----:B---3--:R-:W-:Y:S05]  /*11a80*/  @!P1 BRA `(.L_x_721) ;  /* 0xfffffffc00ec9947 */ /* 0x008fea000383ffff */
[----:B------:R-:W-:Y:S05]  /*11a90*/  BRA `(.L_x_720) ;  /* 0xffffffa800687947 */ /* 0x000fea000383ffff */
.L_x_749:
[----:B------:R-:W-:Y:S02]  /*11aa0*/  IMAD.MOV.U32 R13, RZ, RZ, R29 ;  /* 0x000000ffff0d7224 */ /* 0x000fe400078e001d */
[----:B------:R-:W-:Y:S02]  /*11ab0*/  IMAD.MOV.U32 R12, RZ, RZ, RZ ;  /* 0x000000ffff0c7224 */ /* 0x000fe400078e00ff */
[----:B------:R-:W-:Y:S02]  /*11ac0*/  IMAD.MOV.U32 R11, RZ, RZ, 0x1f ;  /* 0x0000001fff0b7424 */ /* 0x000fe400078e00ff */
[----:B------:R-:W-:-:S07]  /*11ad0*/  IMAD.MOV.U32 R15, RZ, RZ, -0x1 ;  /* 0xffffffffff0f7424 */ /* 0x000fce00078e00ff */
[----:B------:R-:W-:Y:S05]  /*11ae0*/  WARPSYNC.COLLECTIVE R15, `(.L_x_813) ;  /* 0x000000000f087348 */ /* 0x000fea0003c00000 */
[----:B------:R1:W2:Y:S02]  /*11af0*/  SHFL.IDX P6, R14, R13, R12, R11 ;  /* 0x0000000c0d0e7389 */ /* 0x0002a400000c000b */
[----:B-12---:R-:W-:Y:S01]  /*11b00*/  ENDCOLLECTIVE ;  /* 0x000000000000791b */ /* 0x006fe20003800000 */
.L_x_813:
[----:B------:R-:W-:Y:S05]  /*11b10*/  BRA `(.L_x_814) ;  /* 0xffffffd8004c7947 */ /* 0x000fea000383ffff */
.L_x_751:
[----:B------:R-:W-:Y:S01]  /*11b20*/  BSSY B0, `(.L_x_815) ;  /* 0x0000006000007945 */ /* 0x000fe20003800000 */
[----:B------:R-:W-:-:S07]  /*11b30*/  IMAD.MOV.U32 R15, RZ, RZ, -0x1 ;  /* 0xffffffffff0f7424 */ /* 0x000fce00078e00ff */
[----:B-1----:R-:W-:Y:S05]  /*11b40*/  WARPSYNC.COLLECTIVE R15, `(.L_x_816) ;  /* 0x000000000f0c7348 */ /* 0x002fea0003c00000 */
[----:B------:R-:W-:Y:S02]  /*11b50*/  ELECT P6, UR62, PT ;  /* 0x00000000003e782f */ /* 0x000fe400038c0000 */
[----:B------:R-:W-:Y:S01]  /*11b60*/  MOV R14, UR62 ;  /* 0x0000003e000e7c02 */ /* 0x000fe20008000f00 */
[----:B-1----:R-:W-:Y:S10]  /*11b70*/  ENDCOLLECTIVE ;  /* 0x000000000000791b */ /* 0x002ff40003800000 */
.L_x_816:
[----:B------:R-:W-:Y:S05]  /*11b80*/  BSYNC B0 ;  /* 0x0000000000007941 */ /* 0x000fea0003800000 */
.L_x_815:
[----:B------:R-:W-:Y:S05]  /*11b90*/  BRA `(.L_x_817) ;  /* 0xffffffd8004c7947 */ /* 0x000fea000383ffff */
.L_x_754:
[----:B--2---:R2:W3:Y:S02]  /*11ba0*/  SYNCS.PHASECHK.TRANS64.TRYWAIT P3, [R5+URZ+0x19c80], R2 ;  /* 0x019c8002050075a7 */ /* 0x0044e4000806017f */
[----:B---3--:R-:W-:Y:S05]  /*11bb0*/  @!P3 NANOSLEEP.SYNCS 0x989680 ;  /* 0x009896800000b95d */ /* 0x008fea0003900000 */
[----:B------:R-:W3:Y:S02]  /*11bc0*/  @!P3 SYNCS.PHASECHK.TRANS64 P3, [R5+URZ+0x19c80], R2 ;  /* 0x019c80020500b5a7 */ /* 0x000ee4000806007f */
[----:B---3--:R-:W-:Y:S05]  /*11bd0*/  @!P3 BRA `(.L_x_754) ;  /* 0xfffffffc00f0b947 */ /* 0x008fea000383ffff */
[----:B------:R-:W-:Y:S05]  /*11be0*/  BRA `(.L_x_818) ;  /* 0xffffffd800a07947 */ /* 0x000fea000383ffff */
.L_x_756:
[----:B---3--:R3:W4:Y:S02]  /*11bf0*/  SYNCS.PHASECHK.TRANS64.TRYWAIT P3, [R5+URZ+0x19c40], R2 ;  /* 0x019c4002050075a7 */ /* 0x008724000806017f */
[----:B----4-:R-:W-:Y:S05]  /*11c00*/  @!P3 NANOSLEEP.SYNCS 0x989680 ;  /* 0x009896800000b95d */ /* 0x010fea0003900000 */
[----:B------:R-:W4:Y:S02]  /*11c10*/  @!P3 SYNCS.PHASECHK.TRANS64 P3, [R5+URZ+0x19c40], R2 ;  /* 0x019c40020500b5a7 */ /* 0x000f24000806007f */
[----:B----4-:R-:W-:Y:S05]  /*11c20*/  @!P3 BRA `(.L_x_756) ;  /* 0xfffffffc00f0b947 */ /* 0x010fea000383ffff */
[----:B------:R-:W-:Y:S05]  /*11c30*/  BRA `(.L_x_819) ;  /* 0xffffffdc00147947 */ /* 0x000fea000383ffff */
.L_x_759:
[----:B--2---:R-:W-:-:S04]  /*11c40*/  IMAD.U32 R3, RZ, RZ, UR40 ;  /* 0x00000028ff037e24 */ /* 0x004fc8000f8e00ff */
[----:B------:R2:W3:Y:S03]  /*11c50*/  SYNCS.PHASECHK.TRANS64.TRYWAIT P0, [R3+URZ+0x19c20], R2 ;  /* 0x019c2002030075a7 */ /* 0x0004e6000800017f */
[----:B---3--:R-:W-:Y:S05]  /*11c60*/  @!P0 NANOSLEEP.SYNCS 0x989680 ;  /* 0x009896800000895d */ /* 0x008fea0003900000 */
[----:B------:R-:W3:Y:S02]  /*11c70*/  @!P0 SYNCS.PHASECHK.TRANS64 P0, [R3+URZ+0x19c20], R2 ;  /* 0x019c2002030085a7 */ /* 0x000ee4000800007f */
[----:B---3--:R-:W-:Y:S05]  /*11c80*/  @!P0 BRA `(.L_x_759) ;  /* 0xfffffffc00ec8947 */ /* 0x008fea000383ffff */
[----:B------:R-:W-:Y:S05]  /*11c90*/  BRA `(.L_x_820) ;  /* 0xffffffe000107947 */ /* 0x000fea000383ffff */
.L_x_765:
[----:B---3--:R3:W4:Y:S02]  /*11ca0*/  SYNCS.PHASECHK.TRANS64.TRYWAIT P0, [R9+URZ+0x19c80], R10 ;  /* 0x019c800a090075a7 */ /* 0x008724000800017f */
[----:B----4-:R-:W-:Y:S05]  /*11cb0*/  @!P0 NANOSLEEP.SYNCS 0x989680 ;  /* 0x009896800000895d */ /* 0x010fea0003900000 */
[----:B------:R-:W4:Y:S02]  /*11cc0*/  @!P0 SYNCS.PHASECHK.TRANS64 P0, [R9+URZ+0x19c80], R10 ;  /* 0x019c800a090085a7 */ /* 0x000f24000800007f */
[----:B----4-:R-:W-:Y:S05]  /*11cd0*/  @!P0 BRA `(.L_x_765) ;  /* 0xfffffffc00f08947 */ /* 0x010fea000383ffff */
[----:B------:R-:W-:Y:S05]  /*11ce0*/  BRA `(.L_x_821) ;  /* 0xffffffe000a87947 */ /* 0x000fea000383ffff */
.L_x_772:
[----:B--2---:R2:W4:Y:S02]  /*11cf0*/  SYNCS.PHASECHK.TRANS64.TRYWAIT P0, [R9+URZ+0x19c40], R10 ;  /* 0x019c400a090075a7 */ /* 0x004524000800017f */
[----:B----4-:R-:W-:Y:S05]  /*11d00*/  @!P0 NANOSLEEP.SYNCS 0x989680 ;  /* 0x009896800000895d */ /* 0x010fea0003900000 */
[----:B------:R-:W4:Y:S02]  /*11d10*/  @!P0 SYNCS.PHASECHK.TRANS64 P0, [R9+URZ+0x19c40], R10 ;  /* 0x019c400a090085a7 */ /* 0x000f24000800007f */
[----:B----4-:R-:W-:Y:S05]  /*11d20*/  @!P0 BRA `(.L_x_772) ;  /* 0xfffffffc00f08947 */ /* 0x010fea000383ffff */
[----:B------:R-:W-:Y:S05]  /*11d30*/  BRA `(.L_x_822) ;  /* 0xffffffe4009c7947 */ /* 0x000fea000383ffff */
.L_x_780:
[----:B--2---:R2:W3:Y:S02]  /*11d40*/  SYNCS.PHASECHK.TRANS64.TRYWAIT P3, [R12+URZ+0x19c70], R5 ;  /* 0x019c70050c0075a7 */ /* 0x0044e4000806017f */
[----:B---3--:R-:W-:Y:S05]  /*11d50*/  @!P3 NANOSLEEP.SYNCS 0x989680 ;  /* 0x009896800000b95d */ /* 0x008fea0003900000 */
[----:B------:R-:W3:Y:S02]  /*11d60*/  @!P3 SYNCS.PHASECHK.TRANS64 P3, [R12+URZ+0x19c70], R5 ;  /* 0x019c70050c00b5a7 */ /* 0x000ee4000806007f */
[----:B---3--:R-:W-:Y:S05]  /*11d70*/  @!P3 BRA `(.L_x_780) ;  /* 0xfffffffc00f0b947 */ /* 0x008fea000383ffff */
[----:B------:R-:W-:Y:S05]  /*11d80*/  BRA `(.L_x_823) ;  /* 0xffffffe800a87947 */ /* 0x000fea000383ffff */
.L_x_782:
[----:B---3--:R3:W4:Y:S02]  /*11d90*/  SYNCS.PHASECHK.TRANS64.TRYWAIT P3, [R12+URZ+0x19c60], R3 ;  /* 0x019c60030c0075a7 */ /* 0x008724000806017f */
[----:B----4-:R-:W-:Y:S05]  /*11da0*/  @!P3 NANOSLEEP.SYNCS 0x989680 ;  /* 0x009896800000b95d */ /* 0x010fea0003900000 */
[----:B------:R-:W4:Y:S02]  /*11db0*/  @!P3 SYNCS.PHASECHK.TRANS64 P3, [R12+URZ+0x19c60], R3 ;  /* 0x019c60030c00b5a7 */ /* 0x000f24000806007f */
[----:B----4-:R-:W-:Y:S05]  /*11dc0*/  @!P3 BRA `(.L_x_782) ;  /* 0xfffffffc00f0b947 */ /* 0x010fea000383ffff */
[----:B------:R-:W-:Y:S05]  /*11dd0*/  BRA `(.L_x_824) ;  /* 0xffffffe800b07947 */ /* 0x000fea000383ffff */
.L_x_789:
[----:B--2---:R2:W3:Y:S02]  /*11de0*/  SYNCS.PHASECHK.TRANS64.TRYWAIT P0, [R2+URZ+0x19c70], R3 ;  /* 0x019c7003020075a7 */ /* 0x0044e4000800017f */
[----:B---3--:R-:W-:Y:S05]  /*11df0*/  @!P0 NANOSLEEP.SYNCS 0x989680 ;  /* 0x009896800000895d */ /* 0x008fea0003900000 */
[----:B------:R-:W3:Y:S02]  /*11e00*/  @!P0 SYNCS.PHASECHK.TRANS64 P0, [R2+URZ+0x19c70], R3 ;  /* 0x019c7003020085a7 */ /* 0x000ee4000800007f */
[----:B---3--:R-:W-:Y:S05]  /*11e10*/  @!P0 BRA `(.L_x_789) ;  /* 0xfffffffc00f08947 */ /* 0x008fea000383ffff */
[----:B------:R-:W-:Y:S05]  /*11e20*/  BRA `(.L_x_825) ;  /* 0xffffffec00f47947 */ /* 0x000fea000383ffff */
.L_x_791:
[----:B--2---:R2:W3:Y:S02]  /*11e30*/  SYNCS.PHASECHK.TRANS64.TRYWAIT P0, [R2+URZ+0x19c60], R5 ;  /* 0x019c6005020075a7 */ /* 0x0044e4000800017f */
[----:B---3--:R-:W-:Y:S05]  /*11e40*/  @!P0 NANOSLEEP.SYNCS 0x989680 ;  /* 0x009896800000895d */ /* 0x008fea0003900000 */
[----:B------:R-:W3:Y:S02]  /*11e50*/  @!P0 SYNCS.PHASECHK.TRANS64 P0, [R2+URZ+0x19c60], R5 ;  /* 0x019c6005020085a7 */ /* 0x000ee4000800007f */
[----:B---3--:R-:W-:Y:S05]  /*11e60*/  @!P0 BRA `(.L_x_791) ;  /* 0xfffffffc00f08947 */ /* 0x008fea000383ffff */
[----:B------:R-:W-:Y:S05]  /*11e70*/  BRA `(.L_x_826) ;  /* 0xfffffff000007947 */ /* 0x000fea000383ffff */
.L_x_797:
[----:B--2---:R2:W3:Y:S02]  /*11e80*/  SYNCS.PHASECHK.TRANS64.TRYWAIT P0, [R8+URZ+0x19c20], R0 ;  /* 0x019c2000080075a7 */ /* 0x0044e4000800017f */
[----:B---3--:R-:W-:Y:S05]  /*11e90*/  @!P0 NANOSLEEP.SYNCS 0x989680 ;  /* 0x009896800000895d */ /* 0x008fea0003900000 */
[----:B------:R-:W3:Y:S02]  /*11ea0*/  @!P0 SYNCS.PHASECHK.TRANS64 P0, [R8+URZ+0x19c20], R0 ;  /* 0x019c2000080085a7 */ /* 0x000ee4000800007f */
[----:B---3--:R-:W-:Y:S05]  /*11eb0*/  @!P0 BRA `(.L_x_797) ;  /* 0xfffffffc00f08947 */ /* 0x008fea000383ffff */
[----:B------:R-:W-:Y:S05]  /*11ec0*/  BRA `(.L_x_827) ;  /* 0xfffffff400587947 */ /* 0x000fea000383ffff */
.L_x_798:
[----:B------:R-:W-:Y:S01]  /*11ed0*/  BSSY B0, `(.L_x_828) ;  /* 0x0000008000007945 */ /* 0x000fe20003800000 */
[----:B------:R-:W-:Y:S02]  /*11ee0*/  IMAD.MOV.U32 R13, RZ, RZ, R29 ;  /* 0x000000ffff0d7224 */ /* 0x000fe400078e001d */
[----:B------:R-:W-:Y:S02]  /*11ef0*/  IMAD.MOV.U32 R12, RZ, RZ, RZ ;  /* 0x000000ffff0c7224 */ /* 0x000fe400078e00ff */
[----:B------:R-:W-:Y:S02]  /*11f00*/  IMAD.MOV.U32 R11, RZ, RZ, 0x1f ;  /* 0x0000001fff0b7424 */ /* 0x000fe400078e00ff */
[----:B------:R-:W-:-:S07]  /*11f10*/  IMAD.MOV.U32 R15, RZ, RZ, -0x1 ;  /* 0xffffffffff0f7424 */ /* 0x000fce00078e00ff */
[----:B-12---:R-:W-:Y:S05]  /*11f20*/  WARPSYNC.COLLECTIVE R15, `(.L_x_829) ;  /* 0x000000000f087348 */ /* 0x006fea0003c00000 */
[----:B------:R3:W4:Y:S02]  /*11f30*/  SHFL.IDX P6, R14, R13, R12, R11 ;  /* 0x0000000c0d0e7389 */ /* 0x00072400000c000b */
[----:B-1234-:R-:W-:Y:S01]  /*11f40*/  ENDCOLLECTIVE ;  /* 0x000000000000791b */ /* 0x01efe20003800000 */
.L_x_829:
[----:B------:R-:W-:Y:S05]  /*11f50*/  BSYNC B0 ;  /* 0x0000000000007941 */ /* 0x000fea0003800000 */
.L_x_828:
[----:B------:R-:W-:Y:S05]  /*11f60*/  BRA `(.L_x_830) ;  /* 0xfffffff400407947 */ /* 0x000fea000383ffff */
.L_x_801:
[----:B------:R-:W-:Y:S01]  /*11f70*/  BSSY B1, `(.L_x_831) ;  /* 0x0000006000017945 */ /* 0x000fe20003800000 */
[----:B------:R-:W-:-:S07]  /*11f80*/  IMAD.MOV.U32 R15, RZ, RZ, -0x1 ;  /* 0xffffffffff0f7424 */ /* 0x000fce00078e00ff */
[----:B-123--:R-:W-:Y:S05]  /*11f90*/  WARPSYNC.COLLECTIVE R15, `(.L_x_832) ;  /* 0x000000000f0c7348 */ /* 0x00efea0003c00000 */
[----:B------:R-:W-:Y:S02]  /*11fa0*/  ELECT P6, UR62, PT ;  /* 0x00000000003e782f */ /* 0x000fe400038c0000 */
[----:B------:R-:W-:Y:S01]  /*11fb0*/  MOV R14, UR62 ;  /* 0x0000003e000e7c02 */ /* 0x000fe20008000f00 */
[----:B-123--:R-:W-:Y:S10]  /*11fc0*/  ENDCOLLECTIVE ;  /* 0x000000000000791b */ /* 0x00eff40003800000 */
.L_x_832:
[----:B------:R-:W-:Y:S05]  /*11fd0*/  BSYNC B1 ;  /* 0x0000000000017941 */ /* 0x000fea0003800000 */
.L_x_831:
[----:B------:R-:W-:Y:S05]  /*11fe0*/  BRA `(.L_x_833) ;  /* 0xfffffff400387947 */ /* 0x000fea000383ffff */
.L_x_803:
[----:B--2---:R2:W4:Y:S02]  /*11ff0*/  SYNCS.PHASECHK.TRANS64.TRYWAIT P1, [R6+URZ], R3 ;  /* 0x00000003060075a7 */ /* 0x004524000802017f */
[----:B----4-:R-:W-:Y:S05]  /*12000*/  @!P1 NANOSLEEP.SYNCS 0x989680 ;  /* 0x009896800000995d */ /* 0x010fea0003900000 */
[----:B------:R-:W4:Y:S02]  /*12010*/  @!P1 SYNCS.PHASECHK.TRANS64 P1, [R6+URZ], R3 ;  /* 0x00000003060095a7 */ /* 0x000f24000802007f */
[----:B----4-:R-:W-:Y:S05]  /*12020*/  @!P1 BRA `(.L_x_803) ;  /* 0xfffffffc00f09947 */ /* 0x010fea000383ffff */
[----:B------:R-:W-:Y:S05]  /*12030*/  BRA `(.L_x_834) ;  /* 0xfffffff4006c7947 */ /* 0x000fea000383ffff */
.L_x_804:
[----:B----4-:R4:W1:Y:S02]  /*12040*/  SYNCS.PHASECHK.TRANS64.TRYWAIT P1, [R7+URZ], R0 ;  /* 0x00000000070075a7 */ /* 0x010864000802017f */
[----:B-1----:R-:W-:Y:S05]  /*12050*/  @!P1 NANOSLEEP.SYNCS 0x989680 ;  /* 0x009896800000995d */ /* 0x002fea0003900000 */
[----:B------:R-:W1:Y:S02]  /*12060*/  @!P1 SYNCS.PHASECHK.TRANS64 P1, [R7+URZ], R0 ;  /* 0x00000000070095a7 */ /* 0x000e64000802007f */
[----:B-1----:R-:W-:Y:S05]  /*12070*/  @!P1 BRA `(.L_x_804) ;  /* 0xfffffffc00f09947 */ /* 0x002fea000383ffff */
[----:B------:R-:W-:Y:S05]  /*12080*/  BRA `(.L_x_835) ;  /* 0xfffffff400607947 */ /* 0x000fea000383ffff */
.L_x_806:
[----:B------:R1:W1:Y:S02]  /*12090*/  SYNCS.PHASECHK.TRANS64.TRYWAIT P1, [R2+URZ+0x19c60], R3 ;  /* 0x019c6003020075a7 */ /* 0x000264000802017f */
[----:B-1----:R-:W-:Y:S05]  /*120a0*/  @!P1 NANOSLEEP.SYNCS 0x989680 ;  /* 0x009896800000995d */ /* 0x002fea0003900000 */
[----:B------:R-:W1:Y:S02]  /*120b0*/  @!P1 SYNCS.PHASECHK.TRANS64 P1, [R2+URZ+0x19c60], R3 ;  /* 0x019c6003020095a7 */ /* 0x000e64000802007f */
[----:B-1----:R-:W-:Y:S05]  /*120c0*/  @!P1 BRA `(.L_x_806) ;  /* 0xfffffffc00f09947 */ /* 0x002fea000383ffff */
[----:B------:R-:W-:Y:S05]  /*120d0*/  BRA `(.L_x_836) ;  /* 0xfffffff400607947 */ /* 0x000fea000383ffff */
.L_x_808:
[----:B------:R1:W1:Y:S02]  /*120e0*/  SYNCS.PHASECHK.TRANS64.TRYWAIT P1, [R5+URZ+0x19c60], R0 ;  /* 0x019c6000050075a7 */ /* 0x000264000802017f */
[----:B-1----:R-:W-:Y:S05]  /*120f0*/  @!P1 NANOSLEEP.SYNCS 0x989680 ;  /* 0x009896800000995d */ /* 0x002fea0003900000 */
[----:B------:R-:W1:Y:S02]  /*12100*/  @!P1 SYNCS.PHASECHK.TRANS64 P1, [R5+URZ+0x19c60], R0 ;  /* 0x019c6000050095a7 */ /* 0x000e64000802007f */
[----:B-1----:R-:W-:Y:S05]  /*12110*/  @!P1 BRA `(.L_x_808) ;  /* 0xfffffffc00f09947 */ /* 0x002fea000383ffff */
[----:B------:R-:W-:Y:S05]  /*12120*/  BRA `(.L_x_837) ;  /* 0xfffffff400607947 */ /* 0x000fea000383ffff */
.L_x_810:
[----:B------:R1:W1:Y:S02]  /*12130*/  SYNCS.PHASECHK.TRANS64.TRYWAIT P0, [R2+URZ+0x19c80], R3 ;  /* 0x019c8003020075a7 */ /* 0x000264000800017f */
[----:B-1----:R-:W-:Y:S05]  /*12140*/  @!P0 NANOSLEEP.SYNCS 0x989680 ;  /* 0x009896800000895d */ /* 0x002fea0003900000 */
[----:B------:R-:W1:Y:S02]  /*12150*/  @!P0 SYNCS.PHASECHK.TRANS64 P0, [R2+URZ+0x19c80], R3 ;  /* 0x019c8003020085a7 */ /* 0x000e64000800007f */
[----:B-1----:R-:W-:Y:S05]  /*12160*/  @!P0 BRA `(.L_x_810) ;  /* 0xfffffffc00f08947 */ /* 0x002fea000383ffff */
[----:B------:R-:W-:Y:S05]  /*12170*/  BRA `(.L_x_811) ;  /* 0xfffffff4005c7947 */ /* 0x000fea000383ffff */
.L_x_838:
        /* <DEDUP_REMOVED lines=16> */
.L_x_2223:


//--------------------- .text._ZN7cutlass13device_kernelIN5flash11enable_sm90INS1_16FlashAttnFwdSm90INS1_25CollectiveMainloopFwdSm90ILi2EN4cute5tupleIJNS5_1CILi1EEES8_S8_EEENS6_IJNS7_ILi192EEENS7_ILi128EEENS7_ILi96EEEEEELi96ENS_12float_e4m3_tEfNS_4arch4Sm90ELb0ELb1ELb0ELb1ELb0ELb0ELb0ELb1ELb1ELb0ELb0ELb0EEENS1_21CollectiveEpilogueFwdINS6_IJSA_SC_SB_EEES9_NS_10bfloat16_tESG_Li384ELb1ELb0ELb0ELb1EEENS1_36VarlenDynamicPersistentTileSchedulerILi192ELi128ELi384ELi128ELb0ELb0ELb1ELb1ELb0ELb1EEEEEEEEEvNT_6ParamsE --------------------------
	.section	.text._ZN7cutlass13device_kernelIN5flash11enable_sm90INS1_16FlashAttnFwdSm90INS1_25CollectiveMainloopFwdSm90ILi2EN4cute5tupleIJNS5_1CILi1EEES8_S8_EEENS6_IJNS7_ILi192EEENS7_ILi128EEENS7_ILi96EEEEEELi96ENS_12float_e4m3_tEfNS_4arch4Sm90ELb0ELb1ELb0ELb1ELb0ELb0ELb0ELb1ELb1ELb0ELb0ELb0EEENS1_21CollectiveEpilogueFwdINS6_IJSA_SC_SB_EEES9_NS_10bfloat16_tESG_Li384ELb1ELb0ELb0ELb1EEENS1_36VarlenDynamicPersistentTileSchedulerILi192ELi128ELi384ELi128ELb0ELb0ELb1ELb1ELb0ELb1EEEEEEEEEvNT_6ParamsE,"ax",@progbits
	.align	128
.text._ZN7cutlass13device_kernelIN5flash11enable_sm90INS1_16FlashAttnFwdSm90INS1_25CollectiveMainloopFwdSm90ILi2EN4cute5tupleIJNS5_1CILi1EEES8_S8_EEENS6_IJNS7_ILi192EEENS7_ILi128EEENS7_ILi96EEEEEELi96ENS_12float_e4m3_tEfNS_4arch4Sm90ELb0ELb1ELb0ELb1ELb0ELb0ELb0ELb1ELb1ELb0ELb0ELb0EEENS1_21CollectiveEpilogueFwdINS6_IJSA_SC_SB_EEES9_NS_10bfloat16_tESG_Li384ELb1ELb0ELb0ELb1EEENS1_36VarlenDynamicPersistentTileSchedulerILi192ELi128ELi384ELi128ELb0ELb0ELb1ELb1ELb0ELb1EEEEEEEEEvNT_6ParamsE:
        .type           _ZN7cutlass13device_kernelIN5flash11enable_sm90INS1_16FlashAttnFwdSm90INS1_25CollectiveMainloopFwdSm90ILi2EN4cute5tupleIJNS5_1CILi1EEES8_S8_EEENS6_IJNS7_ILi192EEENS7_ILi128EEENS7_ILi96EEEEEELi96ENS_12float_e4m3_tEfNS_4arch4Sm90ELb0ELb1ELb0ELb1ELb0ELb0ELb0ELb1ELb1ELb0ELb0ELb0EEENS1_21CollectiveEpilogueFwdINS6_IJSA_SC_SB_EEES9_NS_10bfloat16_tESG_Li384ELb1ELb0ELb0ELb1EEENS1_36VarlenDynamicPersistentTileSchedulerILi192ELi128ELi384ELi128ELb0ELb0ELb1ELb1ELb0ELb1EEEEEEEEEvNT_6ParamsE,@function
        .size           _ZN7cutlass13device_kernelIN5flash11enable_sm90INS1_16FlashAttnFwdSm90INS1_25CollectiveMainloopFwdSm90ILi2EN4cute5tupleIJNS5_1CILi1EEES8_S8_EEENS6_IJNS7_ILi192EEENS7_ILi128EEENS7_ILi96EEEEEELi96ENS_12float_e4m3_tEfNS_4arch4Sm90ELb0ELb1ELb0ELb1ELb0ELb0ELb0ELb1ELb1ELb0ELb0ELb0EEENS1_21CollectiveEpilogueFwdINS6_IJSA_SC_SB_EEES9_NS_10bfloat16_tESG_Li384ELb1ELb0ELb0ELb1EEENS1_36VarlenDynamicPersistentTileSchedulerILi192ELi128ELi384ELi128ELb0ELb0ELb1ELb1ELb0ELb1EEEEEEEEEvNT_6ParamsE,(.L_x_2224 - _ZN7cutlass13device_kernelIN5flash11enable_sm90INS1_16FlashAttnFwdSm90INS1_25CollectiveMainloopFwdSm90ILi2EN4cute5tupleIJNS5_1CILi1EEES8_S8_EEENS6_IJNS7_ILi192EEENS7_ILi128EEENS7_ILi96EEEEEELi96ENS_12float_e4m3_tEfNS_4arch4Sm90ELb0ELb1ELb0ELb1ELb0ELb0ELb0ELb1ELb1ELb0ELb0ELb0EEENS1_21CollectiveEpilogueFwdINS6_IJSA_SC_SB_EEES9_NS_10bfloat16_tESG_Li384ELb1ELb0ELb0ELb1EEENS1_36VarlenDynamicPersistentTileSchedulerILi192ELi128ELi384ELi128ELb0ELb0ELb1ELb1ELb0ELb1EEEEEEEEEvNT_6ParamsE)
        .other          _ZN7cutlass13device_kernelIN5flash11enable_sm90INS1_16FlashAttnFwdSm90INS1_25CollectiveMainloopFwdSm90ILi2EN4cute5tupleIJNS5_1CILi1EEES8_S8_EEENS6_IJNS7_ILi192EEENS7_ILi128EEENS7_ILi96EEEEEELi96ENS_12float_e4m3_tEfNS_4arch4Sm90ELb0ELb1ELb0ELb1ELb0ELb0ELb0ELb1ELb1ELb0ELb0ELb0EEENS1_21CollectiveEpilogueFwdINS6_IJSA_SC_SB_EEES9_NS_10bfloat16_tESG_Li384ELb1ELb0ELb0ELb1EEENS1_36VarlenDynamicPersistentTileSchedulerILi192ELi128ELi384ELi128ELb0ELb0ELb1ELb1ELb0ELb1EEEEEEEEEvNT_6ParamsE,@"STO_CUDA_ENTRY STV_DEFAULT"
_ZN7cutlass13device_kernelIN5flash11enable_sm90INS1_16FlashAttnFwdSm90INS1_25CollectiveMainloopFwdSm90ILi2EN4cute5tupleIJNS5_1CILi1EEES8_S8_EEENS6_IJNS7_ILi192EEENS7_ILi128EEENS7_ILi96EEEEEELi96ENS_12float_e4m3_tEfNS_4arch4Sm90ELb0ELb1ELb0ELb1ELb0ELb0ELb0ELb1ELb1ELb0ELb0ELb0EEENS1_21CollectiveEpilogueFwdINS6_IJSA_SC_SB_EEES9_NS_10bfloat16_tESG_Li384ELb1ELb0ELb0ELb1EEENS1_36VarlenDynamicPersistentTileSchedulerILi192ELi128ELi384ELi128ELb0ELb0ELb1ELb1ELb0ELb1EEEEEEEEEvNT_6ParamsE:
        /* <DEDUP_REMOVED lines=21> */
.L_x_840:
[----:B------:R-:W-:Y:S05]  /*0150*/  BSYNC B0 ;  /* 0x0000000000007941 */ /* 0x000fea0003800000 */
.L_x_839:
        /* <DEDUP_REMOVED lines=41> */
.L_x_841:
        /* <DEDUP_REMOVED lines=22> */
.L_x_842:
        /* <DEDUP_REMOVED lines=18> */
.L_x_843:
        /* <DEDUP_REMOVED lines=22> */
.L_x_844:
        /* <DEDUP_REMOVED lines=22> */
.L_x_845:
[----:B------:R-:W-:Y:S01]  /*0930*/  PLOP3.LUT P0, PT, PT, PT, UP0, 0x80, 0x0 ;  /* 0x000000000000781c */ /* 0x000fe20003f0f008 */
[----:B------:R-:W-:Y:S01]  /*0940*/  UMOV UR43, 0x1 ;  /* 0x00000001002b7882 */ /* 0x000fe20000000000 */
[----:B------:R-:W-:Y:S01]  /*0950*/  NOP ;  /* 0x0000000000007918 */ /* 0x000fe20000000000 */
[----:B------:R-:W-:Y:S01]  /*0960*/  USEL UR43, UR43, 0x2, !UP0 ;  /* 0x000000022b2b7887 */ /* 0x000fe2000c000000 */
[----:B------:R-:W-:Y:S01]  /*0970*/  ULDC.64 UR48, c[0x0][0x208] ;  /* 0x0000820000307ab9 */ /* 0x000fe20000000a00 */
[----:B012-4-:R-:W-:Y:S08]  /*0980*/  BAR.SYNC.DEFER_BLOCKING 0x0 ;  /* 0x0000000000007b1d */ /* 0x017ff00000010000 */
[----:B------:R-:W-:Y:S05]  /*0990*/  @!P0 BRA `(.L_x_846) ;  /* 0x000000e0002c8947 */ /* 0x000fea0003800000 */
.L_x_847:
        /* <DEDUP_REMOVED lines=16> */
[----:B------:R-:W-:Y:S01]  /*0aa0*/  ULOP3.LUT UR47, UR43, 0x1, URZ, 0xfc, !UPT ;  /* 0x000000012b2f7892 */ /* 0x000fe2000f8efc3f */
[----:B------:R-:W-:Y:S01]  /*0ab0*/  R2UR UR50, R91 ;  /* 0x000000005b3272ca */ /* 0x000fe200000e0000 */
[----:B------:R-:W-:Y:S01]  /*0ac0*/  UMOV UR46, URZ ;  /* 0x0000003f002e7c82 */ /* 0x000fe20008000000 */
[----:B------:R-:W-:Y:S01]  /*0ad0*/  UMOV UR36, URZ ;  /* 0x0000003f00247c82 */ /* 0x000fe20008000000 */
[----:B------:R-:W-:Y:S01]  /*0ae0*/  UMOV UR37, URZ ;  /* 0x0000003f00257c82 */ /* 0x000fe20008000000 */
[----:B0-----:R-:W-:-:S05]  /*0af0*/  VIADD R11, R0, 0xffffff80 ;  /* 0xffffff80000b7836 */ /* 0x001fca0000000000 */
[----:B------:R-:W-:-:S04]  /*0b00*/  SHF.R.S32.HI R0, RZ, 0x1f, R11 ;  /* 0x0000001fff007819 */ /* 0x000fc8000001140b */
[CC--:B------:R-:W-:Y:S02]  /*0b10*/  LEA.HI R2, R0.reuse, R11.reuse, RZ, 0x4 ;  /* 0x0000000b00027211 */ /* 0x0c0fe400078f20ff */
[CC--:B------:R-:W-:Y:S02]  /*0b20*/  LEA.HI R3, R0.reuse, R11.reuse, RZ, 0x5 ;  /* 0x0000000b00037211 */ /* 0x0c0fe400078f28ff */
[----:B------:R-:W-:Y:S02]  /*0b30*/  LEA.HI R157, R0, R11, RZ, 0x7 ;  /* 0x0000000b009d7211 */ /* 0x000fe400078f38ff */
[----:B------:R-:W-:Y:S01]  /*0b40*/  SHF.R.S32.HI R5, RZ, 0x4, R2 ;  /* 0x00000004ff057819 */ /* 0x000fe20000011402 */
[----:B------:R-:W-:Y:S01]  /*0b50*/  IMAD.SHL.U32 R4, R3, 0x10, RZ ;  /* 0x0000001003047824 */ /* 0x000fe200078e00ff */
[----:B------:R-:W-:Y:S02]  /*0b60*/  LOP3.LUT R155, R157, 0xffffff80, RZ, 0xc0, !PT ;  /* 0xffffff809d9b7812 */ /* 0x000fe400078ec0ff */
[----:B------:R-:W-:-:S02]  /*0b70*/  LOP3.LUT R3, R2, 0x7fffff0, RZ, 0xc0, !PT ;  /* 0x07fffff002037812 */ /* 0x000fc400078ec0ff */
[----:B------:R-:W-:Y:S01]  /*0b80*/  LEA.HI R2, R2, R5, RZ, 0x1 ;  /* 0x0000000502027211 */ /* 0x000fe200078f08ff */
[C---:B------:R-:W-:Y:S01]  /*0b90*/  IMAD.IADD R155, R11.reuse, 0x1, -R155 ;  /* 0x000000010b9b7824 */ /* 0x040fe200078e0a9b */
[----:B------:R-:W-:Y:S01]  /*0ba0*/  LOP3.LUT R4, R4, 0xfffffe00, RZ, 0xc0, !PT ;  /* 0xfffffe0004047812 */ /* 0x000fe200078ec0ff */
[----:B------:R-:W-:Y:S01]  /*0bb0*/  IMAD.IADD R3, R11, 0x1, -R3 ;  /* 0x000000010b037824 */ /* 0x000fe200078e0a03 */
[----:B------:R-:W-:Y:S02]  /*0bc0*/  LOP3.LUT R2, R2, 0x1ffffffe, RZ, 0xc0, !PT ;  /* 0x1ffffffe02027812 */ /* 0x000fe400078ec0ff */
[----:B------:R-:W-:Y:S01]  /*0bd0*/  SHF.R.S32.HI R8, RZ, 0x1f, R155 ;  /* 0x0000001fff087819 */ /* 0x000fe2000001149b */
[----:B------:R-:W-:Y:S01]  /*0be0*/  IMAD R3, R3, 0x20, R4 ;  /* 0x0000002003037824 */ /* 0x000fe200078e0204 */
[----:B------:R-:W-:Y:S01]  /*0bf0*/  SHF.R.S32.HI R157, RZ, 0x7, R157 ;  /* 0x00000007ff9d7819 */ /* 0x000fe2000001149d */
[----:B------:R-:W-:Y:S01]  /*0c00*/  IMAD.IADD R2, R5, 0x1, -R2 ;  /* 0x0000000105027824 */ /* 0x000fe200078e0a02 */
[----:B------:R-:W-:-:S02]  /*0c10*/  LEA.HI R7, R8, R155, RZ, 0x2 ;  /* 0x0000009b08077211 */ /* 0x000fc400078f10ff */
[----:B------:R-:W-:Y:S01]  /*0c20*/  LEA.HI R8, R8, R155, RZ, 0x5 ;  /* 0x0000009b08087211 */ /* 0x000fe200078f28ff */
[----:B------:R-:W-:Y:S01]  /*0c30*/  IMAD R3, R2, 0x8, R3 ;  /* 0x0000000802037824 */ /* 0x000fe200078e0203 */
[--C-:B------:R-:W-:Y:S02]  /*0c40*/  SHF.R.S32.HI R9, RZ, 0x2, R7.reuse ;  /* 0x00000002ff097819 */ /* 0x100fe40000011407 */
[----:B------:R-:W-:Y:S02]  /*0c50*/  SHF.R.S32.HI R6, RZ, 0x1f, R7 ;  /* 0x0000001fff067819 */ /* 0x000fe40000011407 */
[----:B------:R0:W-:Y:S01]  /*0c60*/  STL [R1], R3 ;  /* 0x0000000301007387 */ /* 0x0001e20000100800 */
[----:B------:R-:W-:Y:S02]  /*0c70*/  LEA.HI R0, R0, R11, RZ, 0x2 ;  /* 0x0000000b00007211 */ /* 0x000fe400078f10ff */
[----:B------:R-:W-:Y:S01]  /*0c80*/  LEA.HI R10, R6, R9, RZ, 0x3 ;  /* 0x00000009060a7211 */ /* 0x000fe200078f18ff */
[----:B------:R-:W-:Y:S01]  /*0c90*/  IMAD.HI R6, R157, 0x55555556, RZ ;  /* 0x555555569d067827 */ /* 0x000fe200078e02ff */
[----:B------:R-:W-:-:S02]  /*0ca0*/  SHF.R.S32.HI R8, RZ, 0x5, R8 ;  /* 0x00000005ff087819 */ /* 0x000fc40000011408 */
[----:B------:R-:W-:Y:S02]  /*0cb0*/  LOP3.LUT R10, R10, 0xfffffff8, RZ, 0xc0, !PT ;  /* 0xfffffff80a0a7812 */ /* 0x000fe400078ec0ff */
[----:B------:R-:W-:Y:S02]  /*0cc0*/  LEA.HI R6, R6, R6, RZ, 0x1 ;  /* 0x0000000606067211 */ /* 0x000fe400078f08ff */
[----:B------:R-:W-:Y:S01]  /*0cd0*/  LOP3.LUT R2, R0, 0x1ffffffc, RZ, 0xc0, !PT ;  /* 0x1ffffffc00027812 */ /* 0x000fe200078ec0ff */
[----:B------:R-:W-:Y:S01]  /*0ce0*/  IMAD.IADD R9, R9, 0x1, -R10 ;  /* 0x0000000109097824 */ /* 0x000fe200078e0a0a */
[----:B------:R-:W-:Y:S01]  /*0cf0*/  LOP3.LUT R16, R7, 0x7ffffffc, RZ, 0xc0, !PT ;  /* 0x7ffffffc07107812 */ /* 0x000fe200078ec0ff */
[----:B------:R-:W-:Y:S01]  /*0d00*/  IMAD R6, R6, -0x3, R157 ;  /* 0xfffffffd06067824 */ /* 0x000fe200078e029d */
[----:B------:R-:W-:Y:S01]  /*0d10*/  SHF.R.S32.HI R152, RZ, 0x2, R0 ;  /* 0x00000002ff987819 */ /* 0x000fe20000011400 */
[----:B------:R-:W-:Y:S02]  /*0d20*/  IMAD R9, R8, 0x10, R9 ;  /* 0x0000001008097824 */ /* 0x000fe400078e0209 */
[----:B------:R-:W-:-:S02]  /*0d30*/  IMAD.IADD R2, R11, 0x1, -R2 ;  /* 0x000000010b027824 */ /* 0x000fc400078e0a02 */
[----:B------:R-:W-:Y:S02]  /*0d40*/  IMAD R156, R6, 0x40, R9 ;  /* 0x00000040069c7824 */ /* 0x000fe400078e0209 */
[----:B------:R-:W-:Y:S02]  /*0d50*/  IMAD.SHL.U32 R22, R2, 0x8, RZ ;  /* 0x0000000802167824 */ /* 0x000fe400078e00ff */
[----:B0-----:R-:W-:-:S07]  /*0d60*/  IMAD.IADD R16, R155, 0x1, -R16 ;  /* 0x000000019b107824 */ /* 0x001fce00078e0a10 */
.L_x_943:
[----:B------:R-:W-:Y:S01]  /*0d70*/  ULDC.64 UR4, c[0x0][0xa28] ;  /* 0x00028a0000047ab9 */ /* 0x000fe20000000a00 */
[----:B0-----:R-:W0:Y:S01]  /*0d80*/  LDC R19, c[0x0][0x288] ;  /* 0x0000a200ff137b82 */ /* 0x001e220000000800 */
[----:B------:R-:W-:Y:S01]  /*0d90*/  UISETP.NE.U32.AND UP0, UPT, UR4, URZ, UPT ;  /* 0x0000003f0400728c */ /* 0x000fe2000bf05070 */
[----:B------:R-:W-:-:S03]  /*0da0*/  IMAD.MOV.U32 R6, RZ, RZ, RZ ;  /* 0x000000ffff067224 */ /* 0x000fc600078e00ff */
[----:B------:R-:W-:-:S03]  /*0db0*/  UISETP.NE.AND.EX UP0, UPT, UR5, URZ, UPT, UP0 ;  /* 0x0000003f0500728c */ /* 0x000fc6000bf05300 */
[----:B------:R-:W-:Y:S01]  /*0dc0*/  ULDC.64 UR4, c[0x0][0xa18] ;  /* 0x0002860000047ab9 */ /* 0x000fe20000000a00 */
[----:B-12--5:R-:W1:Y:S01]  /*0dd0*/  LDC.64 R8, c[0x0][0x3f8] ;  /* 0x0000fe00ff087b82 */ /* 0x026e620000000a00 */
[----:B------:R-:W-:Y:S01]  /*0de0*/  UISETP.NE.U32.AND UP1, UPT, UR4, URZ, UPT ;  /* 0x0000003f0400728c */ /* 0x000fe2000bf25070 */
[----:B------:R-:W-:-:S03]  /*0df0*/  PLOP3.LUT P0, PT, PT, PT, UP0, 0x80, 0x0 ;  /* 0x000000000000781c */ /* 0x000fc60003f0f008 */
[----:B------:R-:W-:-:S03]  /*0e00*/  UISETP.NE.AND.EX UP1, UPT, UR5, URZ, UPT, UP1 ;  /* 0x0000003f0500728c */ /* 0x000fc6000bf25310 */
[----:B------:R-:W-:Y:S01]  /*0e10*/  @UP0 ULDC.64 UR4, c[0x0][0xa28] ;  /* 0x00028a0000040ab9 */ /* 0x000fe20000000a00 */
[----:B------:R-:W2:Y:S01]  /*0e20*/  LDC R0, c[0x0][0x404] ;  /* 0x00010100ff007b82 */ /* 0x000ea20000000800 */
[----:B------:R-:W-:Y:S01]  /*0e30*/  @UP0 UIMAD.WIDE UR4, UR50, 0x4, UR4 ;  /* 0x00000004320408a5 */ /* 0x000fe2000f8e0204 */
[----:B------:R-:W-:-:S05]  /*0e40*/  PLOP3.LUT P2, PT, PT, PT, UP1, 0x80, 0x0 ;  /* 0x000000000000781c */ /* 0x000fca0003f4f018 */
[----:B------:R-:W-:Y:S01]  /*0e50*/  @UP1 ULDC.64 UR6, c[0x0][0xa18] ;  /* 0x0002860000061ab9 */ /* 0x000fe20000000a00 */
[----:B------:R-:W-:Y:S01]  /*0e60*/  IMAD.U32 R2, RZ, RZ, UR4 ;  /* 0x00000004ff027e24 */ /* 0x000fe2000f8e00ff */
[----:B---3--:R-:W3:Y:S01]  /*0e70*/  LDC R17, c[0x0][0x2e0] ;  /* 0x0000b800ff117b82 */ /* 0x008ee20000000800 */
[----:B------:R-:W-:Y:S01]  /*0e80*/  IMAD.U32 R3, RZ, RZ, UR5 ;  /* 0x00000005ff037e24 */ /* 0x000fe2000f8e00ff */
[----:B------:R-:W-:-:S04]  /*0e90*/  @UP1 UIMAD.WIDE UR4, UR50, 0x4, UR6 ;  /* 0x00000004320418a5 */ /* 0x000fc8000f8e0206 */
[----:B----4-:R4:W5:Y:S02]  /*0ea0*/  @P0 LDG.E R6, desc[UR48][R2.64] ;  /* 0x0000003002060981 */ /* 0x010964000c1e1900 */
[----:B------:R-:W-:Y:S02]  /*0eb0*/  IMAD.U32 R4, RZ, RZ, UR4 ;  /* 0x00000004ff047e24 */ /* 0x000fe4000f8e00ff */
[----:B------:R-:W-:Y:S01]  /*0ec0*/  IMAD.U32 R5, RZ, RZ, UR5 ;  /* 0x00000005ff057e24 */ /* 0x000fe2000f8e00ff */
[----:B------:R-:W-:-:S04]  /*0ed0*/  ULDC.64 UR4, c[0x0][0xa20] ;  /* 0x0002880000047ab9 */ /* 0x000fc80000000a00 */
[----:B0-----:R4:W5:Y:S01]  /*0ee0*/  @P2 LDG.E R19, desc[UR48][R4.64] ;  /* 0x0000003004132981 */ /* 0x001962000c1e1900 */
[----:B-1----:R-:W-:Y:S02]  /*0ef0*/  ISETP.NE.U32.AND P0, PT, R8, RZ, PT ;  /* 0x000000ff0800720c */ /* 0x002fe40003f05070 */
[----:B------:R-:W-:Y:S02]  /*0f00*/  ISETP.NE.U32.AND P1, PT, RZ, UR4, PT ;  /* 0x00000004ff007c0c */ /* 0x000fe4000bf25070 */
[----:B------:R-:W-:Y:S02]  /*0f10*/  ISETP.NE.AND.EX P0, PT, R9, RZ, PT, P0 ;  /* 0x000000ff0900720c */ /* 0x000fe40003f05300 */
[----:B------:R-:W-:Y:S02]  /*0f20*/  ISETP.NE.AND.EX P1, PT, RZ, UR5, PT, P1 ;  /* 0x00000005ff007c0c */ /* 0x000fe4000bf25310 */
[----:B--2---:R-:W-:Y:S01]  /*0f30*/  SEL R0, R0, 0x1, P0 ;  /* 0x0000000100007807 */ /* 0x004fe20000000000 */
[----:B----4-:R-:W-:Y:S10]  /*0f40*/  @P2 BRA `(.L_x_848) ;  /* 0x00000000002c2947 */ /* 0x010ff40003800000 */
        /* <DEDUP_REMOVED lines=8> */
[----:B-----5:R-:W2:Y:S04]  /*0fd0*/  LDG.E R19, desc[UR48][R2.64] ;  /* 0x0000003002137981 */ /* 0x020ea8000c1e1900 */
[----:B------:R-:W2:Y:S02]  /*0fe0*/  LDG.E R4, desc[UR48][R2.64+0x4] ;  /* 0x0000043002047981 */ /* 0x000ea4000c1e1900 */
[----:B--2---:R-:W-:-:S07]  /*0ff0*/  IMAD.IADD R19, R4, 0x1, -R19 ;  /* 0x0000000104137824 */ /* 0x004fce00078e0a13 */
.L_x_848:
[----:B------:R-:W-:Y:S01]  /*1000*/  UMOV UR38, UR41 ;  /* 0x0000002900267c82 */ /* 0x000fe20008000000 */
[----:B------:R-:W-:Y:S01]  /*1010*/  UMOV UR39, UR50 ;  /* 0x0000003200277c82 */ /* 0x000fe20008000000 */
[----:B---3--:R-:W-:Y:S02]  /*1020*/  IMAD R17, R0, R17, RZ ;  /* 0x0000001100117224 */ /* 0x008fe400078e02ff */
[----:B------:R-:W-:Y:S01]  /*1030*/  IMAD.MOV.U32 R154, RZ, RZ, R89 ;  /* 0x000000ffff9a7224 */ /* 0x000fe200078e0059 */
[----:B------:R-:W-:Y:S06]  /*1040*/  @!P1 BRA `(.L_x_849) ;  /* 0x0000000000189947 */ /* 0x000fec0003800000 */
[----:B------:R-:W-:Y:S02]  /*1050*/  ULDC.64 UR4, c[0x0][0xa20] ;  /* 0x0002880000047ab9 */ /* 0x000fe40000000a00 */
[----:B------:R-:W-:-:S06]  /*1060*/  UIMAD.WIDE UR4, UR50, 0x4, UR4 ;  /* 0x00000004320478a5 */ /* 0x000fcc000f8e0204 */
[----:B------:R-:W-:Y:S02]  /*1070*/  IMAD.U32 R2, RZ, RZ, UR4 ;  /* 0x00000004ff027e24 */ /* 0x000fe4000f8e00ff */
[----:B------:R-:W-:-:S05]  /*1080*/  IMAD.U32 R3, RZ, RZ, UR5 ;  /* 0x00000005ff037e24 */ /* 0x000fca000f8e00ff */
[----:B------:R0:W5:Y:S01]  /*1090*/  LDG.E R17, desc[UR48][R2.64] ;  /* 0x0000003002117981 */ /* 0x000162000c1e1900 */
[----:B------:R-:W-:Y:S05]  /*10a0*/  BRA `(.L_x_850) ;  /* 0x00000000002c7947 */ /* 0x000fea0003800000 */
.L_x_849:
        /* <DEDUP_REMOVED lines=9> */
[----:B------:R-:W2:Y:S02]  /*1140*/  LDG.E R0, desc[UR48][R2.64+0x4] ;  /* 0x0000043002007981 */ /* 0x000ea4000c1e1900 */
[----:B--2---:R-:W-:-:S07]  /*1150*/  IMAD.IADD R17, R0, 0x1, -R17 ;  /* 0x0000000100117824 */ /* 0x004fce00078e0a11 */
.L_x_850:
[----:B------:R-:W-:Y:S01]  /*1160*/  ULDC.64 UR6, c[0x0][0x990] ;  /* 0x0002640000067ab9 */ /* 0x000fe20000000a00 */
[----:B------:R-:W-:Y:S01]  /*1170*/  ULDC.64 UR4, c[0x0][0x998] ;  /* 0x0002660000047ab9 */ /* 0x000fe20000000a00 */
[----:B------:R-:W-:Y:S01]  /*1180*/  UISETP.NE.U32.AND UP0, UPT, UR6, URZ, UPT ;  /* 0x0000003f0600728c */ /* 0x000fe2000bf05070 */
[----:B------:R-:W-:Y:S01]  /*1190*/  IMAD.MOV.U32 R7, RZ, RZ, 0x3f800000 ;  /* 0x3f800000ff077424 */ /* 0x000fe200078e00ff */
[----:B------:R-:W-:Y:S01]  /*11a0*/  UISETP.NE.U32.AND UP1, UPT, UR4, URZ, UPT ;  /* 0x0000003f0400728c */ /* 0x000fe2000bf25070 */
[----:B------:R-:W-:Y:S01]  /*11b0*/  IMAD.MOV.U32 R0, RZ, RZ, 0x3f800000 ;  /* 0x3f800000ff007424 */ /* 0x000fe200078e00ff */
[----:B------:R-:W-:Y:S01]  /*11c0*/  UISETP.NE.AND.EX UP0, UPT, UR7, URZ, UPT, UP0 ;  /* 0x0000003f0700728c */ /* 0x000fe2000bf05300 */
[----:B------:R-:W1:Y:S01]  /*11d0*/  LDC.64 R8, c[0x0][0x9e0] ;  /* 0x00027800ff087b82 */ /* 0x000e620000000a00 */
[----:B------:R-:W-:Y:S01]  /*11e0*/  UISETP.NE.AND.EX UP1, UPT, UR5, URZ, UPT, UP1 ;  /* 0x0000003f0500728c */ /* 0x000fe2000bf25310 */
[----:B------:R-:W-:Y:S02]  /*11f0*/  ULDC UR8, c[0x0][0x428] ;  /* 0x00010a0000087ab9 */ /* 0x000fe40000000800 */
[----:B------:R-:W-:Y:S01]  /*1200*/  UISETP.NE.AND UP2, UPT, UR8, 0x1, UPT ;  /* 0x000000010800788c */ /* 0x000fe2000bf45270 */
[----:B------:R-:W-:-:S02]  /*1210*/  PLOP3.LUT P0, PT, PT, PT, UP0, 0x80, 0x0 ;  /* 0x000000000000781c */ /* 0x000fc40003f0f008 */
[----:B------:R-:W-:-:S03]  /*1220*/  PLOP3.LUT P1, PT, PT, PT, UP1, 0x80, 0x0 ;  /* 0x000000000000781c */ /* 0x000fc60003f2f018 */
[----:B------:R-:W-:Y:S01]  /*1230*/  @UP0 USHF.R.S32.HI UR8, URZ, 0x1f, UR50 ;  /* 0x0000001f3f080899 */ /* 0x000fe20008011432 */
[----:B------:R-:W-:Y:S01]  /*1240*/  @UP0 ULDC.64 UR14, c[0x0][0x9a8] ;  /* 0x00026a00000e0ab9 */ /* 0x000fe20000000a00 */
[----:B------:R-:W-:Y:S02]  /*1250*/  @UP1 ULDC.64 UR16, c[0x0][0x9b8] ;  /* 0x00026e0000101ab9 */ /* 0x000fe40000000a00 */
[----:B------:R-:W-:Y:S02]  /*1260*/  @UP0 UIMAD UR10, UR8, UR14, URZ ;  /* 0x0000000e080a02a4 */ /* 0x000fe4000f8e023f */
[----:B------:R-:W-:Y:S02]  /*1270*/  @UP0 UIMAD.WIDE.U32 UR8, UR50, UR14, URZ ;  /* 0x0000000e320802a5 */ /* 0x000fe4000f8e003f */
[----:B------:R-:W-:Y:S01]  /*1280*/  @UP1 USHF.R.S32.HI UR14, URZ, 0x1f, UR50 ;  /* 0x0000001f3f0e1899 */ /* 0x000fe20008011432 */
[----:B------:R-:W-:Y:S01]  /*1290*/  @UP2 ULDC UR12, c[0x0][0x42c] ;  /* 0x00010b00000c2ab9 */ /* 0x000fe20000000800 */
[----:B------:R-:W-:-:S02]  /*12a0*/  @UP0 UIMAD UR15, UR50, UR15, UR10 ;  /* 0x0000000f320f02a4 */ /* 0x000fc4000f8e020a */
[----:B------:R-:W-:Y:S02]  /*12b0*/  @UP1 UIMAD UR14, UR14, UR16, URZ ;  /* 0x000000100e0e12a4 */ /* 0x000fe4000f8e023f */
[----:B------:R-:W-:Y:S02]  /*12c0*/  UIMAD.WIDE.U32 UR12, UR41, UR12, URZ ;  /* 0x0000000c290c72a5 */ /* 0x000fe4000f8e003f */
[----:B------:R-:W-:Y:S02]  /*12d0*/  @UP1 UIMAD.WIDE.U32 UR10, UR50, UR16, URZ ;  /* 0x00000010320a12a5 */ /* 0x000fe4000f8e003f */
[----:B------:R-:W-:Y:S01]  /*12e0*/  @UP1 UIMAD UR16, UR50, UR17, UR14 ;  /* 0x00000011321012a4 */ /* 0x000fe2000f8e020e */
[----:B------:R-:W-:Y:S02]  /*12f0*/  @UP0 ULDC.64 UR18, c[0x0][0x9b0] ;  /* 0x00026c0000120ab9 */ /* 0x000fe40000000a00 */
[----:B------:R-:W-:Y:S01]  /*1300*/  @UP2 ULDC UR17, c[0x0][0x430] ;  /* 0x00010c0000112ab9 */ /* 0x000fe20000000800 */
[----:B------:R-:W-:Y:S01]  /*1310*/  UMOV UR14, UR41 ;  /* 0x00000029000e7c82 */ /* 0x000fe20008000000 */
[----:B------:R-:W-:Y:S01]  /*1320*/  @UP2 USHF.R.U32.HI UR14, URZ, UR17, UR13 ;  /* 0x000000113f0e2299 */ /* 0x000fe2000801160d */
[----:B------:R-:W-:Y:S01]  /*1330*/  @UP1 ULDC.64 UR20, c[0x0][0x9c0] ;  /* 0x0002700000141ab9 */ /* 0x000fe20000000a00 */
[----:B------:R-:W-:-:S02]  /*1340*/  @UP0 UIADD3 UR9, UR9, UR15, URZ ;  /* 0x0000000f09090290 */ /* 0x000fc4000fffe03f */
[----:B------:R-:W-:Y:S02]  /*1350*/  @UP0 USHF.R.S32.HI UR12, URZ, 0x1f, UR14 ;  /* 0x0000001f3f0c0899 */ /* 0x000fe4000801140e */
[----:B------:R-:W-:Y:S02]  /*1360*/  @UP1 USHF.R.S32.HI UR13, URZ, 0x1f, UR14 ;  /* 0x0000001f3f0d1899 */ /* 0x000fe4000801140e */
[----:B------:R-:W-:Y:S02]  /*1370*/  @UP0 UIMAD UR12, UR12, UR18, URZ ;  /* 0x000000120c0c02a4 */ /* 0x000fe4000f8e023f */
[----:B------:R-:W-:Y:S02]  /*1380*/  @UP1 UIADD3 UR11, UR11, UR16, URZ ;  /* 0x000000100b0b1290 */ /* 0x000fe4000fffe03f */
[----:B------:R-:W-:Y:S02]  /*1390*/  @UP1 UIMAD UR13, UR13, UR20, URZ ;  /* 0x000000140d0d12a4 */ /* 0x000fe4000f8e023f */
[----:B------:R-:W-:-:S02]  /*13a0*/  @UP0 UIMAD.WIDE.U32 UR8, UR14, UR18, UR8 ;  /* 0x000000120e0802a5 */ /* 0x000fc4000f8e0008 */
[----:B------:R-:W-:Y:S02]  /*13b0*/  @UP0 UIMAD UR12, UR14, UR19, UR12 ;  /* 0x000000130e0c02a4 */ /* 0x000fe4000f8e020c */
[----:B------:R-:W-:Y:S02]  /*13c0*/  @UP1 UIMAD.WIDE.U32 UR10, UR14, UR20, UR10 ;  /* 0x000000140e0a12a5 */ /* 0x000fe4000f8e000a */
[----:B------:R-:W-:Y:S02]  /*13d0*/  @UP1 UIMAD UR13, UR14, UR21, UR13 ;  /* 0x000000150e0d12a4 */ /* 0x000fe4000f8e020d */
[----:B------:R-:W-:Y:S02]  /*13e0*/  @UP0 UIADD3 UR12, UR9, UR12, URZ ;  /* 0x0000000c090c0290 */ /* 0x000fe4000fffe03f */
[----:B------:R-:W-:Y:S02]  /*13f0*/  @UP0 ULEA UR6, UP3, UR8, UR6, 0x2 ;  /* 0x0000000608060291 */ /* 0x000fe4000f86103f */
[----:B------:R-:W-:-:S02]  /*1400*/  @UP1 UIADD3 UR9, UR11, UR13, URZ ;  /* 0x0000000d0b091290 */ /* 0x000fc4000fffe03f */
[----:B------:R-:W-:Y:S02]  /*1410*/  @UP1 ULEA UR4, UP4, UR10, UR4, 0x2 ;  /* 0x000000040a041291 */ /* 0x000fe4000f88103f */
[----:B------:R-:W-:Y:S01]  /*1420*/  @UP0 ULEA.HI.X UR7, UR8, UR7, UR12, 0x2, UP3 ;  /* 0x0000000708070291 */ /* 0x000fe200098f140c */
[----:B0-----:R-:W-:Y:S01]  /*1430*/  IMAD.U32 R2, RZ, RZ, UR6 ;  /* 0x00000006ff027e24 */ /* 0x001fe2000f8e00ff */
[----:B------:R-:W-:Y:S02]  /*1440*/  @UP1 ULEA.HI.X UR5, UR10, UR5, UR9, 0x2, UP4 ;  /* 0x000000050a051291 */ /* 0x000fe4000a0f1409 */
[----:B------:R-:W-:Y:S01]  /*1450*/  IMAD.U32 R4, RZ, RZ, UR4 ;  /* 0x00000004ff047e24 */ /* 0x000fe2000f8e00ff */
[----:B------:R-:W-:Y:S01]  /*1460*/  ULDC UR4, c[0x0][0x988] ;  /* 0x0002620000047ab9 */ /* 0x000fe20000000800 */
[----:B------:R-:W-:Y:S01]  /*1470*/  IMAD.U32 R3, RZ, RZ, UR7 ;  /* 0x00000007ff037e24 */ /* 0x000fe2000f8e00ff */
[----:B------:R-:W-:Y:S01]  /*1480*/  @UP2 ULDC UR6, c[0x0][0x430] ;  /* 0x00010c0000062ab9 */ /* 0x000fe20000000800 */
[----:B------:R-:W-:-:S03]  /*1490*/  IMAD.U32 R5, RZ, RZ, UR5 ;  /* 0x00000005ff057e24 */ /* 0x000fc6000f8e00ff */
[----:B------:R-:W2:Y:S04]  /*14a0*/  @P0 LDG.E R7, desc[UR48][R2.64] ;  /* 0x0000003002070981 */ /* 0x000ea8000c1e1900 */
[----:B------:R-:W2:Y:S01]  /*14b0*/  @P1 LDG.E R0, desc[UR48][R4.64] ;  /* 0x0000003004001981 */ /* 0x000ea2000c1e1900 */
[----:B-1----:R-:W-:Y:S01]  /*14c0*/  ISETP.GE.AND P1, PT, R9, 0x1, PT ;  /* 0x000000010900780c */ /* 0x002fe20003f26270 */
[----:B-----5:R-:W-:Y:S02]  /*14d0*/  IMAD.IADD R17, R17, 0x1, -R6 ;  /* 0x0000000111117824 */ /* 0x020fe400078e0a06 */
[----:B--2---:R-:W-:-:S04]  /*14e0*/  FMUL.FTZ R0, R7, R0 ;  /* 0x0000000007007220 */ /* 0x004fc80000410000 */
[----:B------:R-:W-:Y:S01]  /*14f0*/  FMUL.FTZ R6, R0, UR4 ;  /* 0x0000000400067c20 */ /* 0x000fe20008410000 */
[----:B------:R-:W-:Y:S01]  /*1500*/  @UP2 ULDC UR4, c[0x0][0x42c] ;  /* 0x00010b0000042ab9 */ /* 0x000fe20000000800 */
[----:B------:R-:W-:Y:S01]  /*1510*/  IADD3 R0, R17, 0xc0, -R19 ;  /* 0x000000c011007810 */ /* 0x000fe20007ffe813 */
[----:B------:R-:W-:Y:S02]  /*1520*/  UIMAD.WIDE.U32 UR4, UR41, UR4, URZ ;  /* 0x00000004290472a5 */ /* 0x000fe4000f8e003f */
[----:B------:R-:W-:Y:S02]  /*1530*/  R2UR UR40, R6 ;  /* 0x00000000062872ca */ /* 0x000fe400000e0000 */
[----:B------:R-:W-:Y:S01]  /*1540*/  IMAD R23, R89, 0xc0, R0 ;  /* 0x000000c059177824 */ /* 0x000fe200078e0200 */
[----:B------:R-:W-:-:S03]  /*1550*/  @UP2 USHF.R.U32.HI UR41, URZ, UR6, UR5 ;  /* 0x000000063f292299 */ /* 0x000fc60008011605 */
[----:B------:R-:W-:Y:S01]  /*1560*/  IMAD.IADD R0, R23, 0x1, R8 ;  /* 0x0000000117007824 */ /* 0x000fe200078e0208 */
[----:B------:R-:W-:Y:S08]  /*1570*/  @!P1 BRA `(.L_x_851) ;  /* 0x0000000000409947 */ /* 0x000ff00003800000 */
[C---:B------:R-:W-:Y:S01]  /*1580*/  ISETP.GT.AND P0, PT, R23.reuse, RZ, PT ;  /* 0x000000ff1700720c */ /* 0x040fe20003f04270 */
[----:B------:R-:W-:-:S12]  /*1590*/  VIADD R2, R23, 0xffffffff ;  /* 0xffffffff17027836 */ /* 0x000fd80000000000 */
[----:B------:R-:W-:Y:S05]  /*15a0*/  @P0 BRA `(.L_x_852) ;  /* 0x00000000001c0947 */ /* 0x000fea0003800000 */
[----:B------:R-:W-:Y:S01]  /*15b0*/  ISETP.NE.AND P0, PT, R9, 0x1, PT ;  /* 0x000000010900780c */ /* 0x000fe20003f05270 */
[----:B------:R-:W-:-:S12]  /*15c0*/  IMAD.MOV R3, RZ, RZ, -R23 ;  /* 0x000000ffff037224 */ /* 0x000fd800078e0a17 */
[----:B------:R-:W0:Y:S02]  /*15d0*/  @P0 LDC.64 R4, c[0x0][0x9e8] ;  /* 0x00027a00ff040b82 */ /* 0x000e240000000a00 */
[----:B0-----:R-:W-:-:S05]  /*15e0*/  @P0 IMAD.HI.U32 R2, R3, R4, RZ ;  /* 0x0000000403020227 */ /* 0x001fca00078e00ff */
[----:B------:R-:W-:-:S04]  /*15f0*/  @P0 SHF.R.U32.HI R3, RZ, R5, R2 ;  /* 0x00000005ff030219 */ /* 0x000fc80000011602 */
[----:B------:R-:W-:Y:S01]  /*1600*/  LOP3.LUT R2, RZ, R3, RZ, 0x33, !PT ;  /* 0x00000003ff027212 */ /* 0x000fe200078e33ff */
[----:B------:R-:W-:Y:S06]  /*1610*/  BRA `(.L_x_853) ;  /* 0x0000000000107947 */ /* 0x000fec0003800000 */
.L_x_852:
[----:B------:R-:W-:-:S13]  /*1620*/  ISETP.NE.AND P0, PT, R9, 0x1, PT ;  /* 0x000000010900780c */ /* 0x000fda0003f05270 */
[----:B------:R-:W0:Y:S02]  /*1630*/  @P0 LDC.64 R4, c[0x0][0x9e8] ;  /* 0x00027a00ff040b82 */ /* 0x000e240000000a00 */
[----:B0-----:R-:W-:-:S05]  /*1640*/  @P0 IMAD.HI.U32 R4, R2, R4, RZ ;  /* 0x0000000402040227 */ /* 0x001fca00078e00ff */
[----:B------:R-:W-:-:S07]  /*1650*/  @P0 SHF.R.U32.HI R2, RZ, R5, R4 ;  /* 0x00000005ff020219 */ /* 0x000fce0000011604 */
.L_x_853:
[----:B------:R-:W-:-:S05]  /*1660*/  IMAD R3, R2, R9, R9 ;  /* 0x0000000902037224 */ /* 0x000fca00078e0209 */
[----:B------:R-:W-:-:S07]  /*1670*/  VIMNMX R0, R0, R3, PT ;  /* 0x0000000300007248 */ /* 0x000fce0003fe0100 */
.L_x_851:
[----:B------:R-:W-:Y:S01]  /*1680*/  VIADD R2, R0, 0x7f ;  /* 0x0000007f00027836 */ /* 0x000fe20000000000 */
[----:B------:R-:W-:Y:S01]  /*1690*/  ULDC UR4, c[0x0][0x9dc] ;  /* 0x0002770000047ab9 */ /* 0x000fe20000000800 */
[C---:B------:R-:W-:Y:S02]  /*16a0*/  VIADD R0, R17.reuse, 0x7f ;  /* 0x0000007f11007836 */ /* 0x040fe40000000000 */
[----:B------:R-:W-:Y:S01]  /*16b0*/  IMAD.IADD R4, R17, 0x1, -R19 ;  /* 0x0000000111047824 */ /* 0x000fe200078e0a13 */
[----:B------:R-:W-:Y:S02]  /*16c0*/  SHF.R.S32.HI R5, RZ, 0x1f, R2 ;  /* 0x0000001fff057819 */ /* 0x000fe40000011402 */
[----:B------:R-:W-:Y:S01]  /*16d0*/  SHF.R.S32.HI R3, RZ, 0x1f, R0 ;  /* 0x0000001fff037819 */ /* 0x000fe20000011400 */
[----:B------:R-:W-:Y:S01]  /*16e0*/  IMAD R91, R89, 0xc0, R4 ;  /* 0x000000c0595b7824 */ /* 0x000fe200078e0204 */
        /* <DEDUP_REMOVED lines=12> */
[----:B------:R-:W0:Y:S02]  /*17b0*/  @P0 LDC.64 R4, c[0x0][0x9e8] ;  /* 0x00027a00ff040b82 */ /* 0x000e240000000a00 */
[----:B0-----:R-:W-:-:S05]  /*17c0*/  @P0 IMAD.HI.U32 R0, R3, R4, RZ ;  /* 0x0000000403000227 */ /* 0x001fca00078e00ff */
[----:B------:R-:W-:-:S04]  /*17d0*/  @P0 SHF.R.U32.HI R3, RZ, R5, R0 ;  /* 0x00000005ff030219 */ /* 0x000fc80000011600 */
[----:B------:R-:W-:Y:S01]  /*17e0*/  LOP3.LUT R0, RZ, R3, RZ, 0x33, !PT ;  /* 0x00000003ff007212 */ /* 0x000fe200078e33ff */
[----:B------:R-:W-:Y:S06]  /*17f0*/  BRA `(.L_x_856) ;  /* 0x0000000000147947 */ /* 0x000fec0003800000 */
.L_x_855:
[----:B------:R-:W-:Y:S01]  /*1800*/  ISETP.NE.AND P0, PT, R9, 0x1, PT ;  /* 0x000000010900780c */ /* 0x000fe20003f05270 */
[----:B------:R-:W-:-:S12]  /*1810*/  IMAD.MOV.U32 R0, RZ, RZ, R91 ;  /* 0x000000ffff007224 */ /* 0x000fd800078e005b */
[----:B------:R-:W0:Y:S02]  /*1820*/  @P0 LDC.64 R2, c[0x0][0x9e8] ;  /* 0x00027a00ff020b82 */ /* 0x000e240000000a00 */
[----:B0-----:R-:W-:-:S05]  /*1830*/  @P0 IMAD.HI.U32 R2, R91, R2, RZ ;  /* 0x000000025b020227 */ /* 0x001fca00078e00ff */
[----:B------:R-:W-:-:S07]  /*1840*/  @P0 SHF.R.U32.HI R0, RZ, R3, R2 ;  /* 0x00000003ff000219 */ /* 0x000fce0000011602 */
.L_x_856:
[----:B------:R-:W-:-:S05]  /*1850*/  IMAD R0, R0, R9, RZ ;  /* 0x0000000900007224 */ /* 0x000fca00078e02ff */
[----:B------:R-:W-:-:S13]  /*1860*/  R2UR UR5, R0 ;  /* 0x00000000000572ca */ /* 0x000fda00000e0000 */
[----:B------:R-:W-:-:S04]  /*1870*/  UISETP.LT.AND UP0, UPT, UR4, UR5, UPT ;  /* 0x000000050400728c */ /* 0x000fc8000bf01270 */
[----:B------:R-:W-:-:S12]  /*1880*/  USEL UR4, UR4, UR5, !UP0 ;  /* 0x0000000504047287 */ /* 0x000fd8000c000000 */
.L_x_854:
[----:B------:R-:W-:Y:S01]  /*1890*/  USHF.R.S32.HI UR5, URZ, 0x1f, UR4 ;  /* 0x0000001f3f057899 */ /* 0x000fe20008011404 */
[----:B------:R-:W-:Y:S02]  /*18a0*/  PLOP3.LUT P0, PT, PT, PT, PT, 0x80, 0x0 ;  /* 0x000000000000781c */ /* 0x000fe40003f0f070 */
[----:B------:R-:W-:Y:S01]  /*18b0*/  CS2R R4, SRZ ;  /* 0x0000000000047805 */ /* 0x000fe2000001ff00 */
[----:B------:R-:W-:Y:S01]  /*18c0*/  IMAD.MOV.U32 R3, RZ, RZ, RZ ;  /* 0x000000ffff037224 */ /* 0x000fe200078e00ff */
        /* <DEDUP_REMOVED lines=28> */
[----:B------:R-:W-:Y:S01]  /*1a90*/  IMAD.MOV.U32 R36, RZ, RZ, RZ ;  /* 0x000000ffff247224 */ /* 0x000fe200078e00ff */
[----:B------:R-:W-:Y:S06]  /*1aa0*/  @!P1 BRA `(.L_x_857) ;  /* 0x000000b000989947 */ /* 0x000fec0003800000 */
[----:B------:R-:W0:Y:S01]  /*1ab0*/  SHFL.IDX PT, R0, R157, RZ, 0x1f ;  /* 0x00001fff9d007589 */ /* 0x000e2200000e0000 */
[----:B------:R-:W1:Y:S01]  /*1ac0*/  S2UR UR44, SR_CgaCtaId ;  /* 0x00000000002c79c3 */ /* 0x000e620000008800 */
[----:B------:R-:W-:Y:S01]  /*1ad0*/  UMOV UR45, 0x400 ;  /* 0x00000400002d7882 */ /* 0x000fe20000000000 */
        /* <DEDUP_REMOVED lines=28> */
.L_x_858:
[----:B------:R-:W-:Y:S01]  /*1ca0*/  ULEA.HI UR4, UR46, UR46, URZ, 0x1 ;  /* 0x0000002e2e047291 */ /* 0x000fe2000f8f083f */
[----:B------:R-:W-:-:S03]  /*1cb0*/  IMAD.U32 R2, RZ, RZ, UR47 ;  /* 0x0000002fff027e24 */ /* 0x000fc6000f8e00ff */
[----:B------:R-:W-:Y:S02]  /*1cc0*/  ULOP3.LUT UR4, UR4, 0xfffffffe, URZ, 0xc0, !UPT ;  /* 0xfffffffe04047892 */ /* 0x000fe4000f8ec03f */
[----:B------:R-:W-:Y:S02]  /*1cd0*/  ISETP.NE.AND P0, PT, R2, 0x3, PT ;  /* 0x000000030200780c */ /* 0x000fe40003f05270 */
[----:B------:R-:W-:-:S06]  /*1ce0*/  UIADD3 UR4, UR46, -UR4, URZ ;  /* 0x800000042e047290 */ /* 0x000fcc000fffe03f */
[----:B------:R-:W-:-:S05]  /*1cf0*/  IMAD.U32 R0, RZ, RZ, UR4 ;  /* 0x00000004ff007e24 */ /* 0x000fca000f8e00ff */
[----:B------:R-:W-:-:S04]  /*1d00*/  SHF.L.U32 R0, R0, 0x1f, RZ ;  /* 0x0000001f00007819 */ /* 0x000fc800000006ff */
[----:B------:R-:W0:Y:S02]  /*1d10*/  SYNCS.PHASECHK.TRANS64.TRYWAIT P1, [UR45+0x19c00], R0 ;  /* 0x019c0000ff0075a7 */ /* 0x000e24000802016d */
[----:B0-----:R-:W-:Y:S05]  /*1d20*/  @!P1 BRA `(.L_x_859) ;  /* 0x0000011c00409947 */ /* 0x001fea0003800000 */
.L_x_1040:
[----:B------:R-:W-:Y:S05]  /*1d30*/  @!P0 BRA `(.L_x_860) ;  /* 0x0000000000048947 */ /* 0x000fea0003800000 */
[----:B------:R-:W-:Y:S01]  /*1d40*/  BPT.TRAP 0x1 ;  /* 0x000000040000795c */ /* 0x000fe20000300000 */
.L_x_860:
[----:B------:R-:W-:Y:S02]  /*1d50*/  IMAD.U32 R5, RZ, RZ, UR37 ;  /* 0x00000025ff057e24 */ /* 0x000fe4000f8e00ff */
[----:B0-----:R-:W-:-:S03]  /*1d60*/  IMAD.U32 R0, RZ, RZ, UR36 ;  /* 0x00000024ff007e24 */ /* 0x001fc6000f8e00ff */
[----:B------:R-:W-:Y:S02]  /*1d70*/  LEA R5, R5, UR45, 0x3 ;  /* 0x0000002d05057c11 */ /* 0x000fe4000f8e18ff */
[----:B------:R-:W-:-:S04]  /*1d80*/  SHF.L.U32 R0, R0, 0x1f, RZ ;  /* 0x0000001f00007819 */ /* 0x000fc800000006ff */
[----:B------:R0:W1:Y:S01]  /*1d90*/  SYNCS.PHASECHK.TRANS64.TRYWAIT P2, [R5+URZ+0x19c30], R0 ;  /* 0x019c3000050075a7 */ /* 0x000062000804017f */
[----:B------:R-:W-:Y:S05]  /*1da0*/  @!P0 BRA `(.L_x_861) ;  /* 0x0000000000048947 */ /* 0x000fea0003800000 */
[----:B------:R-:W-:Y:S01]  /*1db0*/  BPT.TRAP 0x1 ;  /* 0x000000040000795c */ /* 0x000fe20000300000 */
.L_x_861:
[----:B------:R-:W2:Y:S02]  /*1dc0*/  S2R R2, SR_TID.X ;  /* 0x0000000000027919 */ /* 0x000ea40000002100 */
[----:B--2---:R-:W-:Y:S01]  /*1dd0*/  LOP3.LUT P1, RZ, R2, 0x7f, RZ, 0xc0, !PT ;  /* 0x0000007f02ff7812 */ /* 0x004fe2000782c0ff */
[----:B-1----:R-:W-:-:S12]  /*1de0*/  @P2 BRA `(.L_x_862) ;  /* 0x0000000000082947 */ /* 0x002fd80003800000 */
[----:B------:R-:W1:Y:S02]  /*1df0*/  SYNCS.PHASECHK.TRANS64.TRYWAIT P2, [R5+URZ+0x19c30], R0 ;  /* 0x019c3000050075a7 */ /* 0x000e64000804017f */
[----:B-1----:R-:W-:Y:S05]  /*1e00*/  @!P2 BRA `(.L_x_863) ;  /* 0x0000011c0020a947 */ /* 0x002fea0003800000 */
.L_x_862:
[----:B------:R-:W-:Y:S05]  /*1e10*/  WARPSYNC.ALL ;  /* 0x0000000000007948 */ /* 0x000fea0003800000 */
[----:B------:R-:W-:Y:S01]  /*1e20*/  UIADD3 UR4, UR45, 0x13800, URZ ;  /* 0x000138002d047890 */ /* 0x000fe2000fffe03f */
[----:B------:R-:W-:Y:S01]  /*1e30*/  WARPGROUP.ARRIVE ;  /* 0x00000000000079c5 */ /* 0x000fe20000000000 */
[----:B------:R-:W-:Y:S01]  /*1e40*/  ULOP3.LUT UR12, UR51, 0x10000, URZ, 0xfc, !UPT ;  /* 0x00010000330c7892 */ /* 0x000fe2000f8efc3f */
[----:B------:R-:W-:Y:S01]  /*1e50*/  IMAD.MOV.U32 R3, RZ, RZ, -0x80 ;  /* 0xffffff80ff037424 */ /* 0x000fe200078e00ff */
[----:B------:R-:W-:Y:S01]  /*1e60*/  USHF.R.U32.HI UR4, URZ, 0x4, UR4 ;  /* 0x000000043f047899 */ /* 0x000fe20008011604 */
[----:B01----:R-:W-:Y:S01]  /*1e70*/  @!P1 VIADD R0, R5, 0x19c40 ;  /* 0x00019c4005009836 */ /* 0x003fe20000000000 */
[----:B------:R-:W-:Y:S01]  /*1e80*/  UMOV UR13, 0xc0000010 ;  /* 0xc0000010000d7882 */ /* 0x000fe20000000000 */
[----:B------:R-:W-:Y:S01]  /*1e90*/  UMOV UR15, 0xc0000010 ;  /* 0xc0000010000f7882 */ /* 0x000fe20000000000 */
[----:B------:R-:W-:Y:S01]  /*1ea0*/  ULOP3.LUT UR4, UR4, 0x3fff, URZ, 0xc0, !UPT ;  /* 0x00003fff04047892 */ /* 0x000fe2000f8ec03f */
[----:B------:R-:W-:Y:S01]  /*1eb0*/  IMAD R4, R88, R3, 0x80 ;  /* 0x0000008058047424 */ /* 0x000fe200078e0203 */
[----:B------:R-:W-:Y:S01]  /*1ec0*/  UMOV UR5, 0xc0000010 ;  /* 0xc000001000057882 */ /* 0x000fe20000000000 */
[----:B------:R-:W-:Y:S01]  /*1ed0*/  UMOV UR7, 0xc0000010 ;  /* 0xc000001000077882 */ /* 0x000fe20000000000 */
[----:B------:R-:W-:Y:S01]  /*1ee0*/  ULOP3.LUT UR16, UR4, 0x10000, URZ, 0xfc, !UPT ;  /* 0x0001000004107892 */ /* 0x000fe2000f8efc3f */
[----:B------:R-:W-:Y:S01]  /*1ef0*/  IMAD.IADD R2, R17, 0x1, R4 ;  /* 0x0000000111027824 */ /* 0x000fe200078e0204 */
[----:B------:R-:W-:Y:S01]  /*1f00*/  UIADD3 UR4, UR12, 0x180, URZ ;  /* 0x000001800c047890 */ /* 0x000fe2000fffe03f */
[----:B------:R-:W-:Y:S01]  /*1f10*/  @!P1 PRMT R0, RZ, 0x654, R0 ;  /* 0x00000654ff009816 */ /* 0x000fe20000000000 */
[----:B------:R-:W-:Y:S01]  /*1f20*/  UIMAD UR14, UR37, 0x300, UR16 ;  /* 0x00000300250e78a4 */ /* 0x000fe2000f8e0210 */
[----:B------:R-:W-:Y:S01]  /*1f30*/  IMAD R7, R89, 0xc0, R156 ;  /* 0x000000c059077824 */ /* 0x000fe200078e029c */
[----:B------:R-:W-:Y:S01]  /*1f40*/  UIADD3 UR8, UR12, 0x300, URZ ;  /* 0x000003000c087890 */ /* 0x000fe2000fffe03f */
[--C-:B------:R-:W-:Y:S01]  /*1f50*/  IADD3 R3, -R19, 0x1, R2.reuse ;  /* 0x0000000113037810 */ /* 0x100fe20007ffe102 */
[----:B------:R-:W-:Y:S01]  /*1f60*/  UIADD3 UR6, UR14, 0x100, URZ ;  /* 0x000001000e067890 */ /* 0x000fe2000fffe03f */
[----:B------:R-:W-:Y:S01]  /*1f70*/  IMAD R8, R16, -0x2, R2 ;  /* 0xfffffffe10087824 */ /* 0x000fe200078e0202 */
[----:B------:R-:W-:Y:S01]  /*1f80*/  UIADD3 UR10, UR14, 0x200, URZ ;  /* 0x000002000e0a7890 */ /* 0x000fe2000fffe03f */
[----:B------:R-:W-:Y:S01]  /*1f90*/  LEA R5, R88, 0xffffff80, 0x7 ;  /* 0xffffff8058057811 */ /* 0x000fe200078e38ff */
[----:B------:R-:W-:Y:S01]  /*1fa0*/  UMOV UR9, 0xc0000010 ;  /* 0xc000001000097882 */ /* 0x000fe20000000000 */
[----:B------:R-:W-:Y:S01]  /*1fb0*/  QGMMA.64x128x32.F32.E4M3.E4M3 R24, gdesc[UR12], RZ, !UPT, gsb0 ;  /* 0x01e000000c1879f3 */ /* 0x000fe2000c0008ff */
[----:B------:R-:W-:Y:S01]  /*1fc0*/  UMOV UR11, 0xc0000010 ;  /* 0xc0000010000b7882 */ /* 0x000fe20000000000 */
[----:B------:R-:W-:Y:S01]  /*1fd0*/  ULDC UR18, c[0x0][0x9dc] ;  /* 0x0002770000127ab9 */ /* 0x000fe20000000800 */
[----:B------:R-:W-:Y:S01]  /*1fe0*/  IMAD R3, R16, -0x2, R3 ;  /* 0xfffffffe10037824 */ /* 0x000fe200078e0203 */
[----:B------:R-:W-:-:S02]  /*1ff0*/  WARPGROUP.DEPBAR.LE gsb0, 0x0 ;  /* 0x00008000000079c5 */ /* 0x000fc40000010000 */
[----:B------:R-:W-:-:S06]  /*2000*/  WARPGROUP.ARRIVE ;  /* 0x00000000000079c5 */ /* 0x000fcc0000000000 */
[----:B------:R-:W-:Y:S01]  /*2010*/  QGMMA.64x128x32.F32.E4M3.E4M3 R24, gdesc[UR4], R24, gsb0 ;  /* 0x01e00000041879f3 */ /* 0x000fe20008000818 */
[----:B------:R-:W-:Y:S02]  /*2020*/  ULDC.64 UR6, c[0x0][0x9e0] ;  /* 0x0002780000067ab9 */ /* 0x000fe40000000a00 */
[----:B------:R-:W-:Y:S01]  /*2030*/  UISETP.GE.AND UP0, UPT, UR7, 0x1, UPT ;  /* 0x000000010700788c */ /* 0x000fe2000bf06270 */
[----:B------:R-:W-:-:S05]  /*2040*/  VIADD R9, R3, UR6 ;  /* 0x0000000603097c36 */ /* 0x000fca0008000000 */
[----:B------:R-:W-:Y:S01]  /*2050*/  PLOP3.LUT P2, PT, PT, PT, UP0, 0x40, 0x0 ;  /* 0x000000000000781c */ /* 0x000fe20003f4e808 */
[----:B------:R-:W-:Y:S02]  /*2060*/  WARPGROUP.DEPBAR.LE gsb0, 0x0 ;  /* 0x00008000000079c5 */ /* 0x000fe40000010000 */
[----:B------:R-:W-:-:S06]  /*2070*/  WARPGROUP.ARRIVE ;  /* 0x00000000000079c5 */ /* 0x000fcc0000000000 */
[----:B------:R-:W-:Y:S01]  /*2080*/  QGMMA.64x128x32.F32.E4M3.E4M3 R24, gdesc[UR8], R24, gsb0 ;  /* 0x01e00000081879f3 */ /* 0x000fe20008000818 */
[----:B------:R-:W-:-:S06]  /*2090*/  ULOP3.LUT UR10, URZ, UR18, URZ, 0x33, !UPT ;  /* 0x000000123f0a7292 */ /* 0x000fcc000f8e333f */
[----:B------:R-:W-:-:S04]  /*20a0*/  VIADD R10, R3, UR10 ;  /* 0x0000000a030a7c36 */ /* 0x000fc80008000000 */
[----:B------:R-:W-:Y:S01]  /*20b0*/  IMAD.IADD R2, R10, 0x1, R7 ;  /* 0x000000010a027824 */ /* 0x000fe200078e0207 */
[----:B------:R-:W-:Y:S02]  /*20c0*/  WARPGROUP.DEPBAR.LE gsb0, 0x0 ;  /* 0x00008000000079c5 */ /* 0x000fe40000010000 */
[----:B------:R0:W-:Y:S02]  /*20d0*/  @!P1 SYNCS.ARRIVE.TRANS64.RED.A1T0 RZ, [R0+URZ], RZ ;  /* 0x000000ff00ff99a7 */ /* 0x0001e4000810043f */
[----:B0-----:R-:W-:Y:S01]  /*20e0*/  VIADDMNMX R0, R7, R9, R8, PT ;  /* 0x0000000907007246 */ /* 0x001fe20003800108 */
[----:B------:R-:W-:Y:S06]  /*20f0*/  @P2 BRA `(.L_x_864) ;  /* 0x0000000000582947 */ /* 0x000fec0003800000 */
[----:B------:R-:W-:Y:S01]  /*2100*/  IADD3 R3, -R19, R17, R7 ;  /* 0x0000001113037210 */ /* 0x000fe20007ffe107 */
[----:B------:R-:W-:Y:S03]  /*2110*/  BSSY B0, `(.L_x_865) ;  /* 0x0000010000007945 */ /* 0x000fe60003800000 */
        /* <DEDUP_REMOVED lines=10> */
.L_x_866:
[----:B------:R-:W-:-:S06]  /*21c0*/  UISETP.NE.AND UP1, UPT, UR7, 0x1, UPT ;  /* 0x000000010700788c */ /* 0x000fcc000bf25270 */
[----:B------:R-:W-:-:S05]  /*21d0*/  PLOP3.LUT P2, PT, PT, PT, UP1, 0x80, 0x0 ;  /* 0x000000000000781c */ /* 0x000fca0003f4f018 */
[----:B------:R-:W-:-:S08]  /*21e0*/  @UP1 ULDC.64 UR10, c[0x0][0x9e8] ;  /* 0x00027a00000a1ab9 */ /* 0x000fd00000000a00 */
[----:B------:R-:W-:-:S05]  /*21f0*/  @P2 IMAD.HI.U32 R6, R3, UR10, RZ ;  /* 0x0000000a03062c27 */ /* 0x000fca000f8e00ff */
[----:B------:R-:W-:-:S07]  /*2200*/  @P2 SHF.R.U32.HI R3, RZ, UR11, R6 ;  /* 0x0000000bff032c19 */ /* 0x000fce0008011606 */
.L_x_867:
[----:B------:R-:W-:Y:S05]  /*2210*/  BSYNC B0 ;  /* 0x0000000000007941 */ /* 0x000fea0003800000 */
.L_x_865:
[----:B------:R-:W-:-:S04]  /*2220*/  IMAD R3, R3, UR7, -R5 ;  /* 0x0000000703037c24 */ /* 0x000fc8000f8e0a05 */
[----:B------:R-:W-:-:S05]  /*2230*/  IMAD R3, R16, -0x2, R3 ;  /* 0xfffffffe10037824 */ /* 0x000fca00078e0203 */
[----:B------:R-:W-:Y:S02]  /*2240*/  VIMNMX R2, R2, R3, !PT ;  /* 0x0000000302027248 */ /* 0x000fe40007fe0100 */
[----:B------:R-:W-:-:S07]  /*2250*/  VIADDMNMX R0, R3, UR7, R0, PT ;  /* 0x0000000703007c46 */ /* 0x000fce000b800100 */
.L_x_864:
        /* <DEDUP_REMOVED lines=180> */
[----:B------:R-:W-:Y:S01]  /*2da0*/  ISETP.GE.AND P6, PT, R4, 0x7a, PT ;  /* 0x0000007a0400780c */ /* 0x000fe20003fc6270 */
[----:B------:R-:W-:-:S12]  /*2db0*/  IMAD.IADD R4, R10, 0x1, R6 ;  /* 0x000000010a047824 */ /* 0x000fd800078e0206 */
[----:B------:R-:W-:Y:S02]  /*2dc0*/  @P6 LOP3.LUT R18, R18, 0x8000000, RZ, 0xfc, !PT ;  /* 0x0800000012126812 */ /* 0x000fe400078efcff */
[----:B------:R-:W-:-:S04]  /*2dd0*/  ISETP.GT.AND P6, PT, R2, 0x79, !P6 ;  /* 0x000000790200780c */ /* 0x000fc800077c4270 */
[----:B------:R-:W-:Y:S02]  /*2de0*/  ISETP.LT.OR P6, PT, R0, 0x7a, P6 ;  /* 0x0000007a0000780c */ /* 0x000fe400037c1670 */
[----:B------:R-:W-:Y:S02]  /*2df0*/  VIADDMNMX R0, R6, R9, R8, PT ;  /* 0x0000000906007246 */ /* 0x000fe40003800108 */
[----:B------:R-:W-:Y:S02]  /*2e00*/  FSEL R85, R85, -INF , !P6 ;  /* 0xff80000055557808 */ /* 0x000fe40007000000 */
[----:B------:R-:W-:-:S13]  /*2e10*/  PLOP3.LUT P6, PT, PT, PT, UP0, 0x40, 0x0 ;  /* 0x000000000000781c */ /* 0x000fda0003fce808 */
[----:B------:R-:W-:Y:S05]  /*2e20*/  @P6 BRA `(.L_x_868) ;  /* 0x0000000000646947 */ /* 0x000fea0003800000 */
[----:B------:R-:W-:Y:S01]  /*2e30*/  IADD3 R2, R17, 0x8, R7 ;  /* 0x0000000811027810 */ /* 0x000fe20007ffe007 */
[----:B------:R-:W-:Y:S04]  /*2e40*/  BSSY B0, `(.L_x_869) ;  /* 0x0000013000007945 */ /* 0x000fe80003800000 */
        /* <DEDUP_REMOVED lines=12> */
.L_x_870:
[----:B------:R-:W-:-:S06]  /*2f10*/  UISETP.NE.AND UP1, UPT, UR7, 0x1, UPT ;  /* 0x000000010700788c */ /* 0x000fcc000bf25270 */
[----:B------:R-:W-:-:S05]  /*2f20*/  PLOP3.LUT P6, PT, PT, PT, UP1, 0x80, 0x0 ;  /* 0x000000000000781c */ /* 0x000fca0003fcf018 */
[----:B------:R-:W-:-:S08]  /*2f30*/  @UP1 ULDC.64 UR10, c[0x0][0x9e8] ;  /* 0x00027a00000a1ab9 */ /* 0x000fd00000000a00 */
[----:B------:R-:W-:Y:S01]  /*2f40*/  @P6 IMAD.HI.U32 R8, R2, UR10, RZ ;  /* 0x0000000a02086c27 */ /* 0x000fe2000f8e00ff */
[----:B------:R-:W-:-:S13]  /*2f50*/  PLOP3.LUT P6, PT, PT, PT, UP1, 0x80, 0x0 ;  /* 0x000000000000781c */ /* 0x000fda0003fcf018 */
[----:B------:R-:W-:-:S07]  /*2f60*/  @P6 SHF.R.U32.HI R2, RZ, UR11, R8 ;  /* 0x0000000bff026c19 */ /* 0x000fce0008011608 */
.L_x_871:
[----:B------:R-:W-:Y:S05]  /*2f70*/  BSYNC B0 ;  /* 0x0000000000007941 */ /* 0x000fea0003800000 */
.L_x_869:
[----:B------:R-:W-:-:S04]  /*2f80*/  IMAD R5, R2, UR7, -R5 ;  /* 0x0000000702057c24 */ /* 0x000fc8000f8e0a05 */
[----:B------:R-:W-:-:S05]  /*2f90*/  IMAD R5, R16, -0x2, R5 ;  /* 0xfffffffe10057824 */ /* 0x000fca00078e0205 */
[----:B------:R-:W-:Y:S02]  /*2fa0*/  VIMNMX R4, R4, R5, !PT ;  /* 0x0000000504047248 */ /* 0x000fe40007fe0100 */
[----:B------:R-:W-:-:S07]  /*2fb0*/  VIADDMNMX R0, R5, UR7, R0, PT ;  /* 0x0000000705007c46 */ /* 0x000fce000b800100 */
.L_x_868:
[----:B------:R-:W-:Y:S02]  /*2fc0*/  ISETP.GT.AND P2, PT, R4, 0x1, !P2 ;  /* 0x000000010400780c */ /* 0x000fe40005744270 */
        /* <DEDUP_REMOVED lines=78> */
[----:B------:R-:W0:Y:S01]  /*34b0*/  SHFL.BFLY PT, R2, R5, 0x2, 0x1f ;  /* 0x0c401f0005027f89 */ /* 0x000e2200000e0000 */
        /* <DEDUP_REMOVED lines=13> */
[----:B0-----:R-:W-:Y:S02]  /*3590*/  FMNMX.FTZ R8, R5, R2, !PT ;  /* 0x0000000205087209 */ /* 0x001fe40007810000 */
[----:B------:R-:W-:Y:S02]  /*35a0*/  FSEL R54, R54, -INF , !P2 ;  /* 0xff80000036367808 */ /* 0x000fe40005000000 */
[----:B------:R-:W-:Y:S01]  /*35b0*/  ISETP.GT.AND P2, PT, R4, 0x39, !P6 ;  /* 0x000000390400780c */ /* 0x000fe20007744270 */
[----:B------:R-:W0:Y:S01]  /*35c0*/  SHFL.BFLY PT, R9, R8, 0x1, 0x1f ;  /* 0x0c201f0008097f89 */ /* 0x000e2200000e0000 */
        /* <DEDUP_REMOVED lines=12> */
[----:B0-----:R-:W-:Y:S01]  /*3690*/  FMNMX.FTZ R2, R8, R9, !PT ;  /* 0x0000000908027209 */ /* 0x001fe20007810000 */
[----:B------:R-:W-:Y:S01]  /*36a0*/  IMAD.U32 R9, RZ, RZ, UR40 ;  /* 0x00000028ff097e24 */ /* 0x000fe2000f8e00ff */
        /* <DEDUP_REMOVED lines=73> */
[----:B------:R-:W0:Y:S01]  /*3b40*/  MUFU.EX2 R3, R3 ;  /* 0x0000000300037308 */ /* 0x000e220000000800 */
        /* <DEDUP_REMOVED lines=17> */
[----:B0-----:R-:W-:-:S03]  /*3c60*/  FADD.FTZ R68, R3, R8 ;  /* 0x0000000803447221 */ /* 0x001fc60000010000 */
[----:B------:R-:W-:-:S03]  /*3c70*/  FMNMX.FTZ R15, R51, R28, !PT ;  /* 0x0000001c330f7209 */ /* 0x000fc60007810000 */
[----:B------:R-:W0:Y:S01]  /*3c80*/  MUFU.EX2 R10, R10 ;  /* 0x0000000a000a7308 */ /* 0x000e220000000800 */
        /* <DEDUP_REMOVED lines=8> */
[--C-:B-1----:R-:W-:Y:S01]  /*3d10*/  FFMA.FTZ R44, R65, UR40, -R24.reuse ;  /* 0x00000028412c7c23 */ /* 0x102fe20008010818 */
[----:B0-----:R-:W-:Y:S02]  /*3d20*/  F2FP.SATFINITE.E4M3.F32.PACK_AB_MERGE_C R148, R10, R5, RZ ;  /* 0x000000050a94723e */ /* 0x001fe400048070ff */
[----:B------:R-:W-:Y:S01]  /*3d30*/  FMNMX.FTZ R25, R63, R32, !PT ;  /* 0x000000203f197209 */ /* 0x000fe20007810000 */
[----:B------:R-:W-:-:S01]  /*3d40*/  FFMA.FTZ R32, R49, UR40, -R24 ;  /* 0x0000002831207c23 */ /* 0x000fc20008010818 */
[----:B------:R-:W-:Y:S01]  /*3d50*/  F2FP.SATFINITE.E4M3.F32.PACK_AB_MERGE_C R148, R8, R3, R148 ;  /* 0x000000030894723e */ /* 0x000fe20004807094 */
[----:B------:R-:W0:Y:S01]  /*3d60*/  MUFU.EX2 R14, R14 ;  /* 0x0000000e000e7308 */ /* 0x000e220000000800 */
        /* <DEDUP_REMOVED lines=8> */
[----:B-1----:R-:W-:Y:S01]  /*3df0*/  FFMA.FTZ R48, R69, UR40, -R24 ;  /* 0x0000002845307c23 */ /* 0x002fe20008010818 */
[----:B0-----:R-:W-:Y:S02]  /*3e00*/  F2FP.SATFINITE.E4M3.F32.PACK_AB_MERGE_C R150, R14, R11, RZ ;  /* 0x0000000b0e96723e */ /* 0x001fe400048070ff */
        /* <DEDUP_REMOVED lines=15> */
[----:B0-----:R-:W-:-:S01]  /*3f00*/  FFMA.FTZ R52, R73, UR40, -R24 ;  /* 0x0000002849347c23 */ /* 0x001fc20008010818 */
[----:B------:R-:W0:Y:S06]  /*3f10*/  SHFL.BFLY PT, R45, R0, 0x2, 0x1f ;  /* 0x0c401f00002d7f89 */ /* 0x000e2c00000e0000 */
[----:B------:R2:W-:Y:S01]  /*3f20*/  MUFU.EX2 R29, R56 ;  /* 0x00000038001d7308 */ /* 0x0005e20000000800 */
[----:B-1----:R-:W-:-:S07]  /*3f30*/  FFMA.FTZ R53, R80, UR40, -R24 ;  /* 0x0000002850357c23 */ /* 0x002fce0008010818 */
[----:B------:R1:W-:Y:S01]  /*3f40*/  MUFU.EX2 R33, R60 ;  /* 0x0000003c00217308 */ /* 0x0003e20000000800 */
[----:B--2---:R-:W-:-:S07]  /*3f50*/  FFMA.FTZ R56, R77, UR40, -R24 ;  /* 0x000000284d387c23 */ /* 0x004fce0008010818 */
[----:B------:R-:W-:Y:S01]  /*3f60*/  MUFU.EX2 R40, R40 ;  /* 0x0000002800287308 */ /* 0x000fe20000000800 */
[----:B-1----:R-:W-:-:S01]  /*3f70*/  FFMA.FTZ R60, R81, UR40, -R24 ;  /* 0x00000028513c7c23 */ /* 0x002fc20008010818 */
[----:B0-----:R-:W-:-:S05]  /*3f80*/  FMNMX.FTZ R57, R0, R45, !PT ;  /* 0x0000002d00397209 */ /* 0x001fca0007810000 */
[----:B------:R-:W0:Y:S01]  /*3f90*/  SHFL.BFLY PT, R0, R57, 0x1, 0x1f ;  /* 0x0c201f0039007f89 */ /* 0x000e2200000e0000 */
[----:B------:R-:W-:Y:S08]  /*3fa0*/  MUFU.EX2 R36, R36 ;  /* 0x0000002400247308 */ /* 0x000ff00000000800 */
[----:B------:R-:W-:Y:S08]  /*3fb0*/  MUFU.EX2 R41, R41 ;  /* 0x0000002900297308 */ /* 0x000ff00000000800 */
[----:B------:R-:W-:Y:S01]  /*3fc0*/  MUFU.EX2 R48, R48 ;  /* 0x0000003000307308 */ /* 0x000fe20000000800 */
[----:B0-----:R-:W-:-:S07]  /*3fd0*/  FMNMX.FTZ R0, R57, R0, !PT ;  /* 0x0000000039007209 */ /* 0x001fce0007810000 */
        /* <DEDUP_REMOVED lines=24> */
[----:B------:R-:W-:Y:S01]  /*4160*/  FADD.FTZ R59, R5, R68 ;  /* 0x00000044053b7221 */ /* 0x000fe20000010000 */
[----:B------:R-:W-:-:S01]  /*4170*/  FFMA.FTZ R46, R51, UR40, -R61 ;  /* 0x00000028332e7c23 */ /* 0x000fc2000801083d */
[--C-:B------:R-:W-:Y:S01]  /*4180*/  FFMA.FTZ R51, R58, UR40, -R61.reuse ;  /* 0x000000283a337c23 */ /* 0x100fe2000801083d */
[----:B------:R-:W-:-:S01]  /*4190*/  FFMA.FTZ R58, R62, UR40, -R61 ;  /* 0x000000283e3a7c23 */ /* 0x000fc2000801083d */
[----:B------:R-:W-:Y:S01]  /*41a0*/  FADD.FTZ R62, R10, R59 ;  /* 0x0000003b0a3e7221 */ /* 0x000fe20000010000 */
        /* <DEDUP_REMOVED lines=10> */
[----:B0-----:R-:W-:-:S01]  /*4250*/  FADD.FTZ R59, R26, R27 ;  /* 0x0000001b1a3b7221 */ /* 0x001fc20000010000 */
[----:B------:R-:W-:Y:S01]  /*4260*/  FADD.FTZ R69, R11, R68 ;  /* 0x000000440b457221 */ /* 0x000fe20000010000 */
[----:B------:R-:W-:-:S01]  /*4270*/  FFMA.FTZ R75, R75, UR40, -R61 ;  /* 0x000000284b4b7c23 */ /* 0x000fc2000801083d */
[--C-:B------:R-:W-:Y:S01]  /*4280*/  FFMA.FTZ R78, R78, UR40, -R61.reuse ;  /* 0x000000284e4e7c23 */ /* 0x100fe2000801083d */
[----:B------:R-:W-:-:S01]  /*4290*/  FFMA.FTZ R79, R79, UR40, -R61 ;  /* 0x000000284f4f7c23 */ /* 0x000fc2000801083d */
[--C-:B------:R-:W-:Y:S01]  /*42a0*/  FFMA.FTZ R82, R82, UR40, -R61.reuse ;  /* 0x0000002852527c23 */ /* 0x100fe2000801083d */
[----:B------:R-:W-:-:S01]  /*42b0*/  FFMA.FTZ R83, R83, UR40, -R61 ;  /* 0x0000002853537c23 */ /* 0x000fc2000801083d */
[----:B------:R-:W0:Y:S01]  /*42c0*/  MUFU.EX2 R31, R31 ;  /* 0x0000001f001f7308 */ /* 0x000e220000000800 */
[----:B-1----:R-:W-:-:S01]  /*42d0*/  FADD.FTZ R62, R30, R59 ;  /* 0x0000003b1e3e7221 */ /* 0x002fc20000010000 */
[----:B------:R-:W-:Y:S01]  /*42e0*/  FFMA.FTZ R59, R66, UR40, -R61 ;  /* 0x00000028423b7c23 */ /* 0x000fe2000801083d */
[----:B------:R-:W-:-:S01]  /*42f0*/  FADD.FTZ R66, R14, R69 ;  /* 0x000000450e427221 */ /* 0x000fc20000010000 */
[----:B------:R-:W-:-:S04]  /*4300*/  FFMA.FTZ R86, R86, UR40, -R61 ;  /* 0x0000002856567c23 */ /* 0x000fc8000801083d */
[----:B------:R-:W1:Y:S01]  /*4310*/  MUFU.EX2 R34, R34 ;  /* 0x0000002200227308 */ /* 0x000e620000000800 */
[----:B--2---:R-:W-:-:S01]  /*4320*/  FADD.FTZ R62, R65, R62 ;  /* 0x0000003e413e7221 */ /* 0x004fc20000010000 */
[----:B------:R-:W-:-:S04]  /*4330*/  F2FP.SATFINITE.E4M3.F32.PACK_AB_MERGE_C R30, R65, R30, RZ ;  /* 0x0000001e411e723e */ /* 0x000fc800048070ff */
[----:B------:R-:W-:Y:S02]  /*4340*/  F2FP.SATFINITE.E4M3.F32.PACK_AB_MERGE_C R149, R27, R26, R30 ;  /* 0x0000001a1b95723e */ /* 0x000fe4000480701e */
[----:B------:R-:W2:Y:S01]  /*4350*/  MUFU.EX2 R35, R35 ;  /* 0x0000002300237308 */ /* 0x000ea20000000800 */
[----:B0-----:R-:W-:-:S01]  /*4360*/  FADD.FTZ R69, R31, R62 ;  /* 0x0000003e1f457221 */ /* 0x001fc20000010000 */
[----:B------:R-:W-:Y:S01]  /*4370*/  FFMA.FTZ R62, R67, UR40, -R61 ;  /* 0x00000028433e7c23 */ /* 0x000fe2000801083d */
[----:B------:R-:W-:-:S01]  /*4380*/  FADD.FTZ R67, R13, R66 ;  /* 0x000000420d437221 */ /* 0x000fc20000010000 */
[----:B------:R-:W-:-:S03]  /*4390*/  FFMA.FTZ R61, R87, UR40, -R61 ;  /* 0x00000028573d7c23 */ /* 0x000fc6000801083d */
[----:B------:R-:W-:Y:S01]  /*43a0*/  FADD.FTZ R68, R20, R67 ;  /* 0x0000004314447221 */ /* 0x000fe20000010000 */
[----:B------:R-:W0:Y:S01]  /*43b0*/  MUFU.EX2 R64, R64 ;  /* 0x0000004000407308 */ /* 0x000e220000000800 */
[----:B-1----:R-:W-:-:S02]  /*43c0*/  FADD.FTZ R66, R34, R69 ;  /* 0x0000004522427221 */ /* 0x002fc40000010000 */
[----:B------:R-:W-:Y:S01]  /*43d0*/  FADD.FTZ R5, R15, R68 ;  /* 0x000000440f057221 */ /* 0x000fe20000010000 */
[----:B------:R-:W-:-:S03]  /*43e0*/  F2FP.SATFINITE.E4M3.F32.PACK_AB_MERGE_C R15, R28, R15, RZ ;  /* 0x0000000f1c0f723e */ /* 0x000fc600048070ff */
[----:B------:R-:W-:Y:S01]  /*43f0*/  FADD.FTZ R14, R28, R5 ;  /* 0x000000051c0e7221 */ /* 0x000fe20000010000 */
[----:B------:R-:W1:Y:S01]  /*4400*/  MUFU.EX2 R38, R38 ;  /* 0x0000002600267308 */ /* 0x000e620000000800 */
[----:B--2---:R-:W-:-:S01]  /*4410*/  FADD.FTZ R67, R35, R66 ;  /* 0x0000004223437221 */ /* 0x004fc20000010000 */
[----:B------:R-:W-:Y:S01]  /*4420*/  F2FP.SATFINITE.E4M3.F32.PACK_AB_MERGE_C R144, R20, R13, R15 ;  /* 0x0000000d1490723e */ /* 0x000fe2000480700f */
[----:B------:R-:W-:-:S05]  /*4430*/  FADD.FTZ R11, R21, R14 ;  /* 0x0000000e150b7221 */ /* 0x000fca0000010000 */
[----:B------:R-:W2:Y:S01]  /*4440*/  MUFU.EX2 R39, R39 ;  /* 0x0000002700277308 */ /* 0x000ea20000000800 */
[----:B0-----:R-:W-:-:S01]  /*4450*/  FADD.FTZ R67, R64, R67 ;  /* 0x0000004340437221 */ /* 0x001fc20000010000 */
[----:B------:R-:W-:-:S04]  /*4460*/  F2FP.SATFINITE.E4M3.F32.PACK_AB_MERGE_C R35, R64, R35, RZ ;  /* 0x000000234023723e */ /* 0x000fc800048070ff */
[----:B------:R-:W-:Y:S02]  /*4470*/  F2FP.SATFINITE.E4M3.F32.PACK_AB_MERGE_C R151, R34, R31, R35 ;  /* 0x0000001f2297723e */ /* 0x000fe40004807023 */
[----:B------:R-:W0:Y:S01]  /*4480*/  MUFU.EX2 R42, R42 ;  /* 0x0000002a002a7308 */ /* 0x000e220000000800 */
[----:B-1----:R-:W-:-:S07]  /*4490*/  FADD.FTZ R10, R38, R67 ;  /* 0x00000043260a7221 */ /* 0x002fce0000010000 */
[----:B------:R-:W1:Y:S01]  /*44a0*/  MUFU.EX2 R47, R47 ;  /* 0x0000002f002f7308 */ /* 0x000e620000000800 */
[----:B--2---:R-:W-:-:S01]  /*44b0*/  FADD.FTZ R5, R39, R10 ;  /* 0x0000000a27057221 */ /* 0x004fc20000010000 */
[----:B------:R-:W-:-:S04]  /*44c0*/  FADD.FTZ R10, R32, R11 ;  /* 0x0000000b200a7221 */ /* 0x000fc80000010000 */
[----:B------:R-:W-:Y:S01]  /*44d0*/  FADD.FTZ R3, R25, R10 ;  /* 0x0000000a19037221 */ /* 0x000fe20000010000 */
[----:B------:R-:W-:Y:S01]  /*44e0*/  F2FP.SATFINITE.E4M3.F32.PACK_AB_MERGE_C R25, R4, R25, RZ ;  /* 0x000000190419723e */ /* 0x000fe200048070ff */
[----:B------:R-:W2:Y:S01]  /*44f0*/  MUFU.EX2 R43, R43 ;  /* 0x0000002b002b7308 */ /* 0x000ea20000000800 */
[----:B0-----:R-:W-:-:S01]  /*4500*/  FADD.FTZ R8, R42, R5 ;  /* 0x000000052a087221 */ /* 0x001fc20000010000 */
[----:B------:R-:W-:Y:S01]  /*4510*/  FADD.FTZ R4, R4, R3 ;  /* 0x0000000304047221 */ /* 0x000fe20000010000 */
[----:B------:R-:W-:-:S03]  /*4520*/  F2FP.SATFINITE.E4M3.F32.PACK_AB_MERGE_C R146, R32, R21, R25 ;  /* 0x000000152092723e */ /* 0x000fc60004807019 */
[----:B------:R-:W-:Y:S02]  /*4530*/  FADD.FTZ R5, R29, R4 ;  /* 0x000000041d057221 */ /* 0x000fe40000010000 */
[----:B------:R-:W0:Y:S01]  /*4540*/  MUFU.EX2 R46, R46 ;  /* 0x0000002e002e7308 */ /* 0x000e220000000800 */
[----:B-1----:R-:W-:-:S01]  /*4550*/  FADD.FTZ R8, R47, R8 ;  /* 0x000000082f087221 */ /* 0x002fc20000010000 */
[----:B------:R-:W-:-:S04]  /*4560*/  F2FP.SATFINITE.E4M3.F32.PACK_AB_MERGE_C R42, R47, R42, RZ ;  /* 0x0000002a2f2a723e */ /* 0x000fc800048070ff */
[----:B------:R-:W-:Y:S02]  /*4570*/  F2FP.SATFINITE.E4M3.F32.PACK_AB_MERGE_C R145, R39, R38, R42 ;  /* 0x000000262791723e */ /* 0x000fe4000480702a */
[----:B------:R-:W1:Y:S01]  /*4580*/  MUFU.EX2 R50, R50 ;  /* 0x0000003200327308 */ /* 0x000e620000000800 */
[----:B--2---:R-:W-:-:S01]  /*4590*/  FADD.FTZ R3, R43, R8 ;  /* 0x000000082b037221 */ /* 0x004fc20000010000 */
[----:B------:R-:W-:Y:S01]  /*45a0*/  FADD.FTZ R8, R36, R5 ;  /* 0x0000000524087221 */ /* 0x000fe20000010000 */
[----:B------:R-:W-:-:S04]  /*45b0*/  F2FP.SATFINITE.E4M3.F32.PACK_AB_MERGE_C R5, R48, R41, RZ ;  /* 0x000000293005723e */ /* 0x000fc800048070ff */
[----:B------:R-:W-:Y:S01]  /*45c0*/  F2FP.SATFINITE.E4M3.F32.PACK_AB_MERGE_C R142, R44, R37, R5 ;  /* 0x000000252c8e723e */ /* 0x000fe20004807005 */
[----:B------:R-:W2:Y:S01]  /*45d0*/  MUFU.EX2 R55, R55 ;  /* 0x0000003700377308 */ /* 0x000ea20000000800 */
[----:B0-----:R-:W-:-:S07]  /*45e0*/  FADD.FTZ R3, R46, R3 ;  /* 0x000000032e037221 */ /* 0x001fce0000010000 */
[----:B------:R-:W0:Y:S01]  /*45f0*/  MUFU.EX2 R51, R51 ;  /* 0x0000003300337308 */ /* 0x000e220000000800 */
[----:B-1----:R-:W-:-:S01]  /*4600*/  FADD.FTZ R4, R50, R3 ;  /* 0x0000000332047221 */ /* 0x002fc20000010000 */
[----:B------:R-:W-:Y:S01]  /*4610*/  F2FP.SATFINITE.E4M3.F32.PACK_AB_MERGE_C R3, R40, R33, RZ ;  /* 0x000000212803723e */ /* 0x000fe200048070ff */
[----:B------:R-:W-:-:S03]  /*4620*/  FADD.FTZ R33, R33, R8 ;  /* 0x0000000821217221 */ /* 0x000fc60000010000 */
[----:B------:R-:W-:Y:S01]  /*4630*/  F2FP.SATFINITE.E4M3.F32.PACK_AB_MERGE_C R140, R36, R29, R3 ;  /* 0x0000001d248c723e */ /* 0x000fe20004807003 */
[----:B------:R-:W-:-:S01]  /*4640*/  FADD.FTZ R40, R40, R33 ;  /* 0x0000002128287221 */ /* 0x000fc20000010000 */
[----:B------:R-:W1:Y:S01]  /*4650*/  MUFU.EX2 R54, R54 ;  /* 0x0000003600367308 */ /* 0x000e620000000800 */
[----:B--2---:R-:W-:-:S01]  /*4660*/  FADD.FTZ R4, R55, R4 ;  /* 0x0000000437047221 */ /* 0x004fc20000010000 */
[----:B------:R-:W-:Y:S01]  /*4670*/  F2FP.SATFINITE.E4M3.F32.PACK_AB_MERGE_C R50, R55, R50, RZ ;  /* 0x000000323732723e */ /* 0x000fe200048070ff */
[----:B------:R-:W-:-:S03]  /*4680*/  FADD.FTZ R37, R37, R40 ;  /* 0x0000002825257221 */ /* 0x000fc60000010000 */
[----:B------:R-:W-:Y:S01]  /*4690*/  F2FP.SATFINITE.E4M3.F32.PACK_AB_MERGE_C R147, R46, R43, R50 ;  /* 0x0000002b2e93723e */ /* 0x000fe20004807032 */
[----:B------:R-:W-:-:S01]  /*46a0*/  FADD.FTZ R44, R44, R37 ;  /* 0x000000252c2c7221 */ /* 0x000fc20000010000 */
[----:B------:R-:W2:Y:S01]  /*46b0*/  MUFU.EX2 R58, R58 ;  /* 0x0000003a003a7308 */ /* 0x000ea20000000800 */
[----:B0-----:R-:W-:-:S02]  /*46c0*/  FADD.FTZ R3, R51, R4 ;  /* 0x0000000433037221 */ /* 0x001fc40000010000 */
[----:B------:R-:W-:-:S04]  /*46d0*/  FADD.FTZ R41, R41, R44 ;  /* 0x0000002c29297221 */ /* 0x000fc80000010000 */
[----:B------:R-:W-:Y:S01]  /*46e0*/  FADD.FTZ R48, R48, R41 ;  /* 0x0000002930307221 */ /* 0x000fe20000010000 */
[----:B------:R-:W0:Y:S01]  /*46f0*/  MUFU.EX2 R63, R63 ;  /* 0x0000003f003f7308 */ /* 0x000e220000000800 */
[----:B-1----:R-:W-:-:S07]  /*4700*/  FADD.FTZ R3, R54, R3 ;  /* 0x0000000336037221 */ /* 0x002fce0000010000 */
[----:B------:R-:W1:Y:S01]  /*4710*/  MUFU.EX2 R59, R59 ;  /* 0x0000003b003b7308 */ /* 0x000e620000000800 */
[----:B--2---:R-:W-:-:S07]  /*4720*/  FADD.FTZ R4, R58, R3 ;  /* 0x000000033a047221 */ /* 0x004fce0000010000 */
[----:B------:R-:W2:Y:S01]  /*4730*/  MUFU.EX2 R62, R62 ;  /* 0x0000003e003e7308 */ /* 0x000ea20000000800 */
[----:B0-----:R-:W-:-:S01]  /*4740*/  FADD.FTZ R4, R63, R4 ;  /* 0x000000043f047221 */ /* 0x001fc20000010000 */
[----:B------:R-:W-:-:S04]  /*4750*/  F2FP.SATFINITE.E4M3.F32.PACK_AB_MERGE_C R58, R63, R58, RZ ;  /* 0x0000003a3f3a723e */ /* 0x000fc800048070ff */
[----:B------:R-:W-:Y:S02]  /*4760*/  F2FP.SATFINITE.E4M3.F32.PACK_AB_MERGE_C R141, R54, R51, R58 ;  /* 0x00000033368d723e */ /* 0x000fe4000480703a */
[----:B------:R-:W0:Y:S01]  /*4770*/  MUFU.EX2 R70, R70 ;  /* 0x0000004600467308 */ /* 0x000e220000000800 */
[----:B-1----:R-:W-:-:S07]  /*4780*/  FADD.FTZ R3, R59, R4 ;  /* 0x000000043b037221 */ /* 0x002fce0000010000 */
[----:B------:R-:W-:Y:S01]  /*4790*/  MUFU.EX2 R49, R49 ;  /* 0x0000003100317308 */ /* 0x000fe20000000800 */
[----:B--2---:R-:W-:-:S07]  /*47a0*/  FADD.FTZ R3, R62, R3 ;  /* 0x000000033e037221 */ /* 0x004fce0000010000 */
[----:B------:R-:W1:Y:S01]  /*47b0*/  MUFU.EX2 R56, R56 ;  /* 0x0000003800387308 */ /* 0x000e620000000800 */
[----:B0-----:R-:W-:-:S07]  /*47c0*/  FADD.FTZ R4, R70, R3 ;  /* 0x0000000346047221 */ /* 0x001fce0000010000 */
[----:B------:R-:W0:Y:S08]  /*47d0*/  MUFU.EX2 R71, R71 ;  /* 0x0000004700477308 */ /* 0x000e300000000800 */
[----:B------:R-:W-:Y:S01]  /*47e0*/  MUFU.EX2 R45, R72 ;  /* 0x00000048002d7308 */ /* 0x000fe20000000800 */
[----:B-1----:R-:W-:-:S07]  /*47f0*/  F2FP.SATFINITE.E4M3.F32.PACK_AB_MERGE_C R5, R56, R49, RZ ;  /* 0x000000313805723e */ /* 0x002fce00048070ff */
[----:B------:R-:W1:Y:S01]  /*4800*/  MUFU.EX2 R52, R52 ;  /* 0x0000003400347308 */ /* 0x000e620000000800 */
[----:B0-----:R-:W-:-:S01]  /*4810*/  FADD.FTZ R3, R71, R4 ;  /* 0x0000000447037221 */ /* 0x001fc20000010000 */
[----:B------:R-:W-:-:S04]  /*4820*/  F2FP.SATFINITE.E4M3.F32.PACK_AB_MERGE_C R70, R71, R70, RZ ;  /* 0x000000464746723e */ /* 0x000fc800048070ff */
[----:B------:R-:W-:Y:S02]  /*4830*/  F2FP.SATFINITE.E4M3.F32.PACK_AB_MERGE_C R143, R62, R59, R70 ;  /* 0x0000003b3e8f723e */ /* 0x000fe40004807046 */
[----:B------:R-:W0:Y:S08]  /*4840*/  MUFU.EX2 R74, R74 ;  /* 0x0000004a004a7308 */ /* 0x000e300000000800 */
[----:B------:R-:W2:Y:S01]  /*4850*/  MUFU.EX2 R75, R75 ;  /* 0x0000004b004b7308 */ /* 0x000ea20000000800 */
[----:B-1----:R-:W-:Y:S01]  /*4860*/  F2FP.SATFINITE.E4M3.F32.PACK_AB_MERGE_C R136, R52, R45, R5 ;  /* 0x0000002d3488723e */ /* 0x002fe20004807005 */
[----:B------:R-:W-:-:S04]  /*4870*/  FADD.FTZ R45, R45, R48 ;  /* 0x000000302d2d7221 */ /* 0x000fc80000010000 */
[----:B------:R-:W-:Y:S02]  /*4880*/  FADD.FTZ R52, R52, R45 ;  /* 0x0000002d34347221 */ /* 0x000fe40000010000 */
[----:B------:R-:W1:Y:S01]  /*4890*/  MUFU.EX2 R78, R78 ;  /* 0x0000004e004e7308 */ /* 0x000e620000000800 */
[----:B0-----:R-:W-:-:S01]  /*48a0*/  FADD.FTZ R4, R74, R3 ;  /* 0x000000034a047221 */ /* 0x001fc20000010000 */
[----:B------:R-:W-:-:S04]  /*48b0*/  FADD.FTZ R49, R49, R52 ;  /* 0x0000003431317221 */ /* 0x000fc80000010000 */
[----:B------:R-:W-:Y:S02]  /*48c0*/  FADD.FTZ R56, R56, R49 ;  /* 0x0000003138387221 */ /* 0x000fe40000010000 */
[----:B------:R-:W-:Y:S01]  /*48d0*/  MUFU.EX2 R57, R57 ;  /* 0x0000003900397308 */ /* 0x000fe20000000800 */
[----:B--2---:R-:W-:-:S07]  /*48e0*/  FADD.FTZ R3, R75, R4 ;  /* 0x000000044b037221 */ /* 0x004fce0000010000 */
[----:B------:R-:W0:Y:S01]  /*48f0*/  MUFU.EX2 R24, R24 ;  /* 0x0000001800187308 */ /* 0x000e220000000800 */
[----:B-1----:R-:W-:-:S07]  /*4900*/  FADD.FTZ R4, R78, R3 ;  /* 0x000000034e047221 */ /* 0x002fce0000010000 */
[----:B------:R-:W1:Y:S08]  /*4910*/  MUFU.EX2 R79, R79 ;  /* 0x0000004f004f7308 */ /* 0x000e700000000800 */
[----:B------:R-:W-:Y:S01]  /*4920*/  MUFU.EX2 R53, R53 ;  /* 0x0000003500357308 */ /* 0x000fe20000000800 */
[----:B0-----:R-:W-:-:S07]  /*4930*/  F2FP.SATFINITE.E4M3.F32.PACK_AB_MERGE_C R3, R24, R57, RZ ;  /* 0x000000391803723e */ /* 0x001fce00048070ff */
[----:B------:R-:W0:Y:S01]  /*4940*/  MUFU.EX2 R60, R60 ;  /* 0x0000003c003c7308 */ /* 0x000e220000000800 */
[C---:B-1----:R-:W-:Y:S01]  /*4950*/  F2FP.SATFINITE.E4M3.F32.PACK_AB_MERGE_C R78, R79.reuse, R78, RZ ;  /* 0x0000004e4f4e723e */ /* 0x042fe200048070ff */
[----:B------:R-:W-:-:S03]  /*4960*/  FADD.FTZ R79, R79, R4 ;  /* 0x000000044f4f7221 */ /* 0x000fc60000010000 */
[----:B------:R-:W-:-:S03]  /*4970*/  F2FP.SATFINITE.E4M3.F32.PACK_AB_MERGE_C R137, R75, R74, R78 ;  /* 0x0000004a4b89723e */ /* 0x000fc6000480704e */
[----:B------:R-:W1:Y:S08]  /*4980*/  MUFU.EX2 R82, R82 ;  /* 0x0000005200527308 */ /* 0x000e700000000800 */
[----:B------:R-:W2:Y:S01]  /*4990*/  MUFU.EX2 R83, R83 ;  /* 0x0000005300537308 */ /* 0x000ea20000000800 */
[----:B0-----:R-:W-:Y:S01]  /*49a0*/  F2FP.SATFINITE.E4M3.F32.PACK_AB_MERGE_C R138, R60, R53, R3 ;  /* 0x000000353c8a723e */ /* 0x001fe20004807003 */
[----:B------:R-:W-:-:S04]  /*49b0*/  FADD.FTZ R53, R53, R56 ;  /* 0x0000003835357221 */ /* 0x000fc80000010000 */
[----:B------:R-:W-:Y:S02]  /*49c0*/  FADD.FTZ R60, R60, R53 ;  /* 0x000000353c3c7221 */ /* 0x000fe40000010000 */
[----:B------:R-:W0:Y:S01]  /*49d0*/  MUFU.EX2 R86, R86 ;  /* 0x0000005600567308 */ /* 0x000e220000000800 */
[----:B-1----:R-:W-:-:S01]  /*49e0*/  FADD.FTZ R4, R82, R79 ;  /* 0x0000004f52047221 */ /* 0x002fc20000010000 */
[----:B------:R-:W-:-:S04]  /*49f0*/  FADD.FTZ R5, R57, R60 ;  /* 0x0000003c39057221 */ /* 0x000fc80000010000 */
[----:B------:R-:W-:Y:S02]  /*4a00*/  FADD.FTZ R5, R24, R5 ;  /* 0x0000000518057221 */ /* 0x000fe40000010000 */
[----:B------:R-:W1:Y:S01]  /*4a10*/  MUFU.EX2 R61, R61 ;  /* 0x0000003d003d7308 */ /* 0x000e620000000800 */
[----:B--2---:R-:W-:-:S04]  /*4a20*/  FADD.FTZ R3, R83, R4 ;  /* 0x0000000453037221 */ /* 0x004fc80000010000 */
[----:B0-----:R-:W-:Y:S01]  /*4a30*/  FADD.FTZ R4, R86, R3 ;  /* 0x0000000356047221 */ /* 0x001fe20000010000 */
[----:B------:R-:W-:Y:S01]  /*4a40*/  VIADD R3, R88, 0xfffffffe ;  /* 0xfffffffe58037836 */ /* 0x000fe20000000000 */
[C---:B-1----:R-:W-:Y:S02]  /*4a50*/  F2FP.SATFINITE.E4M3.F32.PACK_AB_MERGE_C R8, R61.reuse, R86, RZ ;  /* 0x000000563d08723e */ /* 0x042fe400048070ff */
        /* <DEDUP_REMOVED lines=14> */
.L_x_873:
[----:B------:R-:W-:-:S11]  /*4b40*/  UISETP.NE.AND UP1, UPT, UR7, 0x1, UPT ;  /* 0x000000010700788c */ /* 0x000fd6000bf25270 */
[----:B------:R-:W-:Y:S02]  /*4b50*/  @UP1 ULDC.64 UR20, c[0x0][0x9e8] ;  /* 0x00027a0000141ab9 */ /* 0x000fe40000000a00 */
[----:B------:R-:W-:-:S04]  /*4b60*/  UIMAD.WIDE.U32 UR10, UR14, UR20, URZ ;  /* 0x000000140e0a72a5 */ /* 0x000fc8000f8e003f */
[----:B------:R-:W-:-:S12]  /*4b70*/  @UP1 USHF.R.U32.HI UR14, URZ, UR21, UR11 ;  /* 0x000000153f0e1299 */ /* 0x000fd8000801160b */
.L_x_874:
[----:B------:R-:W-:-:S04]  /*4b80*/  UIMAD UR7, UR14, UR7, UR7 ;  /* 0x000000070e0772a4 */ /* 0x000fc8000f8e0207 */
[----:B------:R-:W-:-:S04]  /*4b90*/  UISETP.LT.AND UP1, UPT, UR6, UR7, UPT ;  /* 0x000000070600728c */ /* 0x000fc8000bf21270 */
[----:B------:R-:W-:-:S12]  /*4ba0*/  USEL UR6, UR6, UR7, UP1 ;  /* 0x0000000706067287 */ /* 0x000fd80008800000 */
.L_x_872:
        /* <DEDUP_REMOVED lines=31> */
[----:B------:R-:W-:Y:S01]  /*4da0*/  IADD3 R8, R7, R17, -R19 ;  /* 0x0000001107087210 */ /* 0x000fe20007ffe813 */
[----:B------:R-:W-:Y:S01]  /*4db0*/  IMAD.MOV.U32 R135, RZ, RZ, RZ ;  /* 0x000000ffff877224 */ /* 0x000fe200078e00ff */
[----:B------:R-:W-:Y:S01]  /*4dc0*/  ULDC UR21, c[0x0][0x9e4] ;  /* 0x0002790000157ab9 */ /* 0x000fe20000000800 */
[----:B------:R-:W-:Y:S01]  /*4dd0*/  ULDC UR18, c[0x0][0x9dc] ;  /* 0x0002770000127ab9 */ /* 0x000fe20000000800 */
[----:B------:R-:W-:Y:S01]  /*4de0*/  LOP3.LUT R12, RZ, R8, RZ, 0x33, !PT ;  /* 0x00000008ff0c7212 */ /* 0x000fe200078e33ff */
[----:B------:R-:W-:Y:S01]  /*4df0*/  VIADD R9, R8, 0x8 ;  /* 0x0000000808097836 */ /* 0x000fe20000000000 */
[----:B------:R-:W-:-:S04]  /*4e00*/  ULDC UR22, c[0x0][0x9e0] ;  /* 0x0002780000167ab9 */ /* 0x000fc80000000800 */
[----:B------:R-:W-:-:S07]  /*4e10*/  LOP3.LUT R13, RZ, R9, RZ, 0x33, !PT ;  /* 0x00000009ff0d7212 */ /* 0x000fce00078e33ff */
.L_x_893:
[----:B------:R-:W-:-:S04]  /*4e20*/  UIADD3 UR19, UR37, 0x1, URZ ;  /* 0x0000000125137890 */ /* 0x000fc8000fffe03f */
[----:B------:R-:W-:-:S04]  /*4e30*/  UISETP.NE.AND UP1, UPT, UR19, 0x2, UPT ;  /* 0x000000021300788c */ /* 0x000fc8000bf25270 */
[----:B------:R-:W-:Y:S02]  /*4e40*/  USEL UR20, URZ, 0x1, UP1 ;  /* 0x000000013f147887 */ /* 0x000fe40008800000 */
[----:B------:R-:W-:Y:S02]  /*4e50*/  USEL UR19, UR19, URZ, UP1 ;  /* 0x0000003f13137287 */ /* 0x000fe40008800000 */
[----:B------:R-:W-:Y:S01]  /*4e60*/  ULOP3.LUT UR20, UR36, UR20, URZ, 0x3c, !UPT ;  /* 0x0000001424147292 */ /* 0x000fe2000f8e3c3f */
[----:B------:R-:W-:Y:S11]  /*4e70*/  @!P0 BRA `(.L_x_876) ;  /* 0x0000000000048947 */ /* 0x000ff60003800000 */
[----:B------:R-:W-:Y:S01]  /*4e80*/  BPT.TRAP 0x1 ;  /* 0x000000040000795c */ /* 0x000fe20000300000 */
.L_x_876:
[----:B------:R-:W-:Y:S01]  /*4e90*/  ULEA UR23, UR19, UR45, 0x3 ;  /* 0x0000002d13177291 */ /* 0x000fe2000f8e183f */
[----:B------:R-:W-:-:S05]  /*4ea0*/  IMAD.U32 R10, RZ, RZ, UR20 ;  /* 0x00000014ff0a7e24 */ /* 0x000fca000f8e00ff */
[----:B------:R-:W-:-:S04]  /*4eb0*/  SHF.L.U32 R10, R10, 0x1f, RZ ;  /* 0x0000001f0a0a7819 */ /* 0x000fc800000006ff */
[----:B------:R0:W1:Y:S01]  /*4ec0*/  SYNCS.PHASECHK.TRANS64.TRYWAIT P2, [UR23+0x19c30], R10 ;  /* 0x019c300aff0075a7 */ /* 0x0000620008040157 */
[----:B------:R-:W-:Y:S05]  /*4ed0*/  @!P0 BRA `(.L_x_877) ;  /* 0x0000000000048947 */ /* 0x000fea0003800000 */
[----:B------:R-:W-:Y:S01]  /*4ee0*/  BPT.TRAP 0x1 ;  /* 0x000000040000795c */ /* 0x000fe20000300000 */
.L_x_877:
[----:B-1----:R-:W-:Y:S05]  /*4ef0*/  @P2 BRA `(.L_x_878) ;  /* 0x0000000000082947 */ /* 0x002fea0003800000 */
[----:B------:R-:W1:Y:S02]  /*4f00*/  SYNCS.PHASECHK.TRANS64.TRYWAIT P2, [UR23+0x19c30], R10 ;  /* 0x019c300aff0075a7 */ /* 0x000e640008040157 */
[----:B-1----:R-:W-:Y:S05]  /*4f10*/  @!P2 BRA `(.L_x_879) ;  /* 0x000000e800f0a947 */ /* 0x002fea0003800000 */
.L_x_878:
        /* <DEDUP_REMOVED lines=17> */
.L_x_880:
[----:B------:R-:W-:Y:S01]  /*5030*/  ULEA UR11, UR37, UR45, 0x3 ;  /* 0x0000002d250b7291 */ /* 0x000fe2000f8e183f */
[----:B01----:R-:W-:-:S05]  /*5040*/  IMAD.U32 R10, RZ, RZ, UR36 ;  /* 0x00000024ff0a7e24 */ /* 0x003fca000f8e00ff */
[----:B------:R-:W-:-:S04]  /*5050*/  SHF.L.U32 R10, R10, 0x1f, RZ ;  /* 0x0000001f0a0a7819 */ /* 0x000fc800000006ff */
[----:B------:R0:W1:Y:S01]  /*5060*/  SYNCS.PHASECHK.TRANS64.TRYWAIT P2, [UR11+0x19c50], R10 ;  /* 0x019c500aff0075a7 */ /* 0x000062000804014b */
[----:B------:R-:W-:Y:S05]  /*5070*/  @!P0 BRA `(.L_x_881) ;  /* 0x0000000000048947 */ /* 0x000fea0003800000 */
[----:B------:R-:W-:Y:S01]  /*5080*/  BPT.TRAP 0x1 ;  /* 0x000000040000795c */ /* 0x000fe20000300000 */
.L_x_881:
[----:B-1----:R-:W-:Y:S05]  /*5090*/  @P2 BRA `(.L_x_882) ;  /* 0x0000000000082947 */ /* 0x002fea0003800000 */
[----:B------:R-:W1:Y:S02]  /*50a0*/  SYNCS.PHASECHK.TRANS64.TRYWAIT P2, [UR11+0x19c50], R10 ;  /* 0x019c500aff0075a7 */ /* 0x000e64000804014b */
[----:B-1----:R-:W-:Y:S05]  /*50b0*/  @!P2 BRA `(.L_x_883) ;  /* 0x000000e800a0a947 */ /* 0x002fea0003800000 */
.L_x_882:
[----:B------:R-:W-:Y:S01]  /*50c0*/  UIADD3 UR6, UR45, 0x3000, URZ ;  /* 0x000030002d067890 */ /* 0x000fe2000fffe03f */
[----:B------:R-:W-:Y:S01]  /*50d0*/  WARPGROUP.ARRIVE ;  /* 0x00000000000079c5 */ /* 0x000fe20000000000 */
[----:B------:R-:W-:Y:S01]  /*50e0*/  UMOV UR7, 0x40000040 ;  /* 0x4000004000077882 */ /* 0x000fe20000000000 */
[----:B------:R-:W-:Y:S01]  /*50f0*/  IMAD.SHL.U32 R14, R3, 0x80, RZ ;  /* 0x00000080030e7824 */ /* 0x000fe200078e00ff */
[----:B------:R-:W-:Y:S01]  /*5100*/  USHF.R.U32.HI UR6, URZ, 0x4, UR6 ;  /* 0x000000043f067899 */ /* 0x000fe20008011606 */
[----:B01----:R-:W-:Y:S01]  /*5110*/  IMAD.U32 R10, RZ, RZ, UR23 ;  /* 0x00000017ff0a7e24 */ /* 0x003fe2000f8e00ff */
[----:B------:R-:W-:Y:S02]  /*5120*/  PLOP3.LUT P2, PT, PT, PT, UP0, 0x40, 0x0 ;  /* 0x000000000000781c */ /* 0x000fe40003f4e808 */
[----:B------:R-:W-:Y:S01]  /*5130*/  ULOP3.LUT UR6, UR6, 0x3fff, URZ, 0xc0, !UPT ;  /* 0x00003fff06067892 */ /* 0x000fe2000f8ec03f */
[----:B------:R-:W-:Y:S01]  /*5140*/  IADD3 R20, R17, 0x1, -R14 ;  /* 0x0000000111147810 */ /* 0x000fe20007ffe80e */
[----:B------:R-:W-:-:S02]  /*5150*/  @!P1 VIADD R10, R10, 0x19c40 ;  /* 0x00019c400a0a9836 */ /* 0x000fc40000000000 */
[----:B------:R-:W-:Y:S02]  /*5160*/  ULOP3.LUT UR6, UR6, 0x10000, URZ, 0xfc, !UPT ;  /* 0x0001000006067892 */ /* 0x000fe4000f8efc3f */
[----:B------:R-:W-:Y:S01]  /*5170*/  IMAD.IADD R11, R20, 0x1, -R19 ;  /* 0x00000001140b7824 */ /* 0x000fe200078e0a13 */
[----:B------:R-:W-:Y:S01]  /*5180*/  @!P1 PRMT R10, RZ, 0x654, R10 ;  /* 0x00000654ff0a9816 */ /* 0x000fe2000000000a */
[----:B------:R-:W-:Y:S02]  /*5190*/  UIMAD UR10, UR37, 0x300, UR6 ;  /* 0x00000300250a78a4 */ /* 0x000fe4000f8e0206 */
[----:B------:R-:W-:-:S05]  /*51a0*/  IMAD R11, R16, -0x2, R11 ;  /* 0xfffffffe100b7824 */ /* 0x000fca00078e020b */
[----:B------:R-:W-:Y:S02]  /*51b0*/  UMOV UR6, UR10 ;  /* 0x0000000a00067c82 */ /* 0x000fe40008000000 */
        /* <DEDUP_REMOVED lines=20> */
[----:B------:R-:W-:Y:S01]  /*5300*/  VIADD R136, R11, UR22 ;  /* 0x000000160b887c36 */ /* 0x000fe20008000000 */
[----:B------:R0:W-:Y:S03]  /*5310*/  @!P1 SYNCS.ARRIVE.TRANS64.RED.A1T0 RZ, [R10+URZ], RZ ;  /* 0x000000ff0aff99a7 */ /* 0x0001e6000810043f */
[----:B------:R-:W-:Y:S01]  /*5320*/  IMAD.IADD R20, R7, 0x1, R136 ;  /* 0x0000000107147824 */ /* 0x000fe200078e0288 */
[----:B------:R-:W-:Y:S06]  /*5330*/  @P2 BRA `(.L_x_884) ;  /* 0x0000000000582947 */ /* 0x000fec0003800000 */
[----:B------:R-:W-:Y:S01]  /*5340*/  ISETP.GT.AND P2, PT, R8, -0x1, PT ;  /* 0xffffffff0800780c */ /* 0x000fe20003f44270 */
[----:B------:R-:W-:-:S12]  /*5350*/  BSSY B0, `(.L_x_885) ;  /* 0x0000010000007945 */ /* 0x000fd80003800000 */
[----:B------:R-:W-:Y:S05]  /*5360*/  @P2 BRA `(.L_x_886) ;  /* 0x0000000000202947 */ /* 0x000fea0003800000 */
[----:B------:R-:W-:-:S05]  /*5370*/  IMAD.U32 R139, RZ, RZ, UR21 ;  /* 0x00000015ff8b7e24 */ /* 0x000fca000f8e00ff */
[----:B------:R-:W-:-:S13]  /*5380*/  ISETP.NE.AND P2, PT, R139, 0x1, PT ;  /* 0x000000018b00780c */ /* 0x000fda0003f45270 */
[----:B0-----:R-:W0:Y:S02]  /*5390*/  @P2 LDC.64 R10, c[0x0][0x9e8] ;  /* 0x00027a00ff0a2b82 */ /* 0x001e240000000a00 */
[----:B0-----:R-:W-:-:S04]  /*53a0*/  @P2 IMAD.HI.U32 R138, R12, R10, RZ ;  /* 0x0000000a0c8a2227 */ /* 0x001fc800078e00ff */
[----:B------:R-:W-:Y:S01]  /*53b0*/  IMAD.MOV.U32 R10, RZ, RZ, R12 ;  /* 0x000000ffff0a7224 */ /* 0x000fe200078e000c */
[----:B------:R-:W-:-:S04]  /*53c0*/  @P2 SHF.R.U32.HI R10, RZ, R11, R138 ;  /* 0x0000000bff0a2219 */ /* 0x000fc8000001168a */
[----:B------:R-:W-:Y:S01]  /*53d0*/  LOP3.LUT R137, RZ, R10, RZ, 0x33, !PT ;  /* 0x0000000aff897212 */ /* 0x000fe200078e33ff */
[----:B------:R-:W-:Y:S06]  /*53e0*/  BRA `(.L_x_887) ;  /* 0x0000000000187947 */ /* 0x000fec0003800000 */
.L_x_886:
[----:B------:R-:W-:Y:S02]  /*53f0*/  IMAD.U32 R139, RZ, RZ, UR21 ;  /* 0x00000015ff8b7e24 */ /* 0x000fe4000f8e00ff */
[----:B------:R-:W-:-:S03]  /*5400*/  IMAD.MOV.U32 R137, RZ, RZ, R8 ;  /* 0x000000ffff897224 */ /* 0x000fc600078e0008 */
[----:B------:R-:W-:-:S13]  /*5410*/  ISETP.NE.AND P2, PT, R139, 0x1, PT ;  /* 0x000000018b00780c */ /* 0x000fda0003f45270 */
[----:B0-----:R-:W0:Y:S02]  /*5420*/  @P2 LDC.64 R10, c[0x0][0x9e8] ;  /* 0x00027a00ff0a2b82 */ /* 0x001e240000000a00 */
[----:B0-----:R-:W-:-:S05]  /*5430*/  @P2 IMAD.HI.U32 R10, R8, R10, RZ ;  /* 0x0000000a080a2227 */ /* 0x001fca00078e00ff */
[----:B------:R-:W-:-:S07]  /*5440*/  @P2 SHF.R.U32.HI R137, RZ, R11, R10 ;  /* 0x0000000bff892219 */ /* 0x000fce000001160a */
.L_x_887:
[----:B------:R-:W-:Y:S05]  /*5450*/  BSYNC B0 ;  /* 0x0000000000007941 */ /* 0x000fea0003800000 */
.L_x_885:
[----:B------:R-:W-:-:S04]  /*5460*/  IMAD R11, R137, R139, -R14 ;  /* 0x0000008b890b7224 */ /* 0x000fc800078e0a0e */
[----:B------:R-:W-:-:S05]  /*5470*/  IMAD R11, R16, -0x2, R11 ;  /* 0xfffffffe100b7824 */ /* 0x000fca00078e020b */
[----:B------:R-:W-:Y:S02]  /*5480*/  VIADDMNMX R20, R11, R139, R20, PT ;  /* 0x0000008b0b147246 */ /* 0x000fe40003800114 */
[----:B------:R-:W-:-:S07]  /*5490*/  VIMNMX R15, R15, R11, !PT ;  /* 0x0000000b0f0f7248 */ /* 0x000fce0007fe0100 */
.L_x_884:
[----:B------:R-:W-:Y:S01]  /*54a0*/  ISETP.GT.AND P2, PT, R3, -0x1, PT ;  /* 0xffffffff0300780c */ /* 0x000fe20003f44270 */
[----:B------:R-:W-:-:S03]  /*54b0*/  IMAD.IADD R136, R6, 0x1, R136 ;  /* 0x0000000106887824 */ /* 0x000fc600078e0288 */
[C---:B------:R-:W-:Y:S02]  /*54c0*/  ISETP.GT.AND P5, PT, R15.reuse, RZ, P2 ;  /* 0x000000ff0f00720c */ /* 0x040fe400017a4270 */
[C---:B------:R-:W-:Y:S02]  /*54d0*/  ISETP.GT.AND P4, PT, R15.reuse, 0x1, P2 ;  /* 0x000000010f00780c */ /* 0x040fe40001784270 */
[----:B------:R-:W-:Y:S02]  /*54e0*/  ISETP.LT.OR P5, PT, R20, 0x1, P5 ;  /* 0x000000011400780c */ /* 0x000fe40002fa1670 */
[C---:B------:R-:W-:Y:S02]  /*54f0*/  ISETP.GT.AND P6, PT, R15.reuse, 0x8, P2 ;  /* 0x000000080f00780c */ /* 0x040fe400017c4270 */
[----:B------:R-:W-:Y:S02]  /*5500*/  FSEL R11, R24, -INF , !P5 ;  /* 0xff800000180b7808 */ /* 0x000fe40006800000 */
[----:B------:R-:W-:-:S02]  /*5510*/  ISETP.GT.AND P5, PT, R15, 0x10, P2 ;  /* 0x000000100f00780c */ /* 0x000fc400017a4270 */
[C---:B------:R-:W-:Y:S02]  /*5520*/  ISETP.GT.AND P3, PT, R15.reuse, 0x9, P2 ;  /* 0x000000090f00780c */ /* 0x040fe40001764270 */
[C---:B------:R-:W-:Y:S02]  /*5530*/  ISETP.LT.OR P5, PT, R20.reuse, 0x11, P5 ;  /* 0x000000111400780c */ /* 0x040fe40002fa1670 */
[----:B------:R-:W-:Y:S02]  /*5540*/  ISETP.LT.OR P4, PT, R20, 0x2, P4 ;  /* 0x000000021400780c */ /* 0x000fe40002781670 */
[----:B------:R-:W-:Y:S02]  /*5550*/  FSEL R32, R32, -INF , !P5 ;  /* 0xff80000020207808 */ /* 0x000fe40006800000 */
        /* <DEDUP_REMOVED lines=9> */
[C---:B------:R-:W-:Y:S02]  /*55f0*/  ISETP.GT.AND P3, PT, R15.reuse, 0x19, P2 ;  /* 0x000000190f00780c */ /* 0x040fe40001764270 */
[----:B------:R-:W-:Y:S02]  /*5600*/  FSEL R40, R40, -INF , !P5 ;  /* 0xff80000028287808 */ /* 0x000fe40006800000 */
[----:B------:R-:W-:Y:S02]  /*5610*/  ISETP.GT.AND P5, PT, R15, 0x30, P2 ;  /* 0x000000300f00780c */ /* 0x000fe400017a4270 */
[C---:B------:R-:W-:Y:S02]  /*5620*/  ISETP.LT.OR P4, PT, R20.reuse, 0x12, P4 ;  /* 0x000000121400780c */ /* 0x040fe40002781670 */
        /* <DEDUP_REMOVED lines=57> */
[----:B------:R-:W-:Y:S02]  /*59c0*/  FSEL R80, R80, -INF , !P5 ;  /* 0xff80000050507808 */ /* 0x000fe40006800000 */
[----:B------:R-:W-:Y:S02]  /*59d0*/  PLOP3.LUT P5, PT, PT, PT, UP0, 0x40, 0x0 ;  /* 0x000000000000781c */ /* 0x000fe40003fae808 */
[C---:B------:R-:W-:Y:S02]  /*59e0*/  ISETP.LT.OR P4, PT, R20.reuse, 0x62, P4 ;  /* 0x000000621400780c */ /* 0x040fe40002781670 */
[----:B------:R-:W-:-:S02]  /*59f0*/  ISETP.LT.OR P6, PT, R20, 0x69, P6 ;  /* 0x000000691400780c */ /* 0x000fc400037c1670 */
[----:B------:R-:W-:Y:S02]  /*5a00*/  ISETP.LT.OR P3, PT, R20, 0x6a, P3 ;  /* 0x0000006a1400780c */ /* 0x000fe40001f61670 */
[----:B------:R-:W-:Y:S02]  /*5a10*/  FSEL R73, R73, -INF , !P4 ;  /* 0xff80000049497808 */ /* 0x000fe40006000000 */
[----:B------:R-:W-:Y:S02]  /*5a20*/  FSEL R76, R76, -INF , !P6 ;  /* 0xff8000004c4c7808 */ /* 0x000fe40007000000 */
[----:B------:R-:W-:Y:S02]  /*5a30*/  FSEL R77, R77, -INF , !P3 ;  /* 0xff8000004d4d7808 */ /* 0x000fe40005800000 */
[C---:B------:R-:W-:Y:S02]  /*5a40*/  ISETP.GT.AND P4, PT, R15.reuse, 0x71, P2 ;  /* 0x000000710f00780c */ /* 0x040fe40001784270 */
[----:B------:R-:W-:-:S02]  /*5a50*/  ISETP.GT.AND P6, PT, R15, 0x78, P2 ;  /* 0x000000780f00780c */ /* 0x000fc400017c4270 */
[----:B------:R-:W-:Y:S01]  /*5a60*/  ISETP.GT.AND P3, PT, R15, 0x79, P2 ;  /* 0x000000790f00780c */ /* 0x000fe20001764270 */
[----:B------:R-:W-:Y:S01]  /*5a70*/  IMAD.IADD R15, R6, 0x1, R21 ;  /* 0x00000001060f7824 */ /* 0x000fe200078e0215 */
[C---:B------:R-:W-:Y:S02]  /*5a80*/  ISETP.LT.OR P4, PT, R20.reuse, 0x72, P4 ;  /* 0x000000721400780c */ /* 0x040fe40002781670 */
[C---:B------:R-:W-:Y:S02]  /*5a90*/  ISETP.LT.OR P6, PT, R20.reuse, 0x79, P6 ;  /* 0x000000791400780c */ /* 0x040fe400037c1670 */
[----:B------:R-:W-:Y:S02]  /*5aa0*/  ISETP.LT.OR P3, PT, R20, 0x7a, P3 ;  /* 0x0000007a1400780c */ /* 0x000fe40001f61670 */
[----:B------:R-:W-:Y:S02]  /*5ab0*/  FSEL R81, R81, -INF , !P4 ;  /* 0xff80000051517808 */ /* 0x000fe40006000000 */
[----:B------:R-:W-:-:S02]  /*5ac0*/  FSEL R84, R84, -INF , !P6 ;  /* 0xff80000054547808 */ /* 0x000fc40007000000 */
[----:B------:R-:W-:Y:S01]  /*5ad0*/  FSEL R85, R85, -INF , !P3 ;  /* 0xff80000055557808 */ /* 0x000fe20005800000 */
[----:B------:R-:W-:Y:S06]  /*5ae0*/  @P5 BRA `(.L_x_888) ;  /* 0x0000000000585947 */ /* 0x000fec0003800000 */
[----:B------:R-:W-:Y:S01]  /*5af0*/  ISETP.GT.AND P3, PT, R9, -0x1, PT ;  /* 0xffffffff0900780c */ /* 0x000fe20003f64270 */
[----:B------:R-:W-:-:S12]  /*5b00*/  BSSY B0, `(.L_x_889) ;  /* 0x0000010000007945 */ /* 0x000fd80003800000 */
[----:B------:R-:W-:Y:S05]  /*5b10*/  @P3 BRA `(.L_x_890) ;  /* 0x0000000000203947 */ /* 0x000fea0003800000 */
[----:B------:R-:W-:Y:S02]  /*5b20*/  IMAD.U32 R24, RZ, RZ, UR21 ;  /* 0x00000015ff187e24 */ /* 0x000fe4000f8e00ff */
[----:B0-----:R-:W-:-:S03]  /*5b30*/  IMAD.MOV.U32 R10, RZ, RZ, R13 ;  /* 0x000000ffff0a7224 */ /* 0x001fc600078e000d */
[----:B------:R-:W-:-:S13]  /*5b40*/  ISETP.NE.AND P3, PT, R24, 0x1, PT ;  /* 0x000000011800780c */ /* 0x000fda0003f65270 */
[----:B------:R-:W0:Y:S02]  /*5b50*/  @P3 LDC.64 R20, c[0x0][0x9e8] ;  /* 0x00027a00ff143b82 */ /* 0x000e240000000a00 */
[----:B0-----:R-:W-:-:S05]  /*5b60*/  @P3 IMAD.HI.U32 R20, R13, R20, RZ ;  /* 0x000000140d143227 */ /* 0x001fca00078e00ff */
[----:B------:R-:W-:-:S04]  /*5b70*/  @P3 SHF.R.U32.HI R10, RZ, R21, R20 ;  /* 0x00000015ff0a3219 */ /* 0x000fc80000011614 */
[----:B------:R-:W-:Y:S01]  /*5b80*/  LOP3.LUT R137, RZ, R10, RZ, 0x33, !PT ;  /* 0x0000000aff897212 */ /* 0x000fe200078e33ff */
[----:B------:R-:W-:Y:S06]  /*5b90*/  BRA `(.L_x_891) ;  /* 0x0000000000187947 */ /* 0x000fec0003800000 */
.L_x_890:
[----:B------:R-:W-:Y:S02]  /*5ba0*/  IMAD.U32 R24, RZ, RZ, UR21 ;  /* 0x00000015ff187e24 */ /* 0x000fe4000f8e00ff */
[----:B------:R-:W-:-:S03]  /*5bb0*/  IMAD.MOV.U32 R137, RZ, RZ, R9 ;  /* 0x000000ffff897224 */ /* 0x000fc600078e0009 */
[----:B------:R-:W-:-:S13]  /*5bc0*/  ISETP.NE.AND P3, PT, R24, 0x1, PT ;  /* 0x000000011800780c */ /* 0x000fda0003f65270 */
[----:B------:R-:W1:Y:S02]  /*5bd0*/  @P3 LDC.64 R20, c[0x0][0x9e8] ;  /* 0x00027a00ff143b82 */ /* 0x000e640000000a00 */
[----:B-1----:R-:W-:-:S05]  /*5be0*/  @P3 IMAD.HI.U32 R20, R9, R20, RZ ;  /* 0x0000001409143227 */ /* 0x002fca00078e00ff */
[----:B------:R-:W-:-:S07]  /*5bf0*/  @P3 SHF.R.U32.HI R137, RZ, R21, R20 ;  /* 0x00000015ff893219 */ /* 0x000fce0000011614 */
.L_x_891:
[----:B------:R-:W-:Y:S05]  /*5c00*/  BSYNC B0 ;  /* 0x0000000000007941 */ /* 0x000fea0003800000 */
.L_x_889:
[----:B------:R-:W-:-:S04]  /*5c10*/  IMAD R21, R137, R24, -R14 ;  /* 0x0000001889157224 */ /* 0x000fc800078e0a0e */
[----:B------:R-:W-:-:S05]  /*5c20*/  IMAD R21, R16, -0x2, R21 ;  /* 0xfffffffe10157824 */ /* 0x000fca00078e0215 */
[----:B------:R-:W-:Y:S02]  /*5c30*/  VIADDMNMX R136, R21, R24, R136, PT ;  /* 0x0000001815887246 */ /* 0x000fe40003800188 */
[----:B------:R-:W-:-:S07]  /*5c40*/  VIMNMX R15, R15, R21, !PT ;  /* 0x000000150f0f7248 */ /* 0x000fce0007fe0100 */
.L_x_888:
[----:B0-----:R-:W-:Y:S01]  /*5c50*/  FMNMX.FTZ R10, R11, R2, !PT ;  /* 0x000000020b0a7209 */ /* 0x001fe20007810000 */
        /* <DEDUP_REMOVED lines=19> */
[C---:B------:R-:W-:Y:S02]  /*5d90*/  ISETP.GT.AND P5, PT, R15.reuse, RZ, P2 ;  /* 0x000000ff0f00720c */ /* 0x040fe400017a4270 */
        /* <DEDUP_REMOVED lines=43> */
[C---:B------:R-:W-:Y:S02]  /*6050*/  ISETP.GT.AND P3, PT, R15.reuse, 0x29, P2 ;  /* 0x000000290f00780c */ /* 0x040fe40001764270 */
[----:B------:R-:W-:Y:S01]  /*6060*/  FSEL R46, R46, -INF , !P4 ;  /* 0xff8000002e2e7808 */ /* 0x000fe20006000000 */
[----:B------:R-:W0:Y:S01]  /*6070*/  SHFL.BFLY PT, R21, R14, 0x2, 0x1f ;  /* 0x0c401f000e157f89 */ /* 0x000e2200000e0000 */
[----:B------:R-:W-:-:S04]  /*6080*/  ISETP.GT.AND P4, PT, R15, 0x30, P2 ;  /* 0x000000300f00780c */ /* 0x000fc80001784270 */
[----:B------:R-:W-:-:S04]  /*6090*/  ISETP.LT.OR P4, PT, R136, 0x31, P4 ;  /* 0x000000318800780c */ /* 0x000fc80002781670 */
[----:B------:R-:W-:Y:S02]  /*60a0*/  FSEL R50, R50, -INF , !P4 ;  /* 0xff80000032327808 */ /* 0x000fe40006000000 */
[----:B------:R-:W-:-:S04]  /*60b0*/  ISETP.GT.AND P4, PT, R15, 0x39, P2 ;  /* 0x000000390f00780c */ /* 0x000fc80001784270 */
[----:B------:R-:W-:-:S04]  /*60c0*/  ISETP.LT.OR P4, PT, R136, 0x3a, P4 ;  /* 0x0000003a8800780c */ /* 0x000fc80002781670 */
[----:B------:R-:W-:Y:S02]  /*60d0*/  FSEL R55, R55, -INF , !P4 ;  /* 0xff80000037377808 */ /* 0x000fe40006000000 */
[----:B------:R-:W-:Y:S02]  /*60e0*/  ISETP.GT.AND P4, PT, R15, 0x48, P2 ;  /* 0x000000480f00780c */ /* 0x000fe40001784270 */
[----:B0-----:R-:W-:Y:S02]  /*60f0*/  FMNMX.FTZ R21, R14, R21, !PT ;  /* 0x000000150e157209 */ /* 0x001fe40007810000 */
[----:B------:R-:W-:-:S03]  /*6100*/  ISETP.LT.OR P4, PT, R136, 0x49, P4 ;  /* 0x000000498800780c */ /* 0x000fc60002781670 */
[----:B------:R-:W0:Y:S01]  /*6110*/  SHFL.BFLY PT, R10, R21, 0x1, 0x1f ;  /* 0x0c201f00150a7f89 */ /* 0x000e2200000e0000 */
        /* <DEDUP_REMOVED lines=9> */
[----:B------:R-:W-:Y:S02]  /*61b0*/  ISETP.LT.OR P4, PT, R136, 0x6a, P4 ;  /* 0x0000006a8800780c */ /* 0x000fe40002781670 */
[C---:B------:R-:W-:Y:S01]  /*61c0*/  FSETP.NEU.FTZ.AND P6, PT, R10.reuse, -INF , PT ;  /* 0xff8000000a00780b */ /* 0x040fe20003fdd000 */
[----:B------:R-:W-:-:S01]  /*61d0*/  FFMA.FTZ R20, R10, R137, -8 ;  /* 0xc10000000a147423 */ /* 0x000fc20000010089 */
[----:B------:R-:W-:-:S02]  /*61e0*/  FSEL R79, R79, -INF , !P4 ;  /* 0xff8000004f4f7808 */ /* 0x000fc40006000000 */
[----:B------:R-:W-:Y:S02]  /*61f0*/  ISETP.GT.AND P4, PT, R15, 0x78, P2 ;  /* 0x000000780f00780c */ /* 0x000fe40001784270 */
[----:B------:R-:W-:Y:S02]  /*6200*/  FSEL R14, R20, RZ, P6 ;  /* 0x000000ff140e7208 */ /* 0x000fe40003000000 */
[----:B------:R-:W-:-:S03]  /*6210*/  ISETP.LT.OR P4, PT, R136, 0x79, P4 ;  /* 0x000000798800780c */ /* 0x000fc60002781670 */
[--C-:B------:R-:W-:Y:S01]  /*6220*/  FFMA.FTZ R24, R29, UR40, -R14.reuse ;  /* 0x000000281d187c23 */ /* 0x100fe2000801080e */
[----:B------:R-:W-:Y:S01]  /*6230*/  FSEL R29, R26, -INF , !P5 ;  /* 0xff8000001a1d7808 */ /* 0x000fe20006800000 */
        /* <DEDUP_REMOVED lines=9> */
[----:B------:R-:W-:Y:S01]  /*62d0*/  ISETP.LT.OR P5, PT, R136, 0x2a, P3 ;  /* 0x0000002a8800780c */ /* 0x000fe20001fa1670 */
        /* <DEDUP_REMOVED lines=15> */
[----:B------:R-:W-:Y:S01]  /*63d0*/  MUFU.EX2 R26, R137 ;  /* 0x00000089001a7308 */ /* 0x000fe20000000800 */
[----:B------:R-:W-:Y:S01]  /*63e0*/  ISETP.LT.OR P3, PT, R136, 0x32, P3 ;  /* 0x000000328800780c */ /* 0x000fe20001f61670 */
[--C-:B------:R-:W-:Y:S01]  /*63f0*/  FFMA.FTZ R138, R64, UR40, -R14.reuse ;  /* 0x00000028408a7c23 */ /* 0x100fe2000801080e */
[----:B------:R-:W-:Y:S01]  /*6400*/  FMNMX.FTZ R32, R38, R37, !PT ;  /* 0x0000002526207209 */ /* 0x000fe20007810000 */
[--C-:B------:R-:W-:Y:S01]  /*6410*/  FFMA.FTZ R64, R72, UR40, -R14.reuse ;  /* 0x0000002848407c23 */ /* 0x100fe2000801080e */
[----:B------:R-:W-:Y:S01]  /*6420*/  FSEL R51, R51, -INF , !P3 ;  /* 0xff80000033337808 */ /* 0x000fe20005800000 */
[----:B------:R-:W-:Y:S01]  /*6430*/  FFMA.FTZ R72, R80, UR40, -R14 ;  /* 0x0000002850487c23 */ /* 0x000fe2000801080e */
[----:B------:R-:W-:Y:S01]  /*6440*/  FMNMX.FTZ R37, R39, R32, !PT ;  /* 0x0000002027257209 */ /* 0x000fe20007810000 */
[----:B------:R-:W-:Y:S01]  /*6450*/  MUFU.EX2 R20, R20 ;  /* 0x0000001400147308 */ /* 0x000fe20000000800 */
[----:B------:R-:W-:-:S02]  /*6460*/  ISETP.LT.OR P5, PT, R136, 0x39, P5 ;  /* 0x000000398800780c */ /* 0x000fc40002fa1670 */
[----:B0-----:R-:W-:Y:S01]  /*6470*/  FMNMX.FTZ R36, R42, R37, !PT ;  /* 0x000000252a247209 */ /* 0x001fe20007810000 */
[----:B------:R-:W-:-:S01]  /*6480*/  FFMA.FTZ R37, R41, UR40, -R14 ;  /* 0x0000002829257c23 */ /* 0x000fc2000801080e */
[----:B------:R-:W-:Y:S02]  /*6490*/  ISETP.GT.AND P3, PT, R15, 0x40, P2 ;  /* 0x000000400f00780c */ /* 0x000fe40001764270 */
[----:B------:R-:W-:Y:S01]  /*64a0*/  FMNMX.FTZ R41, R43, R36, !PT ;  /* 0x000000242b297209 */ /* 0x000fe20007810000 */
[----:B------:R0:W-:Y:S01]  /*64b0*/  MUFU.EX2 R32, R40 ;  /* 0x0000002800207308 */ /* 0x0001e20000000800 */
[----:B------:R-:W-:Y:S02]  /*64c0*/  FSEL R54, R54, -INF , !P5 ;  /* 0xff80000036367808 */ /* 0x000fe40006800000 */
[----:B------:R-:W-:Y:S02]  /*64d0*/  FMNMX.FTZ R36, R46, R41, !PT ;  /* 0x000000292e247209 */ /* 0x000fe40007810000 */
[----:B------:R-:W-:-:S02]  /*64e0*/  ISETP.GT.AND P5, PT, R15, 0x41, P2 ;  /* 0x000000410f00780c */ /* 0x000fc400017a4270 */
[----:B------:R-:W-:Y:S01]  /*64f0*/  FMNMX.FTZ R41, R47, R36, !PT ;  /* 0x000000242f297209 */ /* 0x000fe20007810000 */
[----:B------:R-:W-:Y:S01]  /*6500*/  MUFU.EX2 R11, R11 ;  /* 0x0000000b000b7308 */ /* 0x000fe20000000800 */
[----:B------:R-:W-:Y:S02]  /*6510*/  ISETP.LT.OR P3, PT, R136, 0x41, P3 ;  /* 0x000000418800780c */ /* 0x000fe40001f61670 */
[----:B0-----:R-:W-:Y:S01]  /*6520*/  FMNMX.FTZ R40, R50, R41, !PT ;  /* 0x0000002932287209 */ /* 0x001fe20007810000 */
[----:B------:R-:W-:-:S01]  /*6530*/  FFMA.FTZ R41, R45, UR40, -R14 ;  /* 0x000000282d297c23 */ /* 0x000fc2000801080e */
[----:B------:R-:W-:Y:S02]  /*6540*/  ISETP.LT.OR P5, PT, R136, 0x42, P5 ;  /* 0x000000428800780c */ /* 0x000fe40002fa1670 */
[----:B------:R-:W-:Y:S01]  /*6550*/  FMNMX.FTZ R45, R51, R40, !PT ;  /* 0x00000028332d7209 */ /* 0x000fe20007810000 */
[----:B------:R0:W-:Y:S01]  /*6560*/  MUFU.EX2 R36, R44 ;  /* 0x0000002c00247308 */ /* 0x0001e20000000800 */
[----:B------:R-:W-:-:S02]  /*6570*/  FSEL R58, R58, -INF , !P3 ;  /* 0xff8000003a3a7808 */ /* 0x000fc40005800000 */
[----:B------:R-:W-:Y:S02]  /*6580*/  FMNMX.FTZ R40, R54, R45, !PT ;  /* 0x0000002d36287209 */ /* 0x000fe40007810000 */
[----:B------:R-:W-:Y:S02]  /*6590*/  ISETP.GT.AND P3, PT, R15, 0x49, P2 ;  /* 0x000000490f00780c */ /* 0x000fe40001764270 */
[----:B------:R-:W-:Y:S01]  /*65a0*/  FMNMX.FTZ R45, R55, R40, !PT ;  /* 0x00000028372d7209 */ /* 0x000fe20007810000 */
[----:B------:R-:W-:Y:S01]  /*65b0*/  MUFU.EX2 R21, R21 ;  /* 0x0000001500157308 */ /* 0x000fe20000000800 */
[----:B------:R-:W-:Y:S02]  /*65c0*/  FSEL R59, R59, -INF , !P5 ;  /* 0xff8000003b3b7808 */ /* 0x000fe40006800000 */
[----:B0-----:R-:W-:Y:S01]  /*65d0*/  FMNMX.FTZ R44, R58, R45, !PT ;  /* 0x0000002d3a2c7209 */ /* 0x001fe20007810000 */
[----:B------:R-:W-:-:S01]  /*65e0*/  FFMA.FTZ R45, R49, UR40, -R14 ;  /* 0x00000028312d7c23 */ /* 0x000fc2000801080e */
[----:B------:R-:W-:-:S02]  /*65f0*/  ISETP.GT.AND P5, PT, R15, 0x50, P2 ;  /* 0x000000500f00780c */ /* 0x000fc400017a4270 */
[C---:B------:R-:W-:Y:S01]  /*6600*/  ISETP.LT.OR P3, PT, R136.reuse, 0x4a, P3 ;  /* 0x0000004a8800780c */ /* 0x040fe20001f61670 */
[----:B------:R0:W-:Y:S01]  /*6610*/  MUFU.EX2 R40, R48 ;  /* 0x0000003000287308 */ /* 0x0001e20000000800 */
[----:B------:R-:W-:Y:S02]  /*6620*/  FMNMX.FTZ R49, R59, R44, !PT ;  /* 0x0000002c3b317209 */ /* 0x000fe40007810000 */
[----:B------:R-:W-:Y:S02]  /*6630*/  FSEL R63, R63, -INF , !P3 ;  /* 0xff8000003f3f7808 */ /* 0x000fe40005800000 */
[----:B------:R-:W-:Y:S02]  /*6640*/  ISETP.LT.OR P5, PT, R136, 0x51, P5 ;  /* 0x000000518800780c */ /* 0x000fe40002fa1670 */
[----:B------:R-:W-:Y:S01]  /*6650*/  FMNMX.FTZ R44, R62, R49, !PT ;  /* 0x000000313e2c7209 */ /* 0x000fe20007810000 */
[----:B------:R-:W-:Y:S01]  /*6660*/  MUFU.EX2 R24, R24 ;  /* 0x0000001800187308 */ /* 0x000fe20000000800 */
[----:B------:R-:W-:-:S02]  /*6670*/  ISETP.GT.AND P3, PT, R15, 0x58, P2 ;  /* 0x000000580f00780c */ /* 0x000fc40001764270 */
[----:B------:R-:W-:Y:S02]  /*6680*/  FSEL R66, R66, -INF , !P5 ;  /* 0xff80000042427808 */ /* 0x000fe40006800000 */
[----:B------:R-:W-:Y:S02]  /*6690*/  FMNMX.FTZ R49, R63, R44, !PT ;  /* 0x0000002c3f317209 */ /* 0x000fe40007810000 */
[----:B------:R-:W-:Y:S01]  /*66a0*/  ISETP.GT.AND P5, PT, R15, 0x59, P2 ;  /* 0x000000590f00780c */ /* 0x000fe200017a4270 */
[----:B------:R1:W-:Y:S01]  /*66b0*/  MUFU.EX2 R44, R52 ;  /* 0x00000034002c7308 */ /* 0x0003e20000000800 */
[----:B------:R-:W-:Y:S02]  /*66c0*/  ISETP.LT.OR P3, PT, R136, 0x59, P3 ;  /* 0x000000598800780c */ /* 0x000fe40001f61670 */
[----:B0-----:R-:W-:Y:S01]  /*66d0*/  FMNMX.FTZ R48, R66, R49, !PT ;  /* 0x0000003142307209 */ /* 0x001fe20007810000 */
[----:B------:R-:W-:-:S01]  /*66e0*/  FFMA.FTZ R49, R53, UR40, -R14 ;  /* 0x0000002835317c23 */ /* 0x000fc2000801080e */
[----:B------:R-:W-:-:S02]  /*66f0*/  ISETP.LT.OR P5, PT, R136, 0x5a, P5 ;  /* 0x0000005a8800780c */ /* 0x000fc40002fa1670 */
[----:B------:R-:W-:Y:S01]  /*6700*/  FSEL R70, R70, -INF , !P3 ;  /* 0xff80000046467808 */ /* 0x000fe20005800000 */
[----:B------:R-:W-:Y:S01]  /*6710*/  MUFU.EX2 R25, R25 ;  /* 0x0000001900197308 */ /* 0x000fe20000000800 */
[----:B------:R-:W-:Y:S02]  /*6720*/  FMNMX.FTZ R53, R67, R48, !PT ;  /* 0x0000003043357209 */ /* 0x000fe40007810000 */
[----:B------:R-:W-:Y:S02]  /*6730*/  ISETP.GT.AND P3, PT, R15, 0x61, P2 ;  /* 0x000000610f00780c */ /* 0x000fe40001764270 */
[----:B------:R-:W-:Y:S02]  /*6740*/  FSEL R71, R71, -INF , !P5 ;  /* 0xff80000047477808 */ /* 0x000fe40006800000 */
[----:B------:R-:W-:Y:S01]  /*6750*/  FMNMX.FTZ R48, R70, R53, !PT ;  /* 0x0000003546307209 */ /* 0x000fe20007810000 */
[----:B------:R-:W-:Y:S01]  /*6760*/  MUFU.EX2 R33, R33 ;  /* 0x0000002100217308 */ /* 0x000fe20000000800 */
[----:B------:R-:W-:-:S02]  /*6770*/  ISETP.GT.AND P5, PT, R15, 0x68, P2 ;  /* 0x000000680f00780c */ /* 0x000fc400017a4270 */
[C---:B------:R-:W-:Y:S02]  /*6780*/  ISETP.LT.OR P3, PT, R136.reuse, 0x62, P3 ;  /* 0x000000628800780c */ /* 0x040fe40001f61670 */
[----:B------:R-:W-:Y:S02]  /*6790*/  FMNMX.FTZ R53, R71, R48, !PT ;  /* 0x0000003047357209 */ /* 0x000fe40007810000 */
[----:B------:R-:W-:Y:S01]  /*67a0*/  FSEL R75, R75, -INF , !P3 ;  /* 0xff8000004b4b7808 */ /* 0x000fe20005800000 */
[----:B------:R0:W-:Y:S01]  /*67b0*/  MUFU.EX2 R48, R56 ;  /* 0x0000003800307308 */ /* 0x0001e20000000800 */
[----:B------:R-:W-:Y:S02]  /*67c0*/  ISETP.LT.OR P5, PT, R136, 0x69, P5 ;  /* 0x000000698800780c */ /* 0x000fe40002fa1670 */
[----:B-1----:R-:W-:Y:S02]  /*67d0*/  FMNMX.FTZ R52, R74, R53, !PT ;  /* 0x000000354a347209 */ /* 0x002fe40007810000 */
[----:B------:R-:W-:-:S02]  /*67e0*/  ISETP.GT.AND P3, PT, R15, 0x70, P2 ;  /* 0x000000700f00780c */ /* 0x000fc40001764270 */
[----:B------:R-:W-:Y:S01]  /*67f0*/  FSEL R78, R78, -INF , !P5 ;  /* 0xff8000004e4e7808 */ /* 0x000fe20006800000 */
[----:B------:R-:W-:Y:S01]  /*6800*/  MUFU.EX2 R37, R37 ;  /* 0x0000002500257308 */ /* 0x000fe20000000800 */
[----:B------:R-:W-:Y:S02]  /*6810*/  FMNMX.FTZ R53, R75, R52, !PT ;  /* 0x000000344b357209 */ /* 0x000fe40007810000 */
[----:B------:R-:W-:Y:S02]  /*6820*/  ISETP.GT.AND P5, PT, R15, 0x71, P2 ;  /* 0x000000710f00780c */ /* 0x000fe400017a4270 */
[----:B------:R-:W-:Y:S02]  /*6830*/  ISETP.LT.OR P3, PT, R136, 0x71, P3 ;  /* 0x000000718800780c */ /* 0x000fe40001f61670 */
[----:B------:R-:W-:Y:S01]  /*6840*/  FMNMX.FTZ R52, R78, R53, !PT ;  /* 0x000000354e347209 */ /* 0x000fe20007810000 */
[----:B------:R-:W-:Y:S01]  /*6850*/  MUFU.EX2 R41, R41 ;  /* 0x0000002900297308 */ /* 0x000fe20000000800 */
[----:B------:R-:W-:-:S02]  /*6860*/  ISETP.LT.OR P5, PT, R136, 0x72, P5 ;  /* 0x000000728800780c */ /* 0x000fc40002fa1670 */
[----:B------:R-:W-:Y:S02]  /*6870*/  FSEL R82, R82, -INF , !P3 ;  /* 0xff80000052527808 */ /* 0x000fe40005800000 */
[----:B------:R-:W-:Y:S02]  /*6880*/  FMNMX.FTZ R53, R79, R52, !PT ;  /* 0x000000344f357209 */ /* 0x000fe40007810000 */
[----:B------:R-:W-:Y:S01]  /*6890*/  ISETP.GT.AND P2, PT, R15, 0x79, P2 ;  /* 0x000000790f00780c */ /* 0x000fe20001744270 */
[----:B------:R1:W-:Y:S01]  /*68a0*/  MUFU.EX2 R52, R60 ;  /* 0x0000003c00347308 */ /* 0x0003e20000000800 */
[----:B------:R-:W-:Y:S02]  /*68b0*/  FSEL R83, R83, -INF , !P5 ;  /* 0xff80000053537808 */ /* 0x000fe40006800000 */
[----:B0-----:R-:W-:Y:S01]  /*68c0*/  FMNMX.FTZ R56, R82, R53, !PT ;  /* 0x0000003552387209 */ /* 0x001fe20007810000 */
[----:B------:R-:W-:-:S01]  /*68d0*/  FFMA.FTZ R53, R61, UR40, -R14 ;  /* 0x000000283d357c23 */ /* 0x000fc2000801080e */
[----:B------:R-:W-:Y:S01]  /*68e0*/  ISETP.LT.OR P2, PT, R136, 0x7a, P2 ;  /* 0x0000007a8800780c */ /* 0x000fe20001741670 */
[----:B------:R-:W-:-:S01]  /*68f0*/  FFMA.FTZ R61, R69, UR40, -R14 ;  /* 0x00000028453d7c23 */ /* 0x000fc2000801080e */
[----:B------:R-:W-:Y:S01]  /*6900*/  FSEL R86, R86, -INF , !P4 ;  /* 0xff80000056567808 */ /* 0x000fe20006000000 */
[----:B------:R0:W-:Y:S01]  /*6910*/  MUFU.EX2 R15, R57 ;  /* 0x00000039000f7308 */ /* 0x0001e20000000800 */
[----:B------:R-:W-:Y:S01]  /*6920*/  FSEL R87, R87, -INF , !P2 ;  /* 0xff80000057577808 */ /* 0x000fe20005000000 */
[--C-:B-1----:R-:W-:Y:S01]  /*6930*/  FFMA.FTZ R60, R68, UR40, -R14.reuse ;  /* 0x00000028443c7c23 */ /* 0x102fe2000801080e */
[----:B------:R-:W-:-:S01]  /*6940*/  FFMA.FTZ R68, R76, UR40, -R14 ;  /* 0x000000284c447c23 */ /* 0x000fc2000801080e */
[--C-:B------:R-:W-:Y:S01]  /*6950*/  FFMA.FTZ R69, R77, UR40, -R14.reuse ;  /* 0x000000284d457c23 */ /* 0x100fe2000801080e */
[----:B------:R-:W-:-:S01]  /*6960*/  FFMA.FTZ R76, R84, UR40, -R14 ;  /* 0x00000028544c7c23 */ /* 0x000fc2000801080e */
[----:B------:R-:W-:-:S02]  /*6970*/  FSEL R77, R10, RZ, P6 ;  /* 0x000000ff0a4d7208 */ /* 0x000fc40003000000 */
[----:B------:R-:W-:Y:S01]  /*6980*/  MUFU.EX2 R45, R45 ;  /* 0x0000002d002d7308 */ /* 0x000fe20000000800 */
[----:B0-----:R-:W-:Y:S02]  /*6990*/  FMNMX.FTZ R57, R83, R56, !PT ;  /* 0x0000003853397209 */ /* 0x001fe40007810000 */
[----:B------:R-:W-:Y:S02]  /*69a0*/  FADD.FTZ R77, -R77, R2 ;  /* 0x000000024d4d7221 */ /* 0x000fe40000010100 */
[----:B------:R-:W-:Y:S01]  /*69b0*/  FMNMX.FTZ R56, R86, R57, !PT ;  /* 0x0000003956387209 */ /* 0x000fe20007810000 */
[--C-:B------:R-:W-:Y:S01]  /*69c0*/  FFMA.FTZ R57, R65, UR40, -R14.reuse ;  /* 0x0000002841397c23 */ /* 0x100fe2000801080e */
[----:B------:R-:W-:-:S01]  /*69d0*/  FFMA.FTZ R65, R73, UR40, -R14 ;  /* 0x0000002849417c23 */ /* 0x000fc2000801080e */
[--C-:B------:R-:W-:Y:S01]  /*69e0*/  FFMA.FTZ R73, R81, UR40, -R14.reuse ;  /* 0x0000002851497c23 */ /* 0x100fe2000801080e */
[----:B------:R-:W-:Y:S01]  /*69f0*/  FMNMX.FTZ R136, R87, R56, !PT ;  /* 0x0000003857887209 */ /* 0x000fe20007810000 */
[----:B------:R-:W-:Y:S01]  /*6a00*/  FFMA.FTZ R81, R85, UR40, -R14 ;  /* 0x0000002855517c23 */ /* 0x000fe2000801080e */
[----:B------:R-:W-:-:S02]  /*6a10*/  IMAD.U32 R85, RZ, RZ, UR40 ;  /* 0x00000028ff557e24 */ /* 0x000fc4000f8e00ff */
[----:B------:R-:W-:Y:S01]  /*6a20*/  FMUL.FTZ R77, R77, UR40 ;  /* 0x000000284d4d7c20 */ /* 0x000fe20008410000 */
[----:B------:R-:W-:Y:S01]  /*6a30*/  MUFU.EX2 R49, R49 ;  /* 0x0000003100317308 */ /* 0x000fe20000000800 */
[----:B------:R-:W0:Y:S07]  /*6a40*/  SHFL.BFLY PT, R137, R136, 0x2, 0x1f ;  /* 0x0c401f0088897f89 */ /* 0x000e2e00000e0000 */
[----:B------:R-:W1:Y:S08]  /*6a50*/  MUFU.EX2 R77, R77 ;  /* 0x0000004d004d7308 */ /* 0x000e700000000800 */
[----:B------:R-:W-:Y:S08]  /*6a60*/  MUFU.EX2 R53, R53 ;  /* 0x0000003500357308 */ /* 0x000ff00000000800 */
[----:B------:R-:W-:Y:S01]  /*6a70*/  MUFU.EX2 R56, R138 ;  /* 0x0000008a00387308 */ /* 0x000fe20000000800 */
[----:B0-----:R-:W-:-:S05]  /*6a80*/  FMNMX.FTZ R137, R136, R137, !PT ;  /* 0x0000008988897209 */ /* 0x001fca0007810000 */
[----:B------:R-:W0:Y:S02]  /*6a90*/  SHFL.BFLY PT, R136, R137, 0x1, 0x1f ;  /* 0x0c201f0089887f89 */ /* 0x000e2400000e0000 */
[----:B------:R-:W-:Y:S08]  /*6aa0*/  MUFU.EX2 R57, R57 ;  /* 0x0000003900397308 */ /* 0x000ff00000000800 */
[----:B------:R-:W-:Y:S08]  /*6ab0*/  MUFU.EX2 R60, R60 ;  /* 0x0000003c003c7308 */ /* 0x000ff00000000800 */
[----:B------:R-:W-:Y:S01]  /*6ac0*/  MUFU.EX2 R61, R61 ;  /* 0x0000003d003d7308 */ /* 0x000fe20000000800 */
[----:B0-----:R-:W-:-:S07]  /*6ad0*/  FMNMX.FTZ R14, R137, R136, !PT ;  /* 0x00000088890e7209 */ /* 0x001fce0007810000 */
[----:B------:R-:W-:Y:S01]  /*6ae0*/  MUFU.EX2 R64, R64 ;  /* 0x0000004000407308 */ /* 0x000fe20000000800 */
[C---:B------:R-:W-:Y:S01]  /*6af0*/  FSETP.NEU.FTZ.AND P2, PT, R14.reuse, -INF , PT ;  /* 0xff8000000e00780b */ /* 0x040fe20003f5d000 */
[----:B------:R-:W-:-:S05]  /*6b00*/  FFMA.FTZ R2, R14, R85, -8 ;  /* 0xc10000000e027423 */ /* 0x000fca0000010055 */
        /* <DEDUP_REMOVED lines=17> */
[----:B------:R-:W-:Y:S01]  /*6c20*/  MUFU.EX2 R80, R80 ;  /* 0x0000005000507308 */ /* 0x000fe20000000800 */
[----:B------:R-:W-:-:S01]  /*6c30*/  FFMA.FTZ R84, R54, UR40, -R2 ;  /* 0x0000002836547c23 */ /* 0x000fc20008010802 */
[----:B------:R-:W-:Y:S01]  /*6c40*/  FFMA.FTZ R54, R55, UR40, -R2 ;  /* 0x0000002837367c23 */ /* 0x000fe20008010802 */
[----:B------:R-:W-:-:S01]  /*6c50*/  FADD.FTZ R0, -R51, R0 ;  /* 0x0000000033007221 */ /* 0x000fc20000010100 */
[--C-:B------:R-:W-:Y:S01]  /*6c60*/  FFMA.FTZ R55, R58, UR40, -R2.reuse ;  /* 0x000000283a377c23 */ /* 0x100fe20008010802 */
[----:B------:R-:W-:-:S01]  /*6c70*/  FFMA.FTZ R58, R59, UR40, -R2 ;  /* 0x000000283b3a7c23 */ /* 0x000fc20008010802 */
[----:B------:R-:W-:Y:S01]  /*6c80*/  FFMA.FTZ R59, R62, UR40, -R2 ;  /* 0x000000283e3b7c23 */ /* 0x000fe20008010802 */
[----:B------:R-:W-:Y:S01]  /*6c90*/  FMUL.FTZ R0, R0, UR40 ;  /* 0x0000002800007c20 */ /* 0x000fe20008410000 */
[----:B------:R-:W-:Y:S01]  /*6ca0*/  MUFU.EX2 R29, R29 ;  /* 0x0000001d001d7308 */ /* 0x000fe20000000800 */
[----:B-1----:R-:W-:-:S07]  /*6cb0*/  FFMA.FTZ R62, R77, R5, R20 ;  /* 0x000000054d3e7223 */ /* 0x002fce0000010014 */
[----:B------:R-:W0:Y:S08]  /*6cc0*/  MUFU.EX2 R0, R0 ;  /* 0x0000000000007308 */ /* 0x000e300000000800 */
[----:B------:R-:W1:Y:S08]  /*6cd0*/  MUFU.EX2 R27, R27 ;  /* 0x0000001b001b7308 */ /* 0x000e700000000800 */
[----:B------:R-:W2:Y:S01]  /*6ce0*/  MUFU.EX2 R30, R30 ;  /* 0x0000001e001e7308 */ /* 0x000ea20000000800 */
[----:B0-----:R-:W-:-:S01]  /*6cf0*/  FFMA.FTZ R5, R0, R4, R29 ;  /* 0x0000000400057223 */ /* 0x001fc2000001001d */
[----:B------:R-:W-:Y:S01]  /*6d00*/  FADD.FTZ R4, R11, R62 ;  /* 0x0000003e0b047221 */ /* 0x000fe20000010000 */
[----:B------:R-:W-:-:S05]  /*6d10*/  FFMA.FTZ R62, R63, UR40, -R2 ;  /* 0x000000283f3e7c23 */ /* 0x000fca0008010802 */
[----:B------:R-:W0:Y:S08]  /*6d20*/  MUFU.EX2 R31, R31 ;  /* 0x0000001f001f7308 */ /* 0x000e300000000800 */
[----:B------:R-:W3:Y:S08]  /*6d30*/  MUFU.EX2 R34, R34 ;  /* 0x0000002200227308 */ /* 0x000ef00000000800 */
[----:B------:R4:W-:Y:S08]  /*6d40*/  MUFU.EX2 R51, R84 ;  /* 0x0000005400337308 */ /* 0x0009f00000000800 */
[----:B------:R-:W5:Y:S01]  /*6d50*/  MUFU.EX2 R35, R35 ;  /* 0x0000002300237308 */ /* 0x000f620000000800 */
[----:B----4-:R-:W-:-:S01]  /*6d60*/  FADD.FTZ R84, R80, R5 ;  /* 0x0000000550547221 */ /* 0x010fc20000010000 */
[----:B------:R-:W-:-:S03]  /*6d70*/  FADD.FTZ R5, R21, R4 ;  /* 0x0000000415057221 */ /* 0x000fc60000010000 */
[----:B-1----:R-:W-:Y:S01]  /*6d80*/  FADD.FTZ R63, R27, R84 ;  /* 0x000000541b3f7221 */ /* 0x002fe20000010000 */
[----:B------:R-:W-:-:S02]  /*6d90*/  FADD.FTZ R4, R24, R5 ;  /* 0x0000000518047221 */ /* 0x000fc40000010000 */
[----:B------:R-:W1:Y:S01]  /*6da0*/  MUFU.EX2 R38, R38 ;  /* 0x0000002600267308 */ /* 0x000e620000000800 */
[----:B--2---:R-:W-:-:S01]  /*6db0*/  FADD.FTZ R84, R30, R63 ;  /* 0x0000003f1e547221 */ /* 0x004fc20000010000 */
[----:B------:R-:W-:Y:S01]  /*6dc0*/  FADD.FTZ R5, R25, R4 ;  /* 0x0000000419057221 */ /* 0x000fe20000010000 */
[----:B------:R-:W-:-:S01]  /*6dd0*/  FFMA.FTZ R63, R66, UR40, -R2 ;  /* 0x00000028423f7c23 */ /* 0x000fc20008010802 */
[----:B------:R-:W-:Y:S01]  /*6de0*/  FFMA.FTZ R66, R67, UR40, -R2 ;  /* 0x0000002843427c23 */ /* 0x000fe20008010802 */
[----:B0-----:R-:W-:-:S01]  /*6df0*/  FADD.FTZ R85, R31, R84 ;  /* 0x000000541f557221 */ /* 0x001fc20000010000 */
[----:B------:R-:W-:Y:S01]  /*6e00*/  FADD.FTZ R5, R26, R5 ;  /* 0x000000051a057221 */ /* 0x000fe20000010000 */
[----:B------:R-:W-:-:S01]  /*6e10*/  FFMA.FTZ R67, R70, UR40, -R2 ;  /* 0x0000002846437c23 */ /* 0x000fc20008010802 */
[----:B------:R-:W0:Y:S01]  /*6e20*/  MUFU.EX2 R39, R39 ;  /* 0x0000002700277308 */ /* 0x000e220000000800 */
[----:B---3--:R-:W-:-:S01]  /*6e30*/  FADD.FTZ R4, R34, R85 ;  /* 0x0000005522047221 */ /* 0x008fc20000010000 */
[----:B------:R-:W-:-:S03]  /*6e40*/  FADD.FTZ R84, R28, R5 ;  /* 0x000000051c547221 */ /* 0x000fc60000010000 */
[----:B-----5:R-:W-:Y:S01]  /*6e50*/  FADD.FTZ R5, R35, R4 ;  /* 0x0000000423057221 */ /* 0x020fe20000010000 */
[----:B------:R-:W-:-:S02]  /*6e60*/  FADD.FTZ R85, R33, R84 ;  /* 0x0000005421557221 */ /* 0x000fc40000010000 */
[----:B------:R-:W2:Y:S01]  /*6e70*/  MUFU.EX2 R42, R42 ;  /* 0x0000002a002a7308 */ /* 0x000ea20000000800 */
[----:B-1----:R-:W-:-:S01]  /*6e80*/  FADD.FTZ R4, R38, R5 ;  /* 0x0000000526047221 */ /* 0x002fc20000010000 */
[----:B------:R-:W-:-:S04]  /*6e90*/  FADD.FTZ R70, R32, R85 ;  /* 0x0000005520467221 */ /* 0x000fc80000010000 */
[----:B------:R-:W-:Y:S01]  /*6ea0*/  FADD.FTZ R85, R37, R70 ;  /* 0x0000004625557221 */ /* 0x000fe20000010000 */
[----:B------:R-:W-:-:S01]  /*6eb0*/  FFMA.FTZ R70, R71, UR40, -R2 ;  /* 0x0000002847467c23 */ /* 0x000fc20008010802 */
[----:B------:R-:W1:Y:S01]  /*6ec0*/  MUFU.EX2 R43, R43 ;  /* 0x0000002b002b7308 */ /* 0x000e620000000800 */
[----:B0-----:R-:W-:-:S01]  /*6ed0*/  FADD.FTZ R5, R39, R4 ;  /* 0x0000000427057221 */ /* 0x001fc20000010000 */
[----:B------:R-:W-:Y:S01]  /*6ee0*/  FADD.FTZ R84, R36, R85 ;  /* 0x0000005524547221 */ /* 0x000fe20000010000 */
[----:B------:R-:W-:-:S03]  /*6ef0*/  FFMA.FTZ R71, R74, UR40, -R2 ;  /* 0x000000284a477c23 */ /* 0x000fc60008010802 */
[----:B------:R-:W-:Y:S02]  /*6f00*/  FADD.FTZ R85, R41, R84 ;  /* 0x0000005429557221 */ /* 0x000fe40000010000 */
[----:B------:R-:W0:Y:S01]  /*6f10*/  MUFU.EX2 R46, R46 ;  /* 0x0000002e002e7308 */ /* 0x000e220000000800 */
[----:B--2---:R-:W-:-:S01]  /*6f20*/  FADD.FTZ R4, R42, R5 ;  /* 0x000000052a047221 */ /* 0x004fc20000010000 */
[----:B------:R-:W-:-:S04]  /*6f30*/  FADD.FTZ R74, R40, R85 ;  /* 0x00000055284a7221 */ /* 0x000fc80000010000 */
[----:B------:R-:W-:Y:S01]  /*6f40*/  FADD.FTZ R85, R45, R74 ;  /* 0x0000004a2d557221 */ /* 0x000fe20000010000 */
[----:B------:R-:W-:-:S01]  /*6f50*/  FFMA.FTZ R74, R75, UR40, -R2 ;  /* 0x000000284b4a7c23 */ /* 0x000fc20008010802 */
[----:B------:R-:W2:Y:S01]  /*6f60*/  MUFU.EX2 R47, R47 ;  /* 0x0000002f002f7308 */ /* 0x000ea20000000800 */
[----:B-1----:R-:W-:-:S01]  /*6f70*/  FADD.FTZ R5, R43, R4 ;  /* 0x000000042b057221 */ /* 0x002fc20000010000 */
[----:B------:R-:W-:Y:S01]  /*6f80*/  FADD.FTZ R84, R44, R85 ;  /* 0x000000552c547221 */ /* 0x000fe20000010000 */
[----:B------:R-:W-:-:S03]  /*6f90*/  FFMA.FTZ R75, R78, UR40, -R2 ;  /* 0x000000284e4b7c23 */ /* 0x000fc60008010802 */
[----:B------:R-:W-:Y:S02]  /*6fa0*/  FADD.FTZ R85, R49, R84 ;  /* 0x0000005431557221 */ /* 0x000fe40000010000 */
[----:B------:R-:W1:Y:S01]  /*6fb0*/  MUFU.EX2 R50, R50 ;  /* 0x0000003200327308 */ /* 0x000e620000000800 */
[----:B0-----:R-:W-:-:S01]  /*6fc0*/  FADD.FTZ R4, R46, R5 ;  /* 0x000000052e047221 */ /* 0x001fc20000010000 */
[----:B------:R-:W-:-:S04]  /*6fd0*/  FADD.FTZ R78, R48, R85 ;  /* 0x00000055304e7221 */ /* 0x000fc80000010000 */
[----:B------:R-:W-:Y:S01]  /*6fe0*/  FADD.FTZ R85, R15, R78 ;  /* 0x0000004e0f557221 */ /* 0x000fe20000010000 */
[----:B------:R-:W-:-:S01]  /*6ff0*/  FFMA.FTZ R78, R79, UR40, -R2 ;  /* 0x000000284f4e7c23 */ /* 0x000fc20008010802 */
[----:B------:R-:W0:Y:S01]  /*7000*/  MUFU.EX2 R54, R54 ;  /* 0x0000003600367308 */ /* 0x000e220000000800 */
[----:B--2---:R-:W-:-:S01]  /*7010*/  FADD.FTZ R5, R47, R4 ;  /* 0x000000042f057221 */ /* 0x004fc20000010000 */
[----:B------:R-:W-:Y:S01]  /*7020*/  FADD.FTZ R84, R52, R85 ;  /* 0x0000005534547221 */ /* 0x000fe20000010000 */
[----:B------:R-:W-:-:S03]  /*7030*/  FFMA.FTZ R79, R82, UR40, -R2 ;  /* 0x00000028524f7c23 */ /* 0x000fc60008010802 */
[----:B------:R-:W-:Y:S02]  /*7040*/  FADD.FTZ R85, R53, R84 ;  /* 0x0000005435557221 */ /* 0x000fe40000010000 */
[----:B------:R-:W2:Y:S01]  /*7050*/  MUFU.EX2 R55, R55 ;  /* 0x0000003700377308 */ /* 0x000ea20000000800 */
[----:B-1----:R-:W-:-:S01]  /*7060*/  FADD.FTZ R4, R50, R5 ;  /* 0x0000000532047221 */ /* 0x002fc20000010000 */
[----:B------:R-:W-:-:S03]  /*7070*/  FADD.FTZ R82, R56, R85 ;  /* 0x0000005538527221 */ /* 0x000fc60000010000 */
[----:B------:R-:W-:Y:S01]  /*7080*/  FADD.FTZ R5, R51, R4 ;  /* 0x0000000433057221 */ /* 0x000fe20000010000 */
[----:B------:R-:W-:-:S01]  /*7090*/  FADD.FTZ R85, R57, R82 ;  /* 0x0000005239557221 */ /* 0x000fc20000010000 */
[----:B------:R-:W-:Y:S01]  /*70a0*/  FFMA.FTZ R82, R83, UR40, -R2 ;  /* 0x0000002853527c23 */ /* 0x000fe20008010802 */
[----:B------:R-:W1:Y:S01]  /*70b0*/  MUFU.EX2 R58, R58 ;  /* 0x0000003a003a7308 */ /* 0x000e620000000800 */
[----:B0-----:R-:W-:-:S01]  /*70c0*/  FADD.FTZ R4, R54, R5 ;  /* 0x0000000536047221 */ /* 0x001fc20000010000 */
[----:B------:R-:W-:Y:S01]  /*70d0*/  FADD.FTZ R84, R60, R85 ;  /* 0x000000553c547221 */ /* 0x000fe20000010000 */
[----:B------:R-:W-:-:S01]  /*70e0*/  FFMA.FTZ R83, R86, UR40, -R2 ;  /* 0x0000002856537c23 */ /* 0x000fc20008010802 */
[----:B------:R-:W-:Y:S02]  /*70f0*/  FFMA.FTZ R2, R87, UR40, -R2 ;  /* 0x0000002857027c23 */ /* 0x000fe40008010802 */
[----:B------:R-:W-:-:S02]  /*7100*/  FADD.FTZ R85, R61, R84 ;  /* 0x000000543d557221 */ /* 0x000fc40000010000 */
[----:B------:R-:W0:Y:S01]  /*7110*/  MUFU.EX2 R59, R59 ;  /* 0x0000003b003b7308 */ /* 0x000e220000000800 */
[----:B--2---:R-:W-:-:S01]  /*7120*/  FADD.FTZ R5, R55, R4 ;  /* 0x0000000437057221 */ /* 0x004fc20000010000 */
[----:B------:R-:W-:-:S04]  /*7130*/  FADD.FTZ R84, R64, R85 ;  /* 0x0000005540547221 */ /* 0x000fc80000010000 */
[----:B------:R-:W-:Y:S02]  /*7140*/  FADD.FTZ R85, R65, R84 ;  /* 0x0000005441557221 */ /* 0x000fe40000010000 */
        /* <DEDUP_REMOVED lines=42> */
.L_x_892:
        /* <DEDUP_REMOVED lines=94> */
.L_x_875:
[----:B------:R-:W0:Y:S01]  /*79d0*/  LDC R10, c[0x0][0x9e4] ;  /* 0x00027900ff0a7b82 */ /* 0x000e220000000800 */
[----:B------:R-:W-:-:S05]  /*79e0*/  VIADD R8, R23, -UR18 ;  /* 0x8000001217087c36 */ /* 0x000fca0008000000 */
[----:B------:R-:W-:Y:S02]  /*79f0*/  R2UR UR6, R8 ;  /* 0x00000000080672ca */ /* 0x000fe400000e0000 */
[----:B0-----:R-:W-:-:S13]  /*7a00*/  ISETP.GE.AND P5, PT, R10, 0x1, PT ;  /* 0x000000010a00780c */ /* 0x001fda0003fa6270 */
[----:B------:R-:W-:Y:S05]  /*7a10*/  @!P5 BRA `(.L_x_894) ;  /* 0x000000000044d947 */ /* 0x000fea0003800000 */
        /* <DEDUP_REMOVED lines=9> */
.L_x_895:
[----:B------:R-:W-:-:S13]  /*7ab0*/  ISETP.NE.AND P2, PT, R10, 0x1, PT ;  /* 0x000000010a00780c */ /* 0x000fda0003f45270 */
[----:B------:R-:W0:Y:S02]  /*7ac0*/  @P2 LDC.64 R8, c[0x0][0x9e8] ;  /* 0x00027a00ff082b82 */ /* 0x000e240000000a00 */
[----:B0-----:R-:W-:-:S05]  /*7ad0*/  @P2 IMAD.HI.U32 R8, R23, R8, RZ ;  /* 0x0000000817082227 */ /* 0x001fca00078e00ff */
[----:B------:R-:W-:-:S07]  /*7ae0*/  @P2 SHF.R.U32.HI R23, RZ, R9, R8 ;  /* 0x00000009ff172219 */ /* 0x000fce0000011608 */
.L_x_896:
[----:B------:R-:W-:-:S05]  /*7af0*/  IMAD R23, R23, R10, RZ ;  /* 0x0000000a17177224 */ /* 0x000fca00078e02ff */
[----:B------:R-:W-:-:S13]  /*7b00*/  R2UR UR7, R23 ;  /* 0x00000000170772ca */ /* 0x000fda00000e0000 */
[----:B------:R-:W-:-:S04]  /*7b10*/  UISETP.LT.AND UP0, UPT, UR6, UR7, UPT ;  /* 0x000000070600728c */ /* 0x000fc8000bf01270 */
[----:B------:R-:W-:-:S12]  /*7b20*/  USEL UR6, UR6, UR7, !UP0 ;  /* 0x0000000706067287 */ /* 0x000fd8000c000000 */
.L_x_894:
        /* <DEDUP_REMOVED lines=12> */
.L_x_907:
[----:B------:R-:W-:-:S04]  /*7bf0*/  UIADD3 UR37, UR19, 0x1, URZ ;  /* 0x0000000113257890 */ /* 0x000fc8000fffe03f */
[----:B------:R-:W-:-:S04]  /*7c00*/  UISETP.NE.AND UP0, UPT, UR37, 0x2, UPT ;  /* 0x000000022500788c */ /* 0x000fc8000bf05270 */
[----:B------:R-:W-:Y:S02]  /*7c10*/  USEL UR36, URZ, 0x1, UP0 ;  /* 0x000000013f247887 */ /* 0x000fe40008000000 */
[----:B------:R-:W-:Y:S02]  /*7c20*/  USEL UR37, UR37, URZ, UP0 ;  /* 0x0000003f25257287 */ /* 0x000fe40008000000 */
[----:B------:R-:W-:Y:S01]  /*7c30*/  ULOP3.LUT UR36, UR18, UR36, URZ, 0x3c, !UPT ;  /* 0x0000002412247292 */ /* 0x000fe2000f8e3c3f */
[----:B------:R-:W-:Y:S11]  /*7c40*/  @!P0 BRA `(.L_x_898) ;  /* 0x0000000000048947 */ /* 0x000ff60003800000 */
[----:B------:R-:W-:Y:S01]  /*7c50*/  BPT.TRAP 0x1 ;  /* 0x000000040000795c */ /* 0x000fe20000300000 */
.L_x_898:
[----:B------:R-:W-:Y:S01]  /*7c60*/  ULEA UR6, UR37, UR45, 0x3 ;  /* 0x0000002d25067291 */ /* 0x000fe2000f8e183f */
[----:B------:R-:W-:-:S05]  /*7c70*/  IMAD.U32 R0, RZ, RZ, UR36 ;  /* 0x00000024ff007e24 */ /* 0x000fca000f8e00ff */
[----:B------:R-:W-:-:S04]  /*7c80*/  SHF.L.U32 R0, R0, 0x1f, RZ ;  /* 0x0000001f00007819 */ /* 0x000fc800000006ff */
[----:B------:R0:W1:Y:S01]  /*7c90*/  SYNCS.PHASECHK.TRANS64.TRYWAIT P2, [UR6+0x19c30], R0 ;  /* 0x019c3000ff0075a7 */ /* 0x0000620008040146 */
[----:B------:R-:W-:Y:S05]  /*7ca0*/  @!P0 BRA `(.L_x_899) ;  /* 0x0000000000048947 */ /* 0x000fea0003800000 */
[----:B------:R-:W-:Y:S01]  /*7cb0*/  BPT.TRAP 0x1 ;  /* 0x000000040000795c */ /* 0x000fe20000300000 */
.L_x_899:
[----:B-1----:R-:W-:Y:S05]  /*7cc0*/  @P2 BRA `(.L_x_900) ;  /* 0x0000000000082947 */ /* 0x002fea0003800000 */
[----:B------:R-:W1:Y:S02]  /*7cd0*/  SYNCS.PHASECHK.TRANS64.TRYWAIT P2, [UR6+0x19c30], R0 ;  /* 0x019c3000ff0075a7 */ /* 0x000e640008040146 */
[----:B-1----:R-:W-:Y:S05]  /*7ce0*/  @!P2 BRA `(.L_x_901) ;  /* 0x000000bc00aca947 */ /* 0x002fea0003800000 */
.L_x_900:
        /* <DEDUP_REMOVED lines=17> */
.L_x_902:
[----:B------:R-:W-:Y:S01]  /*7e00*/  ULEA UR11, UR19, UR45, 0x3 ;  /* 0x0000002d130b7291 */ /* 0x000fe2000f8e183f */
[----:B01----:R-:W-:-:S05]  /*7e10*/  IMAD.U32 R0, RZ, RZ, UR18 ;  /* 0x00000012ff007e24 */ /* 0x003fca000f8e00ff */
[----:B------:R-:W-:-:S04]  /*7e20*/  SHF.L.U32 R0, R0, 0x1f, RZ ;  /* 0x0000001f00007819 */ /* 0x000fc800000006ff */
[----:B------:R0:W1:Y:S01]  /*7e30*/  SYNCS.PHASECHK.TRANS64.TRYWAIT P2, [UR11+0x19c50], R0 ;  /* 0x019c5000ff0075a7 */ /* 0x000062000804014b */
[----:B------:R-:W-:Y:S05]  /*7e40*/  @!P0 BRA `(.L_x_903) ;  /* 0x0000000000048947 */ /* 0x000fea0003800000 */
[----:B------:R-:W-:Y:S01]  /*7e50*/  BPT.TRAP 0x1 ;  /* 0x000000040000795c */ /* 0x000fe20000300000 */
.L_x_903:
[----:B-1----:R-:W-:Y:S05]  /*7e60*/  @P2 BRA `(.L_x_904) ;  /* 0x0000000000082947 */ /* 0x002fea0003800000 */
[----:B------:R-:W1:Y:S02]  /*7e70*/  SYNCS.PHASECHK.TRANS64.TRYWAIT P2, [UR11+0x19c50], R0 ;  /* 0x019c5000ff0075a7 */ /* 0x000e64000804014b */
[----:B-1----:R-:W-:Y:S05]  /*7e80*/  @!P2 BRA `(.L_x_905) ;  /* 0x000000bc005ca947 */ /* 0x002fea0003800000 */
.L_x_904:
[----:B------:R-:W-:Y:S01]  /*7e90*/  UIADD3 UR6, UR45, 0x3000, URZ ;  /* 0x000030002d067890 */ /* 0x000fe2000fffe03f */
[----:B------:R-:W-:Y:S01]  /*7ea0*/  WARPGROUP.ARRIVE ;  /* 0x00000000000079c5 */ /* 0x000fe20000000000 */
[----:B------:R-:W-:Y:S01]  /*7eb0*/  UMOV UR7, 0x40000040 ;  /* 0x4000004000077882 */ /* 0x000fe20000000000 */
[----:B01----:R-:W-:Y:S01]  /*7ec0*/  FMNMX.FTZ R0, R24, R9, !PT ;  /* 0x0000000918007209 */ /* 0x003fe20007810000 */
[----:B------:R-:W-:Y:S01]  /*7ed0*/  USHF.R.U32.HI UR6, URZ, 0x4, UR6 ;  /* 0x000000043f067899 */ /* 0x000fe20008011606 */
[----:B------:R-:W-:Y:S01]  /*7ee0*/  FMNMX.FTZ R2, R26, R11, !PT ;  /* 0x0000000b1a027209 */ /* 0x000fe20007810000 */
[----:B------:R-:W-:Y:S01]  /*7ef0*/  IMAD.U32 R21, RZ, RZ, UR40 ;  /* 0x00000028ff157e24 */ /* 0x000fe2000f8e00ff */
        /* <DEDUP_REMOVED lines=68> */
[----:B------:R-:W-:-:S03]  /*8340*/  FMNMX.FTZ R10, R87, R2, !PT ;  /* 0x00000002570a7209 */ /* 0x000fc60007810000 */
[----:B------:R-:W0:Y:S01]  /*8350*/  SHFL.BFLY PT, R13, R8, 0x2, 0x1f ;  /* 0x0c401f00080d7f89 */ /* 0x000e2200000e0000 */
[----:B------:R-:W-:Y:S02]  /*8360*/  WARPGROUP.DEPBAR.LE gsb0, 0x0 ;  /* 0x00008000000079c5 */ /* 0x000fe40000010000 */
[----:B------:R-:W-:Y:S01]  /*8370*/  WARPGROUP.ARRIVE ;  /* 0x00000000000079c5 */ /* 0x000fe20000000000 */
[----:B------:R-:W1:Y:S05]  /*8380*/  SHFL.BFLY PT, R15, R10, 0x2, 0x1f ;  /* 0x0c401f000a0f7f89 */ /* 0x000e6a00000e0000 */
[----:B------:R-:W-:Y:S01]  /*8390*/  QGMMA.64x96x32.F32.E4M3.E4M3 R88, R144, gdesc[UR4], R88, gsb0 ;  /* 0x0160000490587df3 */ /* 0x000fe20008000858 */
[----:B------:R-:W-:Y:S01]  /*83a0*/  UIADD3 UR6, UR10, 0x4, URZ ;  /* 0x000000040a067890 */ /* 0x000fe2000fffe03f */
[----:B------:R-:W-:Y:S01]  /*83b0*/  UMOV UR7, 0x40000040 ;  /* 0x4000004000077882 */ /* 0x000fe20000000000 */
[----:B0-----:R-:W-:-:S02]  /*83c0*/  FMNMX.FTZ R13, R8, R13, !PT ;  /* 0x0000000d080d7209 */ /* 0x001fc40007810000 */
[----:B-1----:R-:W-:-:S03]  /*83d0*/  FMNMX.FTZ R15, R10, R15, !PT ;  /* 0x0000000f0a0f7209 */ /* 0x002fc60007810000 */
[----:B------:R-:W0:Y:S04]  /*83e0*/  SHFL.BFLY PT, R2, R13, 0x1, 0x1f ;  /* 0x0c201f000d027f89 */ /* 0x000e2800000e0000 */
[----:B------:R-:W1:Y:S01]  /*83f0*/  SHFL.BFLY PT, R0, R15, 0x1, 0x1f ;  /* 0x0c201f000f007f89 */ /* 0x000e6200000e0000 */
[----:B0-----:R-:W-:Y:S02]  /*8400*/  FMNMX.FTZ R2, R13, R2, !PT ;  /* 0x000000020d027209 */ /* 0x001fe40007810000 */
[----:B-1----:R-:W-:-:S03]  /*8410*/  FMNMX.FTZ R0, R15, R0, !PT ;  /* 0x000000000f007209 */ /* 0x002fc60007810000 */
[C---:B------:R-:W-:Y:S01]  /*8420*/  FADD.FTZ R9, -R2.reuse, R9 ;  /* 0x0000000902097221 */ /* 0x040fe20000010100 */
[----:B------:R-:W-:-:S03]  /*8430*/  FFMA.FTZ R10, R2, R21, -8 ;  /* 0xc1000000020a7423 */ /* 0x000fc60000010015 */
[----:B------:R-:W-:Y:S01]  /*8440*/  FMUL.FTZ R8, R9, UR40 ;  /* 0x0000002809087c20 */ /* 0x000fe20008410000 */
[----:B------:R-:W-:-:S01]  /*8450*/  FADD.FTZ R9, -R0, R11 ;  /* 0x0000000b00097221 */ /* 0x000fc20000010100 */
[--C-:B------:R-:W-:Y:S01]  /*8460*/  FFMA.FTZ R11, R24, UR40, -R10.reuse ;  /* 0x00000028180b7c23 */ /* 0x100fe2000801080a */
[----:B------:R-:W-:-:S01]  /*8470*/  FFMA.FTZ R24, R37, UR40, -R10 ;  /* 0x0000002825187c23 */ /* 0x000fc2000801080a */
[--C-:B------:R-:W-:Y:S01]  /*8480*/  FFMA.FTZ R37, R56, UR40, -R10.reuse ;  /* 0x0000002838257c23 */ /* 0x100fe2000801080a */
[----:B------:R-:W-:-:S01]  /*8490*/  FFMA.FTZ R56, R69, UR40, -R10 ;  /* 0x0000002845387c23 */ /* 0x000fc2000801080a */
[----:B------:R-:W-:Y:S02]  /*84a0*/  IMAD.U32 R69, RZ, RZ, UR40 ;  /* 0x00000028ff457e24 */ /* 0x000fe4000f8e00ff */
[----:B------:R-:W-:Y:S01]  /*84b0*/  FMUL.FTZ R9, R9, UR40 ;  /* 0x0000002809097c20 */ /* 0x000fe20008410000 */
[----:B------:R-:W-:Y:S01]  /*84c0*/  FFMA.FTZ R12, R25, UR40, -R10 ;  /* 0x00000028190c7c23 */ /* 0x000fe2000801080a */
        /* <DEDUP_REMOVED lines=8> */
[----:B------:R-:W0:Y:S01]  /*8550*/  MUFU.EX2 R11, R11 ;  /* 0x0000000b000b7308 */ /* 0x000e220000000800 */
[----:B------:R-:W-:-:S01]  /*8560*/  FFMA.FTZ R31, R31, UR40, -R69 ;  /* 0x000000281f1f7c23 */ /* 0x000fc20008010845 */
[----:B------:R-:W-:Y:S01]  /*8570*/  FFMA.FTZ R34, R34, UR40, -R69 ;  /* 0x0000002822227c23 */ /* 0x000fe20008010845 */
[----:B------:R-:W-:-:S01]  /*8580*/  FFMA.FTZ R20, R33, UR40, -R10 ;  /* 0x0000002821147c23 */ /* 0x000fc2000801080a */
[----:B------:R-:W-:Y:S01]  /*8590*/  FFMA.FTZ R35, R35, UR40, -R69 ;  /* 0x0000002823237c23 */ /* 0x000fe20008010845 */
        /* <DEDUP_REMOVED lines=11> */
[----:B------:R-:W1:Y:S01]  /*8650*/  MUFU.EX2 R26, R26 ;  /* 0x0000001a001a7308 */ /* 0x000e620000000800 */
[----:B0-----:R-:W-:-:S01]  /*8660*/  FFMA.FTZ R5, R8, R5, R11 ;  /* 0x0000000508057223 */ /* 0x001fc2000001000b */
        /* <DEDUP_REMOVED lines=8> */
[----:B------:R-:W-:Y:S01]  /*86f0*/  FFMA.FTZ R36, R49, UR40, -R10 ;  /* 0x0000002831247c23 */ /* 0x000fe2000801080a */
        /* <DEDUP_REMOVED lines=9> */
[--C-:B------:R-:W-:Y:S01]  /*8790*/  FFMA.FTZ R59, R59, UR40, -R69.reuse ;  /* 0x000000283b3b7c23 */ /* 0x100fe20008010845 */
[----:B------:R-:W-:-:S01]  /*87a0*/  FFMA.FTZ R62, R62, UR40, -R69 ;  /* 0x000000283e3e7c23 */ /* 0x000fc20008010845 */
[----:B------:R-:W-:Y:S01]  /*87b0*/  FFMA.FTZ R48, R61, UR40, -R10 ;  /* 0x000000283d307c23 */ /* 0x000fe2000801080a */
[----:B------:R-:W-:-:S01]  /*87c0*/  FFMA.FTZ R63, R63, UR40, -R69 ;  /* 0x000000283f3f7c23 */ /* 0x000fc20008010845 */
[----:B------:R-:W-:-:S02]  /*87d0*/  WARPGROUP.DEPBAR.LE gsb0, 0x0 ;  /* 0x00008000000079c5 */ /* 0x000fc40000010000 */
[----:B------:R-:W-:Y:S01]  /*87e0*/  WARPGROUP.ARRIVE ;  /* 0x00000000000079c5 */ /* 0x000fe20000000000 */
[----:B------:R-:W1:Y:S01]  /*87f0*/  MUFU.EX2 R13, R13 ;  /* 0x0000000d000d7308 */ /* 0x000e620000000800 */
[----:B0-----:R-:W-:-:S01]  /*8800*/  FADD.FTZ R72, R12, R5 ;  /* 0x000000050c487221 */ /* 0x001fc20000010000 */
[----:B------:R-:W-:Y:S01]  /*8810*/  FFMA.FTZ R45, R64, UR40, -R10 ;  /* 0x00000028402d7c23 */ /* 0x000fe2000801080a */
[----:B------:R-:W-:-:S01]  /*8820*/  FFMA.FTZ R66, R66, UR40, -R69 ;  /* 0x0000002842427c23 */ /* 0x000fc20008010845 */
[----:B------:R-:W-:Y:S01]  /*8830*/  FFMA.FTZ R52, R65, UR40, -R10 ;  /* 0x0000002841347c23 */ /* 0x000fe2000801080a */
[----:B------:R-:W-:Y:S01]  /*8840*/  QGMMA.64x96x32.F32.E4M3.E4M3 R88, R140, gdesc[UR4], R88, gsb0 ;  /* 0x016000048c587df3 */ /* 0x000fe20008000858 */
[----:B--2---:R-:W-:-:S01]  /*8850*/  FADD.FTZ R5, R27, R4 ;  /* 0x000000041b057221 */ /* 0x004fc20000010000 */
[----:B------:R-:W-:Y:S01]  /*8860*/  UIADD3 UR6, UR10, 0x6, URZ ;  /* 0x000000060a067890 */ /* 0x000fe2000fffe03f */
[----:B------:R-:W0:Y:S01]  /*8870*/  MUFU.EX2 R30, R30 ;  /* 0x0000001e001e7308 */ /* 0x000e220000000800 */
[----:B------:R-:W-:Y:S01]  /*8880*/  UMOV UR7, 0x40000040 ;  /* 0x4000004000077882 */ /* 0x000fe20000000000 */
[----:B------:R-:W-:Y:S01]  /*8890*/  FFMA.FTZ R67, R67, UR40, -R69 ;  /* 0x0000002843437c23 */ /* 0x000fe20008010845 */
[----:B------:R-:W-:-:S01]  /*88a0*/  FFMA.FTZ R49, R68, UR40, -R10 ;  /* 0x0000002844317c23 */ /* 0x000fc2000801080a */
[--C-:B------:R-:W-:Y:S01]  /*88b0*/  FFMA.FTZ R70, R70, UR40, -R69.reuse ;  /* 0x0000002846467c23 */ /* 0x100fe20008010845 */
[----:B------:R-:W-:-:S01]  /*88c0*/  FFMA.FTZ R71, R71, UR40, -R69 ;  /* 0x0000002847477c23 */ /* 0x000fc20008010845 */
[--C-:B------:R-:W-:Y:S01]  /*88d0*/  FFMA.FTZ R64, R77, UR40, -R10.reuse ;  /* 0x000000284d407c23 */ /* 0x100fe2000801080a */
[----:B------:R-:W-:-:S01]  /*88e0*/  FFMA.FTZ R61, R80, UR40, -R10 ;  /* 0x00000028503d7c23 */ /* 0x000fc2000801080a */
[----:B------:R-:W2:Y:S01]  /*88f0*/  MUFU.EX2 R14, R14 ;  /* 0x0000000e000e7308 */ /* 0x000ea20000000800 */
[----:B-1----:R-:W-:-:S01]  /*8900*/  FADD.FTZ R73, R13, R72 ;  /* 0x000000480d497221 */ /* 0x002fc20000010000 */
[--C-:B------:R-:W-:Y:S01]  /*8910*/  FFMA.FTZ R68, R81, UR40, -R10.reuse ;  /* 0x0000002851447c23 */ /* 0x100fe2000801080a */
[----:B------:R-:W-:-:S01]  /*8920*/  FFMA.FTZ R65, R84, UR40, -R10 ;  /* 0x0000002854417c23 */ /* 0x000fc2000801080a */
[----:B------:R-:W-:-:S04]  /*8930*/  FFMA.FTZ R10, R85, UR40, -R10 ;  /* 0x00000028550a7c23 */ /* 0x000fc8000801080a */
        /* <DEDUP_REMOVED lines=59> */
[----:B-1----:R-:W-:-:S01]  /*8cf0*/  FADD.FTZ R5, R55, R4 ;  /* 0x0000000437057221 */ /* 0x002fc20000010000 */
[----:B------:R-:W-:-:S06]  /*8d00*/  WARPGROUP.DEPBAR.LE gsb0, 0x0 ;  /* 0x00008000000079c5 */ /* 0x000fcc0000010000 */
[----:B------:R-:W1:Y:S01]  /*8d10*/  MUFU.EX2 R44, R44 ;  /* 0x0000002c002c7308 */ /* 0x000e620000000800 */
[----:B0-----:R-:W-:-:S07]  /*8d20*/  FADD.FTZ R75, R37, R76 ;  /* 0x0000004c254b7221 */ /* 0x001fce0000010000 */
        /* <DEDUP_REMOVED lines=8> */
[----:B--2---:R-:W-:-:S01]  /*8db0*/  FADD.FTZ R77, R41, R76 ;  /* 0x0000004c294d7221 */ /* 0x004fc20000010000 */
[----:B------:R-:W-:-:S06]  /*8dc0*/  FFMA.FTZ R76, R82, UR40, -R69 ;  /* 0x00000028524c7c23 */ /* 0x000fcc0008010845 */
        /* <DEDUP_REMOVED lines=16> */
[----:B0-----:R-:W-:-:S01]  /*8ed0*/  FADD.FTZ R79, R49, R78 ;  /* 0x0000004e314f7221 */ /* 0x001fc20000010000 */
[----:B------:R-:W-:-:S06]  /*8ee0*/  IMAD.U32 R78, RZ, RZ, UR37 ;  /* 0x00000025ff4e7e24 */ /* 0x000fcc000f8e00ff */
[----:B------:R-:W0:Y:S01]  /*8ef0*/  MUFU.EX2 R71, R71 ;  /* 0x0000004700477308 */ /* 0x000e220000000800 */
[----:B--2---:R-:W-:-:S07]  /*8f00*/  FADD.FTZ R4, R70, R5 ;  /* 0x0000000546047221 */ /* 0x004fce0000010000 */
[----:B------:R-:W2:Y:S01]  /*8f10*/  MUFU.EX2 R53, R53 ;  /* 0x0000003500357308 */ /* 0x000ea20000000800 */
[----:B-1----:R-:W-:-:S07]  /*8f20*/  FADD.FTZ R80, R56, R79 ;  /* 0x0000004f38507221 */ /* 0x002fce0000010000 */
[----:B------:R-:W1:Y:S01]  /*8f30*/  MUFU.EX2 R72, R72 ;  /* 0x0000004800487308 */ /* 0x000e620000000800 */
[----:B0-----:R-:W-:-:S01]  /*8f40*/  FADD.FTZ R5, R71, R4 ;  /* 0x0000000447057221 */ /* 0x001fc20000010000 */
[----:B------:R-:W-:Y:S01]  /*8f50*/  @!P1 LEA R4, R78, UR45, 0x3 ;  /* 0x0000002d4e049c11 */ /* 0x000fe2000f8e18ff */
[----:B------:R-:W-:-:S01]  /*8f60*/  FFMA.FTZ R78, R86, UR40, -R69 ;  /* 0x00000028564e7c23 */ /* 0x000fc20008010845 */
[----:B------:R-:W-:-:S03]  /*8f70*/  FFMA.FTZ R69, R87, UR40, -R69 ;  /* 0x0000002857457c23 */ /* 0x000fc60008010845 */
[----:B------:R-:W-:Y:S01]  /*8f80*/  @!P1 VIADD R4, R4, 0x19c40 ;  /* 0x00019c4004049836 */ /* 0x000fe20000000000 */
[----:B------:R-:W0:Y:S01]  /*8f90*/  MUFU.EX2 R60, R60 ;  /* 0x0000003c003c7308 */ /* 0x000e220000000800 */
[----:B--2---:R-:W-:-:S03]  /*8fa0*/  FADD.FTZ R79, R53, R80 ;  /* 0x00000050354f7221 */ /* 0x004fc60000010000 */
[----:B------:R-:W-:-:S04]  /*8fb0*/  @!P1 PRMT R4, RZ, 0x654, R4 ;  /* 0x00000654ff049816 */ /* 0x000fc80000000004 */
[----:B------:R-:W2:Y:S01]  /*8fc0*/  MUFU.EX2 R73, R73 ;  /* 0x0000004900497308 */ /* 0x000ea20000000800 */
[----:B-1----:R-:W-:-:S01]  /*8fd0*/  FADD.FTZ R80, R72, R5 ;  /* 0x0000000548507221 */ /* 0x002fc20000010000 */
[----:B------:R1:W-:Y:S06]  /*8fe0*/  @!P1 SYNCS.ARRIVE.TRANS64.RED.A1T0 RZ, [R4+URZ], RZ ;  /* 0x000000ff04ff99a7 */ /* 0x0003ec000810043f */
[----:B------:R-:W3:Y:S01]  /*8ff0*/  MUFU.EX2 R57, R57 ;  /* 0x0000003900397308 */ /* 0x000ee20000000800 */
[----:B0-----:R-:W-:-:S07]  /*9000*/  FADD.FTZ R82, R60, R79 ;  /* 0x0000004f3c527221 */ /* 0x001fce0000010000 */
[----:B------:R-:W0:Y:S01]  /*9010*/  MUFU.EX2 R74, R74 ;  /* 0x0000004a004a7308 */ /* 0x000e220000000800 */
[----:B--2---:R-:W-:-:S07]  /*9020*/  FADD.FTZ R5, R73, R80 ;  /* 0x0000005049057221 */ /* 0x004fce0000010000 */
[----:B------:R-:W1:Y:S01]  /*9030*/  MUFU.EX2 R64, R64 ;  /* 0x0000004000407308 */ /* 0x000e620000000800 */
[----:B---3--:R-:W-:-:S07]  /*9040*/  FADD.FTZ R79, R57, R82 ;  /* 0x00000052394f7221 */ /* 0x008fce0000010000 */
        /* <DEDUP_REMOVED lines=18> */
[----:B0-----:R-:W-:-:S03]  /*9170*/  FADD.FTZ R5, R10, R79 ;  /* 0x0000004f0a057221 */ /* 0x001fc60000010000 */
[----:B-1----:R-:W-:Y:S01]  /*9180*/  FADD.FTZ R4, R69, R4 ;  /* 0x0000000445047221 */ /* 0x002fe20000010000 */
[----:B------:R-:W-:Y:S06]  /*9190*/  @!P0 BRA `(.L_x_906) ;  /* 0x0000000000048947 */ /* 0x000fec0003800000 */
[----:B------:R-:W-:Y:S01]  /*91a0*/  BPT.TRAP 0x1 ;  /* 0x000000040000795c */ /* 0x000fe20000300000 */
.L_x_906:
        /* <DEDUP_REMOVED lines=90> */
.L_x_897:
[----:B------:R-:W-:-:S13]  /*9750*/  ISETP.GE.AND P2, PT, R3, UR42, PT ;  /* 0x0000002a03007c0c */ /* 0x000fda000bf46270 */
[----:B------:R-:W-:Y:S05]  /*9760*/  @!P2 BRA `(.L_x_908) ;  /* 0x0000002c0008a947 */ /* 0x000fea0003800000 */
[----:B------:R-:W-:Y:S01]  /*9770*/  IMAD.IADD R11, R17, 0x1, -R19 ;  /* 0x00000001110b7824 */ /* 0x000fe200078e0a13 */
[----:B------:R-:W-:Y:S01]  /*9780*/  UMOV UR17, UR36 ;  /* 0x0000002400117c82 */ /* 0x000fe20008000000 */
[----:B------:R-:W-:Y:S01]  /*9790*/  IMAD.MOV.U32 R8, RZ, RZ, R0 ;  /* 0x000000ffff087224 */ /* 0x000fe200078e0000 */
[----:B------:R-:W-:Y:S01]  /*97a0*/  UMOV UR18, UR37 ;  /* 0x0000002500127c82 */ /* 0x000fe20008000000 */
[C---:B------:R-:W-:Y:S01]  /*97b0*/  IMAD.IADD R10, R11.reuse, 0x1, R7 ;  /* 0x000000010b0a7824 */ /* 0x040fe200078e0207 */
[----:B------:R-:W-:Y:S01]  /*97c0*/  ULDC UR19, c[0x0][0x9e4] ;  /* 0x0002790000137ab9 */ /* 0x000fe20000000800 */
[----:B------:R-:W-:Y:S01]  /*97d0*/  IMAD.IADD R11, R11, 0x1, R6 ;  /* 0x000000010b0b7824 */ /* 0x000fe200078e0206 */
[----:B------:R-:W-:Y:S01]  /*97e0*/  ULDC UR20, c[0x0][0x9dc] ;  /* 0x0002770000147ab9 */ /* 0x000fe20000000800 */
[----:B------:R-:W-:Y:S01]  /*97f0*/  IMAD.MOV.U32 R9, RZ, RZ, R2 ;  /* 0x000000ffff097224 */ /* 0x000fe200078e0002 */
[----:B------:R-:W-:Y:S01]  /*9800*/  LOP3.LUT R12, RZ, R10, RZ, 0x33, !PT ;  /* 0x0000000aff0c7212 */ /* 0x000fe200078e33ff */
[----:B------:R-:W-:Y:S01]  /*9810*/  ULDC UR21, c[0x0][0x9e0] ;  /* 0x0002780000157ab9 */ /* 0x000fe20000000800 */
[----:B------:R-:W-:-:S07]  /*9820*/  LOP3.LUT R13, RZ, R11, RZ, 0x33, !PT ;  /* 0x0000000bff0d7212 */ /* 0x000fce00078e33ff */
.L_x_926:
[----:B------:R-:W-:-:S04]  /*9830*/  UISETP.NE.AND UP0, UPT, UR18, 0x1, UPT ;  /* 0x000000011200788c */ /* 0x000fc8000bf05270 */
[----:B------:R-:W-:-:S04]  /*9840*/  USEL UR36, URZ, 0x1, UP0 ;  /* 0x000000013f247887 */ /* 0x000fc80008000000 */
[----:B------:R-:W-:Y:S01]  /*9850*/  ULOP3.LUT UR36, UR17, UR36, URZ, 0x3c, !UPT ;  /* 0x0000002411247292 */ /* 0x000fe2000f8e3c3f */
[----:B------:R-:W-:Y:S11]  /*9860*/  @!P0 BRA `(.L_x_909) ;  /* 0x0000000000048947 */ /* 0x000ff60003800000 */
[----:B------:R-:W-:Y:S01]  /*9870*/  BPT.TRAP 0x1 ;  /* 0x000000040000795c */ /* 0x000fe20000300000 */
.L_x_909:
[----:B------:R-:W-:Y:S01]  /*9880*/  UIADD3 UR37, UR18, 0x1, URZ ;  /* 0x0000000112257890 */ /* 0x000fe2000fffe03f */
[----:B------:R-:W-:-:S03]  /*9890*/  IMAD.U32 R0, RZ, RZ, UR36 ;  /* 0x00000024ff007e24 */ /* 0x000fc6000f8e00ff */
[----:B------:R-:W-:Y:S02]  /*98a0*/  UISETP.NE.AND UP0, UPT, UR37, 0x2, UPT ;  /* 0x000000022500788c */ /* 0x000fe4000bf05270 */
[----:B------:R-:W-:Y:S02]  /*98b0*/  SHF.L.U32 R0, R0, 0x1f, RZ ;  /* 0x0000001f00007819 */ /* 0x000fe400000006ff */
[----:B------:R-:W-:-:S04]  /*98c0*/  USEL UR37, UR37, URZ, UP0 ;  /* 0x0000003f25257287 */ /* 0x000fc80008000000 */
[----:B------:R-:W-:-:S09]  /*98d0*/  ULEA UR22, UR37, UR45, 0x3 ;  /* 0x0000002d25167291 */ /* 0x000fd2000f8e183f */
[----:B------:R0:W1:Y:S01]  /*98e0*/  SYNCS.PHASECHK.TRANS64.TRYWAIT P2, [UR22+0x19c30], R0 ;  /* 0x019c3000ff0075a7 */ /* 0x0000620008040156 */
[----:B------:R-:W-:Y:S05]  /*98f0*/  @!P0 BRA `(.L_x_910) ;  /* 0x0000000000048947 */ /* 0x000fea0003800000 */
[----:B------:R-:W-:Y:S01]  /*9900*/  BPT.TRAP 0x1 ;  /* 0x000000040000795c */ /* 0x000fe20000300000 */
.L_x_910:
[----:B-1----:R-:W-:Y:S05]  /*9910*/  @P2 BRA `(.L_x_911) ;  /* 0x0000000000082947 */ /* 0x002fea0003800000 */
[----:B------:R-:W1:Y:S02]  /*9920*/  SYNCS.PHASECHK.TRANS64.TRYWAIT P2, [UR22+0x19c30], R0 ;  /* 0x019c3000ff0075a7 */ /* 0x000e640008040156 */
[----:B-1----:R-:W-:Y:S05]  /*9930*/  @!P2 BRA `(.L_x_912) ;  /* 0x000000a000c8a947 */ /* 0x002fea0003800000 */
.L_x_911:
        /* <DEDUP_REMOVED lines=17> */
.L_x_913:
[----:B------:R-:W-:Y:S01]  /*9a50*/  ULEA UR11, UR18, UR45, 0x3 ;  /* 0x0000002d120b7291 */ /* 0x000fe2000f8e183f */
[----:B01----:R-:W-:-:S05]  /*9a60*/  IMAD.U32 R0, RZ, RZ, UR17 ;  /* 0x00000011ff007e24 */ /* 0x003fca000f8e00ff */
[----:B------:R-:W-:-:S04]  /*9a70*/  SHF.L.U32 R0, R0, 0x1f, RZ ;  /* 0x0000001f00007819 */ /* 0x000fc800000006ff */
[----:B------:R0:W1:Y:S01]  /*9a80*/  SYNCS.PHASECHK.TRANS64.TRYWAIT P2, [UR11+0x19c50], R0 ;  /* 0x019c5000ff0075a7 */ /* 0x000062000804014b */
[----:B------:R-:W-:Y:S05]  /*9a90*/  @!P0 BRA `(.L_x_914) ;  /* 0x0000000000048947 */ /* 0x000fea0003800000 */
[----:B------:R-:W-:Y:S01]  /*9aa0*/  BPT.TRAP 0x1 ;  /* 0x000000040000795c */ /* 0x000fe20000300000 */
.L_x_914:
[----:B-1----:R-:W-:Y:S05]  /*9ab0*/  @P2 BRA `(.L_x_915) ;  /* 0x0000000000082947 */ /* 0x002fea0003800000 */
[----:B------:R-:W1:Y:S02]  /*9ac0*/  SYNCS.PHASECHK.TRANS64.TRYWAIT P2, [UR11+0x19c50], R0 ;  /* 0x019c5000ff0075a7 */ /* 0x000e64000804014b */
[----:B-1----:R-:W-:Y:S05]  /*9ad0*/  @!P2 BRA `(.L_x_916) ;  /* 0x000000a00078a947 */ /* 0x002fea0003800000 */
.L_x_915:
[----:B------:R-:W-:Y:S01]  /*9ae0*/  UIADD3 UR6, UR45, 0x3000, URZ ;  /* 0x000030002d067890 */ /* 0x000fe2000fffe03f */
[----:B------:R-:W-:Y:S01]  /*9af0*/  WARPGROUP.ARRIVE ;  /* 0x00000000000079c5 */ /* 0x000fe20000000000 */
[----:B------:R-:W-:Y:S01]  /*9b00*/  UMOV UR7, 0x40000040 ;  /* 0x4000004000077882 */ /* 0x000fe20000000000 */
[----:B01----:R-:W-:Y:S01]  /*9b10*/  IMAD.SHL.U32 R0, R3, 0x80, RZ ;  /* 0x0000008003007824 */ /* 0x003fe200078e00ff */
[----:B------:R-:W-:Y:S01]  /*9b20*/  USHF.R.U32.HI UR6, URZ, 0x4, UR6 ;  /* 0x000000043f067899 */ /* 0x000fe20008011606 */
[----:B------:R-:W-:-:S03]  /*9b30*/  IMAD.U32 R2, RZ, RZ, UR22 ;  /* 0x00000016ff027e24 */ /* 0x000fc6000f8e00ff */
[----:B------:R-:W-:Y:S01]  /*9b40*/  ULOP3.LUT UR6, UR6, 0x3fff, URZ, 0xc0, !UPT ;  /* 0x00003fff06067892 */ /* 0x000fe2000f8ec03f */
[----:B------:R-:W-:Y:S01]  /*9b50*/  IADD3 R14, R17, 0x1, -R0 ;  /* 0x00000001110e7810 */ /* 0x000fe20007ffe800 */
[----:B------:R-:W-:Y:S02]  /*9b60*/  @!P1 VIADD R2, R2, 0x19c40 ;  /* 0x00019c4002029836 */ /* 0x000fe40000000000 */
[----:B------:R-:W-:Y:S02]  /*9b70*/  ULOP3.LUT UR6, UR6, 0x10000, URZ, 0xfc, !UPT ;  /* 0x0001000006067892 */ /* 0x000fe4000f8efc3f */
[----:B------:R-:W-:Y:S01]  /*9b80*/  IMAD.IADD R15, R14, 0x1, -R19 ;  /* 0x000000010e0f7824 */ /* 0x000fe200078e0a13 */
[----:B------:R-:W-:Y:S01]  /*9b90*/  @!P1 PRMT R2, RZ, 0x654, R2 ;  /* 0x00000654ff029816 */ /* 0x000fe20000000002 */
[----:B------:R-:W-:Y:S02]  /*9ba0*/  UIMAD UR10, UR18, 0x300, UR6 ;  /* 0x00000300120a78a4 */ /* 0x000fe4000f8e0206 */
[----:B------:R-:W-:-:S04]  /*9bb0*/  IMAD R15, R16, -0x2, R15 ;  /* 0xfffffffe100f7824 */ /* 0x000fc800078e020f */
[----:B------:R-:W-:Y:S01]  /*9bc0*/  VIADD R23, R15, UR21 ;  /* 0x000000150f177c36 */ /* 0x000fe20008000000 */
[----:B------:R-:W-:Y:S02]  /*9bd0*/  UMOV UR6, UR10 ;  /* 0x0000000a00067c82 */ /* 0x000fe40008000000 */
[----:B------:R-:W-:Y:S01]  /*9be0*/  QGMMA.64x96x32.F32.E4M3.E4M3 R88, R148, gdesc[UR4], R88, gsb0 ;  /* 0x0160000494587df3 */ /* 0x000fe20008000858 */
[----:B------:R-:W-:Y:S01]  /*9bf0*/  UIADD3 UR6, UR10, 0x2, URZ ;  /* 0x000000020a067890 */ /* 0x000fe2000fffe03f */
[----:B------:R-:W-:Y:S01]  /*9c00*/  IMAD.IADD R20, R7, 0x1, R23 ;  /* 0x0000000107147824 */ /* 0x000fe200078e0217 */
        /* <DEDUP_REMOVED lines=15> */
[----:B------:R-:W-:Y:S01]  /*9d00*/  VIADD R21, R15, UR6 ;  /* 0x000000060f157c36 */ /* 0x000fe20008000000 */
[----:B------:R-:W-:Y:S02]  /*9d10*/  WARPGROUP.DEPBAR.LE gsb0, 0x0 ;  /* 0x00008000000079c5 */ /* 0x000fe40000010000 */
[----:B------:R0:W-:Y:S02]  /*9d20*/  @!P1 SYNCS.ARRIVE.TRANS64.RED.A1T0 RZ, [R2+URZ], RZ ;  /* 0x000000ff02ff99a7 */ /* 0x0001e4000810043f */
[----:B0-----:R-:W-:Y:S01]  /*9d30*/  IMAD.IADD R2, R7, 0x1, R21 ;  /* 0x0000000107027824 */ /* 0x001fe200078e0215 */
[----:B------:R-:W-:Y:S06]  /*9d40*/  @!P5 BRA `(.L_x_917) ;  /* 0x000000000058d947 */ /* 0x000fec0003800000 */
[----:B------:R-:W-:Y:S01]  /*9d50*/  ISETP.GT.AND P2, PT, R10, -0x1, PT ;  /* 0xffffffff0a00780c */ /* 0x000fe20003f44270 */
[----:B------:R-:W-:-:S12]  /*9d60*/  BSSY B0, `(.L_x_918) ;  /* 0x0000010000007945 */ /* 0x000fd80003800000 */
[----:B------:R-:W-:Y:S05]  /*9d70*/  @P2 BRA `(.L_x_919) ;  /* 0x0000000000202947 */ /* 0x000fea0003800000 */
[----:B------:R-:W-:-:S05]  /*9d80*/  IMAD.U32 R138, RZ, RZ, UR19 ;  /* 0x00000013ff8a7e24 */ /* 0x000fca000f8e00ff */
[----:B------:R-:W-:-:S13]  /*9d90*/  ISETP.NE.AND P2, PT, R138, 0x1, PT ;  /* 0x000000018a00780c */ /* 0x000fda0003f45270 */
[----:B------:R-:W0:Y:S02]  /*9da0*/  @P2 LDC.64 R14, c[0x0][0x9e8] ;  /* 0x00027a00ff0e2b82 */ /* 0x000e240000000a00 */
[----:B0-----:R-:W-:-:S04]  /*9db0*/  @P2 IMAD.HI.U32 R136, R12, R14, RZ ;  /* 0x0000000e0c882227 */ /* 0x001fc800078e00ff */
[----:B------:R-:W-:Y:S01]  /*9dc0*/  IMAD.MOV.U32 R14, RZ, RZ, R12 ;  /* 0x000000ffff0e7224 */ /* 0x000fe200078e000c */
[----:B------:R-:W-:-:S04]  /*9dd0*/  @P2 SHF.R.U32.HI R14, RZ, R15, R136 ;  /* 0x0000000fff0e2219 */ /* 0x000fc80000011688 */
[----:B------:R-:W-:Y:S01]  /*9de0*/  LOP3.LUT R137, RZ, R14, RZ, 0x33, !PT ;  /* 0x0000000eff897212 */ /* 0x000fe200078e33ff */
[----:B------:R-:W-:Y:S06]  /*9df0*/  BRA `(.L_x_920) ;  /* 0x0000000000187947 */ /* 0x000fec0003800000 */
.L_x_919:
[----:B------:R-:W-:Y:S02]  /*9e00*/  IMAD.U32 R138, RZ, RZ, UR19 ;  /* 0x00000013ff8a7e24 */ /* 0x000fe4000f8e00ff */
[----:B------:R-:W-:-:S03]  /*9e10*/  IMAD.MOV.U32 R137, RZ, RZ, R10 ;  /* 0x000000ffff897224 */ /* 0x000fc600078e000a */
[----:B------:R-:W-:-:S13]  /*9e20*/  ISETP.NE.AND P2, PT, R138, 0x1, PT ;  /* 0x000000018a00780c */ /* 0x000fda0003f45270 */
[----:B------:R-:W0:Y:S02]  /*9e30*/  @P2 LDC.64 R14, c[0x0][0x9e8] ;  /* 0x00027a00ff0e2b82 */ /* 0x000e240000000a00 */
[----:B0-----:R-:W-:-:S05]  /*9e40*/  @P2 IMAD.HI.U32 R14, R10, R14, RZ ;  /* 0x0000000e0a0e2227 */ /* 0x001fca00078e00ff */
[----:B------:R-:W-:-:S07]  /*9e50*/  @P2 SHF.R.U32.HI R137, RZ, R15, R14 ;  /* 0x0000000fff892219 */ /* 0x000fce000001160e */
.L_x_920:
[----:B------:R-:W-:Y:S05]  /*9e60*/  BSYNC B0 ;  /* 0x0000000000007941 */ /* 0x000fea0003800000 */
.L_x_918:
[----:B------:R-:W-:-:S04]  /*9e70*/  IMAD R15, R137, R138, -R0 ;  /* 0x0000008a890f7224 */ /* 0x000fc800078e0a00 */
[----:B------:R-:W-:-:S05]  /*9e80*/  IMAD R15, R16, -0x2, R15 ;  /* 0xfffffffe100f7824 */ /* 0x000fca00078e020f */
[----:B------:R-:W-:Y:S02]  /*9e90*/  VIADDMNMX R20, R15, R138, R20, PT ;  /* 0x0000008a0f147246 */ /* 0x000fe40003800114 */
[----:B------:R-:W-:-:S07]  /*9ea0*/  VIMNMX R2, R2, R15, !PT ;  /* 0x0000000f02027248 */ /* 0x000fce0007fe0100 */
.L_x_917:
        /* <DEDUP_REMOVED lines=100> */
[----:B------:R-:W-:Y:S01]  /*a4f0*/  ISETP.GT.AND P3, PT, R11, -0x1, PT ;  /* 0xffffffff0b00780c */ /* 0x000fe20003f64270 */
[----:B------:R-:W-:-:S12]  /*a500*/  BSSY B0, `(.L_x_922) ;  /* 0x0000010000007945 */ /* 0x000fd80003800000 */
[----:B------:R-:W-:Y:S05]  /*a510*/  @P3 BRA `(.L_x_923) ;  /* 0x0000000000203947 */ /* 0x000fea0003800000 */
[----:B------:R-:W-:Y:S02]  /*a520*/  IMAD.U32 R20, RZ, RZ, UR19 ;  /* 0x00000013ff147e24 */ /* 0x000fe4000f8e00ff */
[----:B------:R-:W-:-:S03]  /*a530*/  IMAD.MOV.U32 R2, RZ, RZ, R13 ;  /* 0x000000ffff027224 */ /* 0x000fc600078e000d */
[----:B------:R-:W-:-:S13]  /*a540*/  ISETP.NE.AND P3, PT, R20, 0x1, PT ;  /* 0x000000011400780c */ /* 0x000fda0003f65270 */
[----:B------:R-:W0:Y:S02]  /*a550*/  @P3 LDC.64 R14, c[0x0][0x9e8] ;  /* 0x00027a00ff0e3b82 */ /* 0x000e240000000a00 */
[----:B0-----:R-:W-:-:S05]  /*a560*/  @P3 IMAD.HI.U32 R14, R13, R14, RZ ;  /* 0x0000000e0d0e3227 */ /* 0x001fca00078e00ff */
[----:B------:R-:W-:-:S04]  /*a570*/  @P3 SHF.R.U32.HI R2, RZ, R15, R14 ;  /* 0x0000000fff023219 */ /* 0x000fc8000001160e */
[----:B------:R-:W-:Y:S01]  /*a580*/  LOP3.LUT R137, RZ, R2, RZ, 0x33, !PT ;  /* 0x00000002ff897212 */ /* 0x000fe200078e33ff */
[----:B------:R-:W-:Y:S06]  /*a590*/  BRA `(.L_x_924) ;  /* 0x0000000000187947 */ /* 0x000fec0003800000 */
.L_x_923:
[----:B------:R-:W-:Y:S02]  /*a5a0*/  IMAD.U32 R20, RZ, RZ, UR19 ;  /* 0x00000013ff147e24 */ /* 0x000fe4000f8e00ff */
[----:B------:R-:W-:-:S03]  /*a5b0*/  IMAD.MOV.U32 R137, RZ, RZ, R11 ;  /* 0x000000ffff897224 */ /* 0x000fc600078e000b */
[----:B------:R-:W-:-:S13]  /*a5c0*/  ISETP.NE.AND P3, PT, R20, 0x1, PT ;  /* 0x000000011400780c */ /* 0x000fda0003f65270 */
[----:B------:R-:W0:Y:S02]  /*a5d0*/  @P3 LDC.64 R14, c[0x0][0x9e8] ;  /* 0x00027a00ff0e3b82 */ /* 0x000e240000000a00 */
[----:B0-----:R-:W-:-:S05]  /*a5e0*/  @P3 IMAD.HI.U32 R14, R11, R14, RZ ;  /* 0x0000000e0b0e3227 */ /* 0x001fca00078e00ff */
[----:B------:R-:W-:-:S07]  /*a5f0*/  @P3 SHF.R.U32.HI R137, RZ, R15, R14 ;  /* 0x0000000fff893219 */ /* 0x000fce000001160e */
.L_x_924:
[----:B------:R-:W-:Y:S05]  /*a600*/  BSYNC B0 ;  /* 0x0000000000007941 */ /* 0x000fea0003800000 */
.L_x_922:
[----:B------:R-:W-:-:S04]  /*a610*/  IMAD R15, R137, R20, -R0 ;  /* 0x00000014890f7224 */ /* 0x000fc800078e0a00 */
[----:B------:R-:W-:-:S05]  /*a620*/  IMAD R0, R16, -0x2, R15 ;  /* 0xfffffffe10007824 */ /* 0x000fca00078e020f */
[----:B------:R-:W-:Y:S02]  /*a630*/  VIADDMNMX R23, R0, R20, R23, PT ;  /* 0x0000001400177246 */ /* 0x000fe40003800117 */
[----:B------:R-:W-:-:S07]  /*a640*/  VIMNMX R21, R21, R0, !PT ;  /* 0x0000000015157248 */ /* 0x000fce0007fe0100 */
.L_x_921:
        /* <DEDUP_REMOVED lines=20> */
[----:B------:R-:W-:Y:S02]  /*a790*/  ISETP.GT.AND P4, PT, R21, 0x1, P2 ;  /* 0x000000011500780c */ /* 0x000fe40001784270 */
[----:B------:R-:W-:Y:S02]  /*a7a0*/  FMNMX.FTZ R0, R44, R15, !PT ;  /* 0x0000000f2c007209 */ /* 0x000fe40007810000 */
[----:B------:R-:W-:Y:S02]  /*a7b0*/  FSEL R39, R39, -INF , !P3 ;  /* 0xff80000027277808 */ /* 0x000fe40005800000 */
        /* <DEDUP_REMOVED lines=11> */
[----:B------:R-:W-:Y:S02]  /*a870*/  FSEL R27, R27, -INF , !P4 ;  /* 0xff8000001b1b7808 */ /* 0x000fe40006000000 */
[----:B------:R-:W-:Y:S02]  /*a880*/  FMNMX.FTZ R15, R57, R0, !PT ;  /* 0x00000000390f7209 */ /* 0x000fe40007810000 */
[----:B------:R-:W-:-:S02]  /*a890*/  ISETP.GT.AND P4, PT, R21, 0x10, P2 ;  /* 0x000000101500780c */ /* 0x000fc40001784270 */
[----:B------:R-:W-:Y:S02]  /*a8a0*/  FMNMX.FTZ R0, R60, R15, !PT ;  /* 0x0000000f3c007209 */ /* 0x000fe40007810000 */
[----:B------:R-:W-:Y:S02]  /*a8b0*/  FSEL R43, R43, -INF , !P3 ;  /* 0xff8000002b2b7808 */ /* 0x000fe40005800000 */
[----:B------:R-:W-:Y:S02]  /*a8c0*/  FMNMX.FTZ R15, R61, R0, !PT ;  /* 0x000000003d0f7209 */ /* 0x000fe40007810000 */
[----:B------:R-:W-:Y:S02]  /*a8d0*/  ISETP.GT.AND P3, PT, R21, RZ, P2 ;  /* 0x000000ff1500720c */ /* 0x000fe40001764270 */
        /* <DEDUP_REMOVED lines=24> */
[----:B------:R-:W-:Y:S01]  /*aa60*/  ISETP.GT.AND P4, PT, R21, 0x29, P2 ;  /* 0x000000291500780c */ /* 0x000fe20001784270 */
[----:B------:R-:W0:Y:S03]  /*aa70*/  SHFL.BFLY PT, R15, R0, 0x2, 0x1f ;  /* 0x0c401f00000f7f89 */ /* 0x000e2600000e0000 */
[----:B------:R-:W-:-:S04]  /*aa80*/  ISETP.LT.OR P4, PT, R23, 0x2a, P4 ;  /* 0x0000002a1700780c */ /* 0x000fc80002781670 */
[----:B------:R-:W-:Y:S02]  /*aa90*/  FSEL R47, R47, -INF , !P4 ;  /* 0xff8000002f2f7808 */ /* 0x000fe40006000000 */
[----:B------:R-:W-:-:S04]  /*aaa0*/  ISETP.GT.AND P4, PT, R21, 0x31, P2 ;  /* 0x000000311500780c */ /* 0x000fc80001784270 */
[----:B------:R-:W-:-:S04]  /*aab0*/  ISETP.LT.OR P4, PT, R23, 0x32, P4 ;  /* 0x000000321700780c */ /* 0x000fc80002781670 */
[----:B------:R-:W-:Y:S02]  /*aac0*/  FSEL R51, R51, -INF , !P4 ;  /* 0xff80000033337808 */ /* 0x000fe40006000000 */
[----:B------:R-:W-:-:S04]  /*aad0*/  ISETP.GT.AND P4, PT, R21, 0x39, P2 ;  /* 0x000000391500780c */ /* 0x000fc80001784270 */
[----:B------:R-:W-:Y:S02]  /*aae0*/  ISETP.LT.OR P4, PT, R23, 0x3a, P4 ;  /* 0x0000003a1700780c */ /* 0x000fe40002781670 */
[----:B0-----:R-:W-:Y:S02]  /*aaf0*/  FMNMX.FTZ R15, R0, R15, !PT ;  /* 0x0000000f000f7209 */ /* 0x001fe40007810000 */
        /* <DEDUP_REMOVED lines=12> */
[C---:B------:R-:W-:Y:S01]  /*abc0*/  FSETP.NEU.FTZ.AND P6, PT, R2.reuse, -INF , PT ;  /* 0xff8000000200780b */ /* 0x040fe20003fdd000 */
[----:B------:R-:W-:-:S01]  /*abd0*/  FFMA.FTZ R0, R2, R137, -8 ;  /* 0xc100000002007423 */ /* 0x000fc20000010089 */
[----:B------:R-:W-:-:S04]  /*abe0*/  ISETP.GT.AND P4, PT, R21, 0x59, P2 ;  /* 0x000000591500780c */ /* 0x000fc80001784270 */
[----:B------:R-:W-:Y:S02]  /*abf0*/  FSEL R0, R0, RZ, P6 ;  /* 0x000000ff00007208 */ /* 0x000fe40003000000 */
[----:B------:R-:W-:-:S03]  /*ac00*/  ISETP.LT.OR P4, PT, R23, 0x5a, P4 ;  /* 0x0000005a1700780c */ /* 0x000fc60002781670 */
[--C-:B------:R-:W-:Y:S01]  /*ac10*/  FFMA.FTZ R15, R25, UR40, -R0.reuse ;  /* 0x00000028190f7c23 */ /* 0x100fe20008010800 */
[----:B------:R-:W-:-:S01]  /*ac20*/  FFMA.FTZ R25, R29, UR40, -R0 ;  /* 0x000000281d197c23 */ /* 0x000fc20008010800 */
[----:B------:R-:W-:Y:S01]  /*ac30*/  FSEL R29, R26, -INF , !P3 ;  /* 0xff8000001a1d7808 */ /* 0x000fe20005800000 */
        /* <DEDUP_REMOVED lines=9> */
[----:B------:R-:W-:Y:S01]  /*acd0*/  FSEL R50, R50, -INF , !P3 ;  /* 0xff80000032327808 */ /* 0x000fe20005800000 */
        /* <DEDUP_REMOVED lines=8> */
[----:B------:R0:W-:Y:S01]  /*ad60*/  MUFU.EX2 R26, R36 ;  /* 0x00000024001a7308 */ /* 0x0001e20000000800 */
[----:B------:R-:W-:Y:S01]  /*ad70*/  FMNMX.FTZ R28, R34, R137, !PT ;  /* 0x00000089221c7209 */ /* 0x000fe20007810000 */
[--C-:B------:R-:W-:Y:S01]  /*ad80*/  FFMA.FTZ R61, R61, UR40, -R0.reuse ;  /* 0x000000283d3d7c23 */ /* 0x100fe20008010800 */
        /* <DEDUP_REMOVED lines=8> */
[----:B------:R-:W-:Y:S01]  /*ae10*/  ISETP.LT.OR P3, PT, R23, 0x41, P3 ;  /* 0x000000411700780c */ /* 0x000fe20001f61670 */
[--C-:B------:R-:W-:Y:S01]  /*ae20*/  FFMA.FTZ R49, R49, UR40, -R0.reuse ;  /* 0x0000002831317c23 */ /* 0x100fe20008010800 */
[----:B------:R-:W-:Y:S01]  /*ae30*/  FMNMX.FTZ R137, R39, R28, !PT ;  /* 0x0000001c27897209 */ /* 0x000fe20007810000 */
[--C-:B------:R-:W-:Y:S01]  /*ae40*/  FFMA.FTZ R53, R53, UR40, -R0.reuse ;  /* 0x0000002835357c23 */ /* 0x100fe20008010800 */
[----:B------:R-:W-:Y:S01]  /*ae50*/  FSEL R58, R58, -INF , !P3 ;  /* 0xff8000003a3a7808 */ /* 0x000fe20005800000 */
[----:B------:R1:W-:Y:S01]  /*ae60*/  MUFU.EX2 R28, R40 ;  /* 0x00000028001c7308 */ /* 0x0003e20000000800 */
[----:B------:R-:W-:Y:S01]  /*ae70*/  FMNMX.FTZ R32, R42, R137, !PT ;  /* 0x000000892a207209 */ /* 0x000fe20007810000 */
[----:B------:R-:W-:Y:S01]  /*ae80*/  FFMA.FTZ R57, R57, UR40, -R0 ;  /* 0x0000002839397c23 */ /* 0x000fe20008010800 */
[----:B------:R-:W-:-:S02]  /*ae90*/  ISETP.GT.AND P3, PT, R21, 0x48, P2 ;  /* 0x000000481500780c */ /* 0x000fc40001764270 */
[----:B------:R-:W-:Y:S02]  /*aea0*/  FMNMX.FTZ R137, R43, R32, !PT ;  /* 0x000000202b897209 */ /* 0x000fe40007810000 */
[----:B------:R-:W-:Y:S01]  /*aeb0*/  ISETP.LT.OR P3, PT, R23, 0x49, P3 ;  /* 0x000000491700780c */ /* 0x000fe20001f61670 */
[----:B------:R-:W-:Y:S01]  /*aec0*/  MUFU.EX2 R14, R14 ;  /* 0x0000000e000e7308 */ /* 0x000fe20000000800 */
[----:B------:R-:W-:Y:S02]  /*aed0*/  FMNMX.FTZ R32, R46, R137, !PT ;  /* 0x000000892e207209 */ /* 0x000fe40007810000 */
[----:B------:R-:W-:Y:S02]  /*aee0*/  FSEL R62, R62, -INF , !P3 ;  /* 0xff8000003e3e7808 */ /* 0x000fe40005800000 */
[----:B------:R-:W-:Y:S02]  /*aef0*/  FMNMX.FTZ R137, R47, R32, !PT ;  /* 0x000000202f897209 */ /* 0x000fe40007810000 */
[----:B------:R-:W-:Y:S01]  /*af00*/  ISETP.GT.AND P3, PT, R21, 0x50, P2 ;  /* 0x000000501500780c */ /* 0x000fe20001764270 */
[----:B------:R2:W-:Y:S01]  /*af10*/  MUFU.EX2 R32, R44 ;  /* 0x0000002c00207308 */ /* 0x0005e20000000800 */
[----:B0-----:R-:W-:-:S02]  /*af20*/  FMNMX.FTZ R36, R50, R137, !PT ;  /* 0x0000008932247209 */ /* 0x001fc40007810000 */
[----:B------:R-:W-:Y:S02]  /*af30*/  ISETP.LT.OR P3, PT, R23, 0x51, P3 ;  /* 0x000000511700780c */ /* 0x000fe40001f61670 */
[----:B------:R-:W-:Y:S02]  /*af40*/  FMNMX.FTZ R137, R51, R36, !PT ;  /* 0x0000002433897209 */ /* 0x000fe40007810000 */
[----:B------:R-:W-:Y:S01]  /*af50*/  FSEL R66, R66, -INF , !P3 ;  /* 0xff80000042427808 */ /* 0x000fe20005800000 */
[----:B------:R-:W-:Y:S01]  /*af60*/  MUFU.EX2 R15, R15 ;  /* 0x0000000f000f7308 */ /* 0x000fe20000000800 */
[----:B------:R-:W-:Y:S02]  /*af70*/  FMNMX.FTZ R36, R54, R137, !PT ;  /* 0x0000008936247209 */ /* 0x000fe40007810000 */
[----:B------:R-:W-:Y:S02]  /*af80*/  ISETP.GT.AND P3, PT, R21, 0x58, P2 ;  /* 0x000000581500780c */ /* 0x000fe40001764270 */
[----:B------:R-:W-:-:S02]  /*af90*/  FMNMX.FTZ R137, R55, R36, !PT ;  /* 0x0000002437897209 */ /* 0x000fc40007810000 */
[----:B------:R-:W-:Y:S01]  /*afa0*/  ISETP.LT.OR P3, PT, R23, 0x59, P3 ;  /* 0x000000591700780c */ /* 0x000fe20001f61670 */
[----:B------:R0:W-:Y:S01]  /*afb0*/  MUFU.EX2 R36, R48 ;  /* 0x0000003000247308 */ /* 0x0001e20000000800 */
[----:B-1----:R-:W-:Y:S02]  /*afc0*/  FMNMX.FTZ R40, R58, R137, !PT ;  /* 0x000000893a287209 */ /* 0x002fe40007810000 */
[----:B------:R-:W-:Y:S02]  /*afd0*/  FSEL R70, R70, -INF , !P3 ;  /* 0xff80000046467808 */ /* 0x000fe40005800000 */
[----:B------:R-:W-:Y:S02]  /*afe0*/  FMNMX.FTZ R137, R59, R40, !PT ;  /* 0x000000283b897209 */ /* 0x000fe40007810000 */
[----:B------:R-:W-:Y:S01]  /*aff0*/  ISETP.GT.AND P3, PT, R21, 0x60, P2 ;  /* 0x000000601500780c */ /* 0x000fe20001764270 */
[----:B------:R-:W-:Y:S01]  /*b000*/  MUFU.EX2 R20, R20 ;  /* 0x0000001400147308 */ /* 0x000fe20000000800 */
[----:B------:R-:W-:-:S02]  /*b010*/  FMNMX.FTZ R40, R62, R137, !PT ;  /* 0x000000893e287209 */ /* 0x000fc40007810000 */
[----:B------:R-:W-:Y:S02]  /*b020*/  ISETP.LT.OR P3, PT, R23, 0x61, P3 ;  /* 0x000000611700780c */ /* 0x000fe40001f61670 */
[----:B------:R-:W-:Y:S02]  /*b030*/  FMNMX.FTZ R137, R63, R40, !PT ;  /* 0x000000283f897209 */ /* 0x000fe40007810000 */
[----:B------:R-:W-:Y:S01]  /*b040*/  FSEL R71, R71, -INF , !P4 ;  /* 0xff80000047477808 */ /* 0x000fe20006000000 */
[----:B------:R-:W-:Y:S01]  /*b050*/  MUFU.EX2 R40, R52 ;  /* 0x0000003400287308 */ /* 0x000fe20000000800 */
[----:B--2---:R-:W-:Y:S02]  /*b060*/  FMNMX.FTZ R44, R66, R137, !PT ;  /* 0x00000089422c7209 */ /* 0x004fe40007810000 */
[----:B------:R-:W-:Y:S02]  /*b070*/  ISETP.GT.AND P4, PT, R21, 0x61, P2 ;  /* 0x000000611500780c */ /* 0x000fe40001784270 */
[----:B------:R-:W-:-:S02]  /*b080*/  FMNMX.FTZ R137, R67, R44, !PT ;  /* 0x0000002c43897209 */ /* 0x000fc40007810000 */
        /* <DEDUP_REMOVED lines=9> */
[C---:B------:R-:W-:Y:S02]  /*b120*/  ISETP.GT.AND P4, PT, R21.reuse, 0x69, P2 ;  /* 0x000000691500780c */ /* 0x040fe40001784270 */
[----:B0-----:R-:W-:Y:S01]  /*b130*/  FMNMX.FTZ R48, R74, R137, !PT ;  /* 0x000000894a307209 */ /* 0x001fe20007810000 */
[----:B------:R0:W-:Y:S01]  /*b140*/  MUFU.EX2 R44, R56 ;  /* 0x00000038002c7308 */ /* 0x0001e20000000800 */
[----:B------:R-:W-:Y:S02]  /*b150*/  FSEL R78, R78, -INF , !P3 ;  /* 0xff8000004e4e7808 */ /* 0x000fe40005800000 */
[----:B------:R-:W-:Y:S02]  /*b160*/  ISETP.GT.AND P3, PT, R21, 0x70, P2 ;  /* 0x000000701500780c */ /* 0x000fe40001764270 */
[----:B------:R-:W-:-:S02]  /*b170*/  ISETP.LT.OR P4, PT, R23, 0x6a, P4 ;  /* 0x0000006a1700780c */ /* 0x000fc40002781670 */
[----:B------:R-:W-:Y:S01]  /*b180*/  FMNMX.FTZ R137, R75, R48, !PT ;  /* 0x000000304b897209 */ /* 0x000fe20007810000 */
[----:B------:R-:W-:Y:S01]  /*b190*/  MUFU.EX2 R33, R33 ;  /* 0x0000002100217308 */ /* 0x000fe20000000800 */
[----:B------:R-:W-:Y:S01]  /*b1a0*/  ISETP.LT.OR P3, PT, R23, 0x71, P3 ;  /* 0x000000711700780c */ /* 0x000fe20001f61670 */
[--C-:B0-----:R-:W-:Y:S01]  /*b1b0*/  FFMA.FTZ R56, R68, UR40, -R0.reuse ;  /* 0x0000002844387c23 */ /* 0x101fe20008010800 */
[----:B------:R-:W-:Y:S01]  /*b1c0*/  FSEL R79, R79, -INF , !P4 ;  /* 0xff8000004f4f7808 */ /* 0x000fe20006000000 */
[--C-:B------:R-:W-:Y:S01]  /*b1d0*/  FFMA.FTZ R68, R69, UR40, -R0.reuse ;  /* 0x0000002845447c23 */ /* 0x100fe20008010800 */
[----:B------:R-:W-:Y:S01]  /*b1e0*/  ISETP.GT.AND P4, PT, R21, 0x71, P2 ;  /* 0x000000711500780c */ /* 0x000fe20001784270 */
[--C-:B------:R-:W-:Y:S01]  /*b1f0*/  FFMA.FTZ R69, R77, UR40, -R0.reuse ;  /* 0x000000284d457c23 */ /* 0x100fe20008010800 */
[----:B------:R-:W-:Y:S01]  /*b200*/  FMNMX.FTZ R48, R78, R137, !PT ;  /* 0x000000894e307209 */ /* 0x000fe20007810000 */
[----:B------:R-:W-:Y:S01]  /*b210*/  FFMA.FTZ R77, R85, UR40, -R0 ;  /* 0x00000028554d7c23 */ /* 0x000fe20008010800 */
[----:B------:R-:W-:Y:S01]  /*b220*/  FSEL R82, R82, -INF , !P3 ;  /* 0xff80000052527808 */ /* 0x000fe20005800000 */
[----:B------:R-:W-:Y:S01]  /*b230*/  MUFU.EX2 R37, R37 ;  /* 0x0000002500257308 */ /* 0x000fe20000000800 */
[----:B------:R-:W-:-:S02]  /*b240*/  ISETP.GT.AND P3, PT, R21, 0x78, P2 ;  /* 0x000000781500780c */ /* 0x000fc40001764270 */
[----:B------:R-:W-:Y:S02]  /*b250*/  ISETP.LT.OR P4, PT, R23, 0x72, P4 ;  /* 0x000000721700780c */ /* 0x000fe40002781670 */
[----:B------:R-:W-:Y:S02]  /*b260*/  FMNMX.FTZ R137, R79, R48, !PT ;  /* 0x000000304f897209 */ /* 0x000fe40007810000 */
[----:B------:R-:W-:Y:S01]  /*b270*/  ISETP.GT.AND P2, PT, R21, 0x79, P2 ;  /* 0x000000791500780c */ /* 0x000fe20001744270 */
[----:B------:R-:W-:-:S01]  /*b280*/  FFMA.FTZ R21, R60, UR40, -R0 ;  /* 0x000000283c157c23 */ /* 0x000fc20008010800 */
[----:B------:R-:W-:Y:S01]  /*b290*/  ISETP.LT.OR P3, PT, R23, 0x79, P3 ;  /* 0x000000791700780c */ /* 0x000fe20001f61670 */
[----:B------:R-:W-:-:S01]  /*b2a0*/  FFMA.FTZ R60, R72, UR40, -R0 ;  /* 0x00000028483c7c23 */ /* 0x000fc20008010800 */
[----:B------:R-:W-:Y:S01]  /*b2b0*/  FSEL R83, R83, -INF , !P4 ;  /* 0xff80000053537808 */ /* 0x000fe20006000000 */
[----:B------:R-:W-:-:S01]  /*b2c0*/  FFMA.FTZ R72, R84, UR40, -R0 ;  /* 0x0000002854487c23 */ /* 0x000fc20008010800 */
[----:B------:R-:W-:Y:S01]  /*b2d0*/  FMNMX.FTZ R48, R82, R137, !PT ;  /* 0x0000008952307209 */ /* 0x000fe20007810000 */
[----:B------:R-:W-:Y:S01]  /*b2e0*/  MUFU.EX2 R41, R41 ;  /* 0x0000002900297308 */ /* 0x000fe20000000800 */
[----:B------:R-:W-:-:S02]  /*b2f0*/  ISETP.LT.OR P2, PT, R23, 0x7a, P2 ;  /* 0x0000007a1700780c */ /* 0x000fc40001741670 */
[----:B------:R-:W-:Y:S02]  /*b300*/  FSEL R86, R86, -INF , !P3 ;  /* 0xff80000056567808 */ /* 0x000fe40005800000 */
[----:B------:R-:W-:Y:S02]  /*b310*/  FMNMX.FTZ R23, R83, R48, !PT ;  /* 0x0000003053177209 */ /* 0x000fe40007810000 */
[----:B------:R-:W-:Y:S01]  /*b320*/  FSEL R87, R87, -INF , !P2 ;  /* 0xff80000057577808 */ /* 0x000fe20005000000 */
[----:B------:R-:W-:Y:S01]  /*b330*/  MUFU.EX2 R48, R61 ;  /* 0x0000003d00307308 */ /* 0x000fe20000000800 */
[----:B------:R-:W-:Y:S01]  /*b340*/  FMNMX.FTZ R52, R86, R23, !PT ;  /* 0x0000001756347209 */ /* 0x000fe20007810000 */
[----:B------:R-:W-:-:S03]  /*b350*/  FFMA.FTZ R23, R64, UR40, -R0 ;  /* 0x0000002840177c23 */ /* 0x000fc60008010800 */
[----:B------:R-:W-:Y:S01]  /*b360*/  FMNMX.FTZ R64, R87, R52, !PT ;  /* 0x0000003457407209 */ /* 0x000fe20007810000 */
[----:B------:R-:W-:-:S01]  /*b370*/  FFMA.FTZ R52, R65, UR40, -R0 ;  /* 0x0000002841347c23 */ /* 0x000fc20008010800 */
[--C-:B------:R-:W-:Y:S01]  /*b380*/  FFMA.FTZ R65, R73, UR40, -R0.reuse ;  /* 0x0000002849417c23 */ /* 0x100fe20008010800 */
[----:B------:R0:W-:Y:S01]  /*b390*/  MUFU.EX2 R61, R68 ;  /* 0x00000044003d7308 */ /* 0x0001e20000000800 */
[----:B------:R-:W-:-:S01]  /*b3a0*/  FFMA.FTZ R73, R81, UR40, -R0 ;  /* 0x0000002851497c23 */ /* 0x000fc20008010800 */
[----:B------:R-:W1:Y:S01]  /*b3b0*/  SHFL.BFLY PT, R137, R64, 0x2, 0x1f ;  /* 0x0c401f0040897f89 */ /* 0x000e6200000e0000 */
[----:B------:R-:W-:-:S05]  /*b3c0*/  IMAD.U32 R81, RZ, RZ, UR40 ;  /* 0x00000028ff517e24 */ /* 0x000fca000f8e00ff */
[----:B------:R-:W-:Y:S01]  /*b3d0*/  MUFU.EX2 R45, R45 ;  /* 0x0000002d002d7308 */ /* 0x000fe20000000800 */
[----:B0-----:R-:W-:-:S01]  /*b3e0*/  FFMA.FTZ R68, R80, UR40, -R0 ;  /* 0x0000002850447c23 */ /* 0x001fc20008010800 */
[----:B------:R-:W-:-:S05]  /*b3f0*/  FSEL R80, R2, RZ, P6 ;  /* 0x000000ff02507208 */ /* 0x000fca0003000000 */
[----:B------:R-:W-:Y:S01]  /*b400*/  FADD.FTZ R80, -R80, R9 ;  /* 0x0000000950507221 */ /* 0x000fe20000010100 */
[----:B------:R-:W-:Y:S03]  /*b410*/  MUFU.EX2 R49, R49 ;  /* 0x0000003100317308 */ /* 0x000fe60000000800 */
[----:B------:R-:W-:-:S05]  /*b420*/  FMUL.FTZ R9, R80, UR40 ;  /* 0x0000002850097c20 */ /* 0x000fca0008410000 */
[----:B------:R-:W-:Y:S01]  /*b430*/  MUFU.EX2 R53, R53 ;  /* 0x0000003500357308 */ /* 0x000fe20000000800 */
[----:B-1----:R-:W-:Y:S01]  /*b440*/  FMNMX.FTZ R137, R64, R137, !PT ;  /* 0x0000008940897209 */ /* 0x002fe20007810000 */
[----:B------:R-:W-:-:S04]  /*b450*/  FFMA.FTZ R64, R76, UR40, -R0 ;  /* 0x000000284c407c23 */ /* 0x000fc80008010800 */
[----:B------:R-:W0:Y:S02]  /*b460*/  SHFL.BFLY PT, R76, R137, 0x1, 0x1f ;  /* 0x0c201f00894c7f89 */ /* 0x000e2400000e0000 */
[----:B------:R-:W1:Y:S08]  /*b470*/  MUFU.EX2 R9, R9 ;  /* 0x0000000900097308 */ /* 0x000e700000000800 */
[----:B------:R-:W-:Y:S08]  /*b480*/  MUFU.EX2 R57, R57 ;  /* 0x0000003900397308 */ /* 0x000ff00000000800 */
[----:B------:R-:W-:Y:S01]  /*b490*/  MUFU.EX2 R21, R21 ;  /* 0x0000001500157308 */ /* 0x000fe20000000800 */
[----:B0-----:R-:W-:-:S07]  /*b4a0*/  FMNMX.FTZ R0, R137, R76, !PT ;  /* 0x0000004c89007209 */ /* 0x001fce0007810000 */
        /* <DEDUP_REMOVED lines=29> */
[----:B-1----:R-:W-:-:S04]  /*b680*/  FFMA.FTZ R62, R9, R5, R14 ;  /* 0x00000005093e7223 */ /* 0x002fc8000001000e */
[----:B------:R-:W0:Y:S08]  /*b690*/  MUFU.EX2 R54, R54 ;  /* 0x0000003600367308 */ /* 0x000e300000000800 */
[----:B------:R-:W1:Y:S08]  /*b6a0*/  MUFU.EX2 R27, R27 ;  /* 0x0000001b001b7308 */ /* 0x000e700000000800 */
[----:B------:R-:W2:Y:S01]  /*b6b0*/  MUFU.EX2 R30, R30 ;  /* 0x0000001e001e7308 */ /* 0x000ea20000000800 */
[----:B0-----:R-:W-:-:S04]  /*b6c0*/  FFMA.FTZ R5, R54, R4, R29 ;  /* 0x0000000436057223 */ /* 0x001fc8000001001d */
[----:B------:R-:W-:-:S03]  /*b6d0*/  FADD.FTZ R4, R80, R5 ;  /* 0x0000000550047221 */ /* 0x000fc60000010000 */
[----:B------:R-:W0:Y:S01]  /*b6e0*/  MUFU.EX2 R31, R31 ;  /* 0x0000001f001f7308 */ /* 0x000e220000000800 */
[----:B-1----:R-:W-:-:S07]  /*b6f0*/  FADD.FTZ R5, R27, R4 ;  /* 0x000000041b057221 */ /* 0x002fce0000010000 */
[----:B------:R1:W-:Y:S01]  /*b700*/  MUFU.EX2 R8, R81 ;  /* 0x0000005100087308 */ /* 0x0003e20000000800 */
[----:B--2---:R-:W-:-:S07]  /*b710*/  FADD.FTZ R4, R30, R5 ;  /* 0x000000051e047221 */ /* 0x004fce0000010000 */
[----:B------:R-:W2:Y:S01]  /*b720*/  MUFU.EX2 R34, R34 ;  /* 0x0000002200227308 */ /* 0x000ea20000000800 */
[----:B-1----:R-:W-:-:S01]  /*b730*/  FADD.FTZ R81, R15, R62 ;  /* 0x0000003e0f517221 */ /* 0x002fc20000010000 */
[--C-:B------:R-:W-:Y:S01]  /*b740*/  FFMA.FTZ R62, R63, UR40, -R76.reuse ;  /* 0x000000283f3e7c23 */ /* 0x100fe2000801084c */
[----:B------:R-:W-:-:S01]  /*b750*/  FFMA.FTZ R63, R66, UR40, -R76 ;  /* 0x00000028423f7c23 */ /* 0x000fc2000801084c */
[----:B0-----:R-:W-:Y:S01]  /*b760*/  FADD.FTZ R5, R31, R4 ;  /* 0x000000041f057221 */ /* 0x001fe20000010000 */
[----:B------:R-:W-:-:S03]  /*b770*/  FADD.FTZ R84, R20, R81 ;  /* 0x0000005114547221 */ /* 0x000fc60000010000 */
[----:B------:R-:W0:Y:S01]  /*b780*/  MUFU.EX2 R35, R35 ;  /* 0x0000002300237308 */ /* 0x000e220000000800 */
[----:B------:R-:W-:-:S04]  /*b790*/  FADD.FTZ R81, R25, R84 ;  /* 0x0000005419517221 */ /* 0x000fc80000010000 */
[----:B------:R-:W-:-:S03]  /*b7a0*/  FADD.FTZ R66, R24, R81 ;  /* 0x0000005118427221 */ /* 0x000fc60000010000 */
[----:B------:R-:W1:Y:S01]  /*b7b0*/  MUFU.EX2 R38, R38 ;  /* 0x0000002600267308 */ /* 0x000e620000000800 */
[----:B------:R-:W-:-:S01]  /*b7c0*/  FADD.FTZ R81, R33, R66 ;  /* 0x0000004221517221 */ /* 0x000fc20000010000 */
[----:B--2---:R-:W-:Y:S01]  /*b7d0*/  FADD.FTZ R4, R34, R5 ;  /* 0x0000000522047221 */ /* 0x004fe20000010000 */
[----:B------:R-:W-:-:S01]  /*b7e0*/  FFMA.FTZ R66, R67, UR40, -R76 ;  /* 0x0000002843427c23 */ /* 0x000fc2000801084c */
[----:B------:R-:W-:Y:S01]  /*b7f0*/  FFMA.FTZ R67, R70, UR40, -R76 ;  /* 0x0000002846437c23 */ /* 0x000fe2000801084c */
[----:B------:R-:W-:-:S03]  /*b800*/  FADD.FTZ R84, R26, R81 ;  /* 0x000000511a547221 */ /* 0x000fc60000010000 */
[----:B------:R-:W2:Y:S01]  /*b810*/  MUFU.EX2 R39, R39 ;  /* 0x0000002700277308 */ /* 0x000ea20000000800 */
[----:B0-----:R-:W-:-:S01]  /*b820*/  FADD.FTZ R5, R35, R4 ;  /* 0x0000000423057221 */ /* 0x001fc20000010000 */
[----:B------:R-:W-:-:S04]  /*b830*/  FADD.FTZ R81, R37, R84 ;  /* 0x0000005425517221 */ /* 0x000fc80000010000 */
[----:B------:R-:W-:Y:S02]  /*b840*/  FADD.FTZ R70, R28, R81 ;  /* 0x000000511c467221 */ /* 0x000fe40000010000 */
[----:B------:R-:W0:Y:S01]  /*b850*/  MUFU.EX2 R42, R42 ;  /* 0x0000002a002a7308 */ /* 0x000e220000000800 */
[----:B-1----:R-:W-:-:S01]  /*b860*/  FADD.FTZ R4, R38, R5 ;  /* 0x0000000526047221 */ /* 0x002fc20000010000 */
[----:B------:R-:W-:Y:S01]  /*b870*/  FADD.FTZ R81, R41, R70 ;  /* 0x0000004629517221 */ /* 0x000fe20000010000 */
[----:B------:R-:W-:-:S01]  /*b880*/  FFMA.FTZ R70, R71, UR40, -R76 ;  /* 0x0000002847467c23 */ /* 0x000fc2000801084c */
[----:B------:R-:W-:Y:S02]  /*b890*/  FFMA.FTZ R71, R74, UR40, -R76 ;  /* 0x000000284a477c23 */ /* 0x000fe4000801084c */
[----:B------:R-:W-:-:S02]  /*b8a0*/  FADD.FTZ R84, R32, R81 ;  /* 0x0000005120547221 */ /* 0x000fc40000010000 */
[----:B------:R-:W1:Y:S01]  /*b8b0*/  MUFU.EX2 R43, R43 ;  /* 0x0000002b002b7308 */ /* 0x000e620000000800 */
[----:B--2---:R-:W-:-:S01]  /*b8c0*/  FADD.FTZ R5, R39, R4 ;  /* 0x0000000427057221 */ /* 0x004fc20000010000 */
[----:B------:R-:W-:-:S04]  /*b8d0*/  FADD.FTZ R81, R45, R84 ;  /* 0x000000542d517221 */ /* 0x000fc80000010000 */
[----:B------:R-:W-:Y:S02]  /*b8e0*/  FADD.FTZ R74, R36, R81 ;  /* 0x00000051244a7221 */ /* 0x000fe40000010000 */
[----:B------:R-:W2:Y:S01]  /*b8f0*/  MUFU.EX2 R46, R46 ;  /* 0x0000002e002e7308 */ /* 0x000ea20000000800 */
[----:B0-----:R-:W-:-:S01]  /*b900*/  FADD.FTZ R4, R42, R5 ;  /* 0x000000052a047221 */ /* 0x001fc20000010000 */
[----:B------:R-:W-:Y:S01]  /*b910*/  FADD.FTZ R81, R49, R74 ;  /* 0x0000004a31517221 */ /* 0x000fe20000010000 */
[----:B------:R-:W-:-:S01]  /*b920*/  FFMA.FTZ R74, R75, UR40, -R76 ;  /* 0x000000284b4a7c23 */ /* 0x000fc2000801084c */
[--C-:B------:R-:W-:Y:S01]  /*b930*/  FFMA.FTZ R75, R78, UR40, -R76.reuse ;  /* 0x000000284e4b7c23 */ /* 0x100fe2000801084c */
[----:B------:R-:W-:-:S03]  /*b940*/  FFMA.FTZ R78, R79, UR40, -R76 ;  /* 0x000000284f4e7c23 */ /* 0x000fc6000801084c */
[----:B------:R-:W0:Y:S01]  /*b950*/  MUFU.EX2 R47, R47 ;  /* 0x0000002f002f7308 */ /* 0x000e220000000800 */
[----:B-1----:R-:W-:-:S07]  /*b960*/  FADD.FTZ R5, R43, R4 ;  /* 0x000000042b057221 */ /* 0x002fce0000010000 */
[----:B------:R-:W1:Y:S01]  /*b970*/  MUFU.EX2 R50, R50 ;  /* 0x0000003200327308 */ /* 0x000e620000000800 */
[----:B--2---:R-:W-:-:S07]  /*b980*/  FADD.FTZ R4, R46, R5 ;  /* 0x000000052e047221 */ /* 0x004fce0000010000 */
[----:B------:R-:W2:Y:S01]  /*b990*/  MUFU.EX2 R51, R51 ;  /* 0x0000003300337308 */ /* 0x000ea20000000800 */
[----:B0-----:R-:W-:-:S01]  /*b9a0*/  FADD.FTZ R5, R47, R4 ;  /* 0x000000042f057221 */ /* 0x001fc20000010000 */
[----:B------:R-:W-:-:S06]  /*b9b0*/  FADD.FTZ R4, R40, R81 ;  /* 0x0000005128047221 */ /* 0x000fcc0000010000 */
[----:B------:R-:W0:Y:S01]  /*b9c0*/  MUFU.EX2 R55, R55 ;  /* 0x0000003700377308 */ /* 0x000e220000000800 */
        /* <DEDUP_REMOVED lines=8> */
[----:B0-----:R-:W-:-:S07]  /*ba50*/  FADD.FTZ R5, R55, R84 ;  /* 0x0000005437057221 */ /* 0x001fce0000010000 */
[----:B------:R-:W0:Y:S01]  /*ba60*/  MUFU.EX2 R62, R62 ;  /* 0x0000003e003e7308 */ /* 0x000e220000000800 */
        /* <DEDUP_REMOVED lines=8> */
[----:B0-----:R-:W-:-:S01]  /*baf0*/  FADD.FTZ R84, R62, R79 ;  /* 0x0000004f3e547221 */ /* 0x001fc20000010000 */
[--C-:B------:R-:W-:Y:S01]  /*bb00*/  FFMA.FTZ R79, R82, UR40, -R76.reuse ;  /* 0x00000028524f7c23 */ /* 0x100fe2000801084c */
[----:B------:R-:W-:-:S05]  /*bb10*/  FFMA.FTZ R82, R83, UR40, -R76 ;  /* 0x0000002853527c23 */ /* 0x000fca000801084c */
[----:B------:R-:W0:Y:S01]  /*bb20*/  MUFU.EX2 R56, R56 ;  /* 0x0000003800387308 */ /* 0x000e220000000800 */
[----:B-1----:R-:W-:-:S07]  /*bb30*/  FADD.FTZ R81, R63, R84 ;  /* 0x000000543f517221 */ /* 0x002fce0000010000 */
[----:B------:R-:W1:Y:S01]  /*bb40*/  MUFU.EX2 R67, R67 ;  /* 0x0000004300437308 */ /* 0x000e620000000800 */
[----:B--2---:R-:W-:-:S01]  /*bb50*/  FADD.FTZ R4, R66, R81 ;  /* 0x0000005142047221 */ /* 0x004fc20000010000 */
[--C-:B------:R-:W-:Y:S01]  /*bb60*/  FFMA.FTZ R81, R86, UR40, -R76.reuse ;  /* 0x0000002856517c23 */ /* 0x100fe2000801084c */
[----:B------:R-:W-:-:S05]  /*bb70*/  FFMA.FTZ R76, R87, UR40, -R76 ;  /* 0x00000028574c7c23 */ /* 0x000fca000801084c */
[----:B------:R-:W2:Y:S01]  /*bb80*/  MUFU.EX2 R70, R70 ;  /* 0x0000004600467308 */ /* 0x000ea20000000800 */
[----:B0-----:R-:W-:-:S04]  /*bb90*/  FADD.FTZ R84, R56, R5 ;  /* 0x0000000538547221 */ /* 0x001fc80000010000 */
[----:B------:R-:W-:-:S03]  /*bba0*/  FADD.FTZ R83, R61, R84 ;  /* 0x000000543d537221 */ /* 0x000fc60000010000 */
        /* <DEDUP_REMOVED lines=31> */
[----:B-1----:R-:W-:-:S01]  /*bda0*/  FADD.FTZ R83, R81, R4 ;  /* 0x0000000451537221 */ /* 0x002fc20000010000 */
[----:B--2---:R-:W-:-:S03]  /*bdb0*/  FADD.FTZ R5, R77, R84 ;  /* 0x000000544d057221 */ /* 0x004fc60000010000 */
[----:B0-----:R-:W-:Y:S01]  /*bdc0*/  FADD.FTZ R4, R76, R83 ;  /* 0x000000534c047221 */ /* 0x001fe20000010000 */
[----:B------:R-:W-:Y:S06]  /*bdd0*/  @!P0 BRA `(.L_x_925) ;  /* 0x0000000000048947 */ /* 0x000fec0003800000 */
[----:B------:R-:W-:Y:S01]  /*bde0*/  BPT.TRAP 0x1 ;  /* 0x000000040000795c */ /* 0x000fe20000300000 */
.L_x_925:
        /* <DEDUP_REMOVED lines=90> */
.L_x_908:
[----:B------:R-:W-:Y:S06]  /*c390*/  BAR.ARV 0x8, 0x1a0 ;  /* 0x0206800000007b1d */ /* 0x000fec0000002000 */
[----:B------:R-:W-:Y:S05]  /*c3a0*/  @!P0 BRA `(.L_x_927) ;  /* 0x0000000000048947 */ /* 0x000fea0003800000 */
[----:B------:R-:W-:Y:S01]  /*c3b0*/  BPT.TRAP 0x1 ;  /* 0x000000040000795c */ /* 0x000fe20000300000 */
.L_x_927:
[----:B------:R-:W-:Y:S01]  /*c3c0*/  ULEA UR14, UR37, UR45, 0x3 ;  /* 0x0000002d250e7291 */ /* 0x000fe2000f8e183f */
[----:B------:R-:W-:-:S05]  /*c3d0*/  IMAD.U32 R3, RZ, RZ, UR36 ;  /* 0x00000024ff037e24 */ /* 0x000fca000f8e00ff */
[----:B------:R-:W-:-:S04]  /*c3e0*/  SHF.L.U32 R3, R3, 0x1f, RZ ;  /* 0x0000001f03037819 */ /* 0x000fc800000006ff */
[----:B------:R0:W1:Y:S01]  /*c3f0*/  SYNCS.PHASECHK.TRANS64.TRYWAIT P1, [UR14+0x19c50], R3 ;  /* 0x019c5003ff0075a7 */ /* 0x000062000802014e */
[----:B------:R-:W-:Y:S05]  /*c400*/  @!P0 BRA `(.L_x_928) ;  /* 0x0000000000048947 */ /* 0x000fea0003800000 */
[----:B------:R-:W-:Y:S01]  /*c410*/  BPT.TRAP 0x1 ;  /* 0x000000040000795c */ /* 0x000fe20000300000 */
.L_x_928:
[----:B-1----:R-:W-:Y:S05]  /*c420*/  @P1 BRA `(.L_x_929) ;  /* 0x0000000000081947 */ /* 0x002fea0003800000 */
[----:B------:R-:W1:Y:S02]  /*c430*/  SYNCS.PHASECHK.TRANS64.TRYWAIT P1, [UR14+0x19c50], R3 ;  /* 0x019c5003ff0075a7 */ /* 0x000e64000802014e */
[----:B-1----:R-:W-:Y:S05]  /*c440*/  @!P1 BRA `(.L_x_930) ;  /* 0x0000007800349947 */ /* 0x002fea0003800000 */
.L_x_929:
        /* <DEDUP_REMOVED lines=14> */
[----:B------:R-:W-:Y:S02]  /*c530*/  @UP0 UIMAD.WIDE.U32 UR6, UR50, UR10, URZ ;  /* 0x0000000a320602a5 */ /* 0x000fe4000f8e003f */
[----:B------:R-:W-:Y:S02]  /*c540*/  UIMAD UR10, UR37, 0x300, UR45 ;  /* 0x00000300250a78a4 */ /* 0x000fe4000f8e022d */
[----:B------:R-:W-:Y:S01]  /*c550*/  @UP0 UIMAD UR9, UR50, UR11, UR9 ;  /* 0x0000000b320902a4 */ /* 0x000fe2000f8e0209 */
[----:B------:R-:W-:-:S02]  /*c560*/  @UP0 ULDC.64 UR12, c[0x0][0x9d0] ;  /* 0x00027400000c0ab9 */ /* 0x000fc40000000a00 */
[----:B------:R-:W-:Y:S01]  /*c570*/  UMOV UR11, 0x40000040 ;  /* 0x40000040000b7882 */ /* 0x000fe20000000000 */
[----:B------:R-:W-:Y:S02]  /*c580*/  @UP0 UIMAD UR8, UR8, UR12, URZ ;  /* 0x0000000c080802a4 */ /* 0x000fe4000f8e023f */
[----:B------:R-:W-:-:S07]  /*c590*/  @UP0 UIADD3 UR7, UR7, UR9, URZ ;  /* 0x0000000907070290 */ /* 0x000fce000fffe03f */
[----:B------:R-:W-:Y:S01]  /*c5a0*/  QGMMA.64x96x32.F32.E4M3.E4M3 R88, R148, gdesc[UR8], R88, gsb0 ;  /* 0x0160000894587df3 */ /* 0x000fe20008000858 */
[----:B------:R-:W-:Y:S02]  /*c5b0*/  @UP0 UIMAD UR8, UR41, UR13, UR8 ;  /* 0x0000000d290802a4 */ /* 0x000fe4000f8e0208 */
[----:B------:R-:W-:-:S04]  /*c5c0*/  @UP0 UIMAD.WIDE.U32 UR6, UR41, UR12, UR6 ;  /* 0x0000000c290602a5 */ /* 0x000fc8000f8e0006 */
[----:B------:R-:W-:Y:S02]  /*c5d0*/  @UP0 UIADD3 UR7, UR7, UR8, URZ ;  /* 0x0000000807070290 */ /* 0x000fe4000fffe03f */
[----:B------:R-:W-:-:S04]  /*c5e0*/  @UP0 ULEA UR4, UP1, UR6, UR4, 0x2 ;  /* 0x0000000406040291 */ /* 0x000fc8000f82103f */
[----:B------:R-:W-:Y:S02]  /*c5f0*/  @UP0 ULEA.HI.X UR5, UR6, UR5, UR7, 0x2, UP1 ;  /* 0x0000000506050291 */ /* 0x000fe400088f1407 */
[----:B-1----:R-:W-:-:S04]  /*c600*/  IMAD.U32 R6, RZ, RZ, UR4 ;  /* 0x00000004ff067e24 */ /* 0x002fc8000f8e00ff */
[----:B------:R-:W-:-:S05]  /*c610*/  IMAD.U32 R7, RZ, RZ, UR5 ;  /* 0x00000005ff077e24 */ /* 0x000fca000f8e00ff */
[----:B------:R1:W2:Y:S01]  /*c620*/  @P1 LDG.E R8, desc[UR48][R6.64] ;  /* 0x0000003006081981 */ /* 0x0002a2000c1e1900 */
        /* <DEDUP_REMOVED lines=9> */
[----:B------:R-:W3:Y:S01]  /*c6c0*/  SHFL.BFLY PT, R10, R5, 0x2, 0x1f ;  /* 0x0c401f00050a7f89 */ /* 0x000ee200000e0000 */
[----:B------:R-:W-:-:S03]  /*c6d0*/  UIADD3 UR10, UR10, 0x6, URZ ;  /* 0x000000060a0a7890 */ /* 0x000fc6000fffe03f */
[----:B------:R-:W4:Y:S01]  /*c6e0*/  SHFL.BFLY PT, R9, R4, 0x2, 0x1f ;  /* 0x0c401f0004097f89 */ /* 0x000f2200000e0000 */
[----:B------:R-:W-:Y:S01]  /*c6f0*/  UMOV UR11, 0x40000040 ;  /* 0x40000040000b7882 */ /* 0x000fe20000000000 */
[----:B------:R-:W-:Y:S02]  /*c700*/  WARPGROUP.DEPBAR.LE gsb0, 0x0 ;  /* 0x00008000000079c5 */ /* 0x000fe40000010000 */
[----:B------:R-:W-:-:S06]  /*c710*/  WARPGROUP.ARRIVE ;  /* 0x00000000000079c5 */ /* 0x000fcc0000000000 */
[----:B------:R-:W-:Y:S01]  /*c720*/  QGMMA.64x96x32.F32.E4M3.E4M3 R88, R140, gdesc[UR4], R88, gsb0 ;  /* 0x016000048c587df3 */ /* 0x000fe20008000858 */
[----:B---3--:R-:W-:-:S01]  /*c730*/  FADD.FTZ R10, R10, R5 ;  /* 0x000000050a0a7221 */ /* 0x008fc20000010000 */
[----:B----4-:R-:W-:-:S04]  /*c740*/  FADD.FTZ R9, R9, R4 ;  /* 0x0000000409097221 */ /* 0x010fc80000010000 */
[----:B0-----:R-:W0:Y:S04]  /*c750*/  SHFL.BFLY PT, R3, R10, 0x1, 0x1f ;  /* 0x0c201f000a037f89 */ /* 0x001e2800000e0000 */
[----:B-1----:R-:W1:Y:S01]  /*c760*/  SHFL.BFLY PT, R6, R9, 0x1, 0x1f ;  /* 0x0c201f0009067f89 */ /* 0x002e6200000e0000 */
[----:B------:R-:W-:Y:S02]  /*c770*/  IMAD.MOV.U32 R5, RZ, RZ, RZ ;  /* 0x000000ffff057224 */ /* 0x000fe400078e00ff */
[----:B0-----:R-:W-:Y:S01]  /*c780*/  FADD.FTZ R7, R10, R3 ;  /* 0x000000030a077221 */ /* 0x001fe20000010000 */
[----:B-1----:R-:W-:-:S04]  /*c790*/  FADD.FTZ R12, R9, R6 ;  /* 0x00000006090c7221 */ /* 0x002fc80000010000 */
        /* <DEDUP_REMOVED lines=11> */
[----:B------:R-:W0:Y:S08]  /*c850*/  @P3 MUFU.LG2 R10, R10 ;  /* 0x0000000a000a3308 */ /* 0x000e300000000c00 */
[----:B------:R0:W1:Y:S08]  /*c860*/  @P2 MUFU.LG2 R6, R11 ;  /* 0x0000000b00062308 */ /* 0x0000700000000c00 */
[----:B------:R-:W3:Y:S01]  /*c870*/  @P1 MUFU.RCP R9, R12 ;  /* 0x0000000c00091308 */ /* 0x000ee20000001000 */
[----:B------:R-:W-:-:S02]  /*c880*/  IMAD.U32 R14, RZ, RZ, UR40 ;  /* 0x00000028ff0e7e24 */ /* 0x000fc4000f8e00ff */
[----:B------:R-:W-:Y:S02]  /*c890*/  IMAD.U32 R13, RZ, RZ, UR40 ;  /* 0x00000028ff0d7e24 */ /* 0x000fe4000f8e00ff */
[----:B0-----:R-:W-:Y:S01]  /*c8a0*/  @P3 FMUL.FTZ R11, R10, 0.69314718246459960938 ;  /* 0x3f3172180a0b3820 */ /* 0x001fe20000410000 */
[----:B------:R-:W-:Y:S01]  /*c8b0*/  @P3 FMUL.FTZ R14, R14, 0.69314718246459960938 ;  /* 0x3f3172180e0e3820 */ /* 0x000fe20000410000 */
[----:B------:R-:W-:Y:S01]  /*c8c0*/  @P2 FMUL.FTZ R7, R13, 0.69314718246459960938 ;  /* 0x3f3172180d072820 */ /* 0x000fe20000410000 */
[----:B-1----:R-:W-:Y:S01]  /*c8d0*/  @P2 FMUL.FTZ R6, R6, 0.69314718246459960938 ;  /* 0x3f31721806062820 */ /* 0x002fe20000410000 */
[----:B------:R-:W-:Y:S02]  /*c8e0*/  IMAD.MOV.U32 R4, RZ, RZ, -0x800000 ;  /* 0xff800000ff047424 */ /* 0x000fe400078e00ff */
[----:B------:R-:W-:Y:S01]  /*c8f0*/  @P3 FFMA.FTZ R4, R14, R0, R11 ;  /* 0x000000000e043223 */ /* 0x000fe2000001000b */
[----:B------:R-:W-:Y:S02]  /*c900*/  IMAD.MOV.U32 R3, RZ, RZ, -0x800000 ;  /* 0xff800000ff037424 */ /* 0x000fe400078e00ff */
[----:B------:R-:W-:Y:S01]  /*c910*/  @P2 FFMA.FTZ R3, R7, R2, R6 ;  /* 0x0000000207032223 */ /* 0x000fe20000010006 */
[-C--:B--2---:R-:W-:Y:S01]  /*c920*/  FMUL.FTZ R5, R5, R8.reuse ;  /* 0x0000000805057220 */ /* 0x084fe20000410000 */
[----:B---3--:R-:W-:Y:S01]  /*c930*/  FMUL.FTZ R0, R9, R8 ;  /* 0x0000000809007220 */ /* 0x008fe20000410000 */
[----:B------:R-:W-:-:S02]  /*c940*/  WARPGROUP.DEPBAR.LE gsb0, 0x0 ;  /* 0x00008000000079c5 */ /* 0x000fc40000010000 */
[----:B------:R-:W-:Y:S05]  /*c950*/  @!P0 BRA `(.L_x_931) ;  /* 0x0000000000048947 */ /* 0x000fea0003800000 */
[----:B------:R-:W-:Y:S01]  /*c960*/  BPT.TRAP 0x1 ;  /* 0x000000040000795c */ /* 0x000fe20000300000 */
.L_x_931:
        /* <DEDUP_REMOVED lines=58> */
.L_x_857:
[----:B------:R-:W0:Y:S01]  /*cd10*/  S2R R7, SR_CgaCtaId ;  /* 0x0000000000077919 */ /* 0x000e220000008800 */
[----:B------:R-:W-:Y:S01]  /*cd20*/  MOV R0, 0x400 ;  /* 0x0000040000007802 */ /* 0x000fe20000000f00 */
[----:B------:R-:W-:Y:S01]  /*cd30*/  BSSY B0, `(.L_x_932) ;  /* 0x00001cc000007945 */ /* 0x000fe20003800000 */
[----:B------:R-:W-:Y:S02]  /*cd40*/  BAR.SYNC.DEFER_BLOCKING 0x5, 0x200 ;  /* 0x0148000000007b1d */ /* 0x000fe40000010000 */
[----:B0-----:R-:W-:-:S05]  /*cd50*/  LEA R0, R7, R0, 0x18 ;  /* 0x0000000007007211 */ /* 0x001fca00078ec0ff */
[----:B------:R-:W0:Y:S02]  /*cd60*/  LDS.128 R88, [R0+0x19cd0] ;  /* 0x019cd00000587984 */ /* 0x000e240000000c00 */
[----:B0-----:R-:W-:Y:S02]  /*cd70*/  R2UR UR41, R90 ;  /* 0x000000005a2972ca */ /* 0x001fe400000e0000 */
[----:B------:R-:W-:Y:S01]  /*cd80*/  R2UR UR50, R91 ;  /* 0x000000005b3272ca */ /* 0x000fe200000e0000 */
[----:B------:R-:W-:Y:S06]  /*cd90*/  BAR.ARV 0x4, 0x200 ;  /* 0x0108000000007b1d */ /* 0x000fec0000002000 */
[----:B------:R-:W-:Y:S08]  /*cda0*/  @P0 BRA `(.L_x_933) ;  /* 0x00000014000c0947 */ /* 0x000ff00003800000 */
[----:B------:R-:W0:Y:S01]  /*cdb0*/  S2R R17, SR_TID.X ;  /* 0x0000000000117919 */ /* 0x000e220000002100 */
[----:B------:R-:W-:Y:S01]  /*cdc0*/  ULDC.64 UR4, c[0x4][0x38] ;  /* 0x01000e0000047ab9 */ /* 0x000fe20000000a00 */
[----:B------:R-:W2:Y:S01]  /*cdd0*/  LDL R41, [R1] ;  /* 0x0000000001297983 */ /* 0x000ea20000100800 */
[----:B0-----:R-:W-:-:S05]  /*cde0*/  IMAD.SHL.U32 R2, R17, 0x4, RZ ;  /* 0x0000000411027824 */ /* 0x001fca00078e00ff */
[----:B------:R-:W-:-:S04]  /*cdf0*/  LOP3.LUT R2, R2, 0xc, RZ, 0xc0, !PT ;  /* 0x0000000c02027812 */ /* 0x000fc800078ec0ff */
[----:B------:R-:W-:-:S05]  /*ce00*/  IADD3 R6, P0, R2, UR4, RZ ;  /* 0x0000000402067c10 */ /* 0x000fca000ff1e0ff */
[----:B------:R-:W-:Y:S01]  /*ce10*/  IMAD.X R7, RZ, RZ, UR5, P0 ;  /* 0x00000005ff077e24 */ /* 0x000fe200080e06ff */
[----:B------:R-:W0:Y:S01]  /*ce20*/  S2R R39, SR_SWINHI ;  /* 0x0000000000277919 */ /* 0x000e220000002f00 */
[----:B------:R-:W-:Y:S01]  /*ce30*/  F2FP.BF16.F32.PACK_AB R35, R92, R35 ;  /* 0x000000235c23723e */ /* 0x000fe200000010ff */
[----:B------:R-:W-:Y:S02]  /*ce40*/  ULDC.64 UR4, c[0x0][0xbd8] ;  /* 0x0002f60000047ab9 */ /* 0x000fe40000000a00 */
[----:B------:R1:W3:Y:S01]  /*ce50*/  LDG.E.CONSTANT R2, desc[UR48][R6.64] ;  /* 0x0000003006027981 */ /* 0x0002e2000c1e9900 */
[----:B------:R-:W-:Y:S01]  /*ce60*/  F2FP.BF16.F32.PACK_AB R36, R93, R36 ;  /* 0x000000245d24723e */ /* 0x000fe200000010ff */
[----:B------:R-:W-:Y:S01]  /*ce70*/  UISETP.NE.U32.AND UP0, UPT, UR4, URZ, UPT ;  /* 0x0000003f0400728c */ /* 0x000fe2000bf05070 */
[----:B------:R-:W-:Y:S02]  /*ce80*/  F2FP.BF16.F32.PACK_AB R9, R132, R9 ;  /* 0x000000098409723e */ /* 0x000fe400000010ff */
[----:B------:R-:W-:Y:S01]  /*ce90*/  F2FP.BF16.F32.PACK_AB R10, R133, R10 ;  /* 0x0000000a850a723e */ /* 0x000fe200000010ff */
[----:B------:R-:W-:Y:S01]  /*cea0*/  UISETP.NE.AND.EX UP0, UPT, UR5, URZ, UPT, UP0 ;  /* 0x0000003f0500728c */ /* 0x000fe2000bf05300 */
[----:B------:R-:W-:-:S02]  /*ceb0*/  F2FP.BF16.F32.PACK_AB R38, R135, R8 ;  /* 0x000000088726723e */ /* 0x000fc400000010ff */
[----:B------:R-:W-:Y:S01]  /*cec0*/  F2FP.BF16.F32.PACK_AB R5, R134, R5 ;  /* 0x000000058605723e */ /* 0x000fe200000010ff */
[----:B------:R-:W-:Y:S01]  /*ced0*/  ULDC.64 UR4, c[0x0][0xbd8] ;  /* 0x0002f60000047ab9 */ /* 0x000fe20000000a00 */
[----:B-1----:R-:W-:Y:S01]  /*cee0*/  LOP3.LUT P0, R6, R17, 0x3, RZ, 0xc0, !PT ;  /* 0x0000000311067812 */ /* 0x002fe2000780c0ff */
[----:B------:R-:W-:Y:S01]  /*cef0*/  UIMAD.WIDE UR4, UR39, 0x4, UR4 ;  /* 0x00000004270478a5 */ /* 0x000fe2000f8e0204 */
[----:B------:R-:W-:Y:S02]  /*cf00*/  F2FP.BF16.F32.PACK_AB R11, R126, R11 ;  /* 0x0000000b7e0b723e */ /* 0x000fe400000010ff */
[----:B------:R-:W-:Y:S02]  /*cf10*/  ISETP.EQ.OR P0, PT, R6, 0x3, !P0 ;  /* 0x000000030600780c */ /* 0x000fe40004702670 */
[----:B------:R-:W-:Y:S02]  /*cf20*/  F2FP.BF16.F32.PACK_AB R12, R127, R12 ;  /* 0x0000000c7f0c723e */ /* 0x000fe400000010ff */
[----:B------:R-:W-:-:S02]  /*cf30*/  SEL R17, R35, R36, P0 ;  /* 0x0000002423117207 */ /* 0x000fc40000000000 */
[----:B------:R-:W-:Y:S02]  /*cf40*/  SEL R36, R36, R35, P0 ;  /* 0x0000002324247207 */ /* 0x000fe40000000000 */
[----:B------:R-:W-:Y:S02]  /*cf50*/  SEL R35, R9, R10, P0 ;  /* 0x0000000a09237207 */ /* 0x000fe40000000000 */
[----:B------:R-:W-:Y:S02]  /*cf60*/  SEL R44, R10, R9, P0 ;  /* 0x000000090a2c7207 */ /* 0x000fe40000000000 */
[----:B------:R-:W-:Y:S02]  /*cf70*/  SEL R45, R5, R38, P0 ;  /* 0x00000026052d7207 */ /* 0x000fe40000000000 */
[----:B------:R-:W-:Y:S02]  /*cf80*/  MOV R6, R0 ;  /* 0x0000000000067202 */ /* 0x000fe40000000f00 */
[----:B0-----:R-:W-:-:S02]  /*cf90*/  MOV R7, R39 ;  /* 0x0000002700077202 */ /* 0x001fc40000000f00 */
[----:B------:R-:W-:Y:S02]  /*cfa0*/  SEL R50, R38, R5, P0 ;  /* 0x0000000526327207 */ /* 0x000fe40000000000 */
[----:B------:R-:W-:Y:S02]  /*cfb0*/  F2FP.BF16.F32.PACK_AB R31, R100, R31 ;  /* 0x0000001f641f723e */ /* 0x000fe400000010ff */
[----:B------:R-:W-:Y:S02]  /*cfc0*/  F2FP.BF16.F32.PACK_AB R32, R101, R32 ;  /* 0x000000206520723e */ /* 0x000fe400000010ff */
[----:B------:R-:W-:Y:S02]  /*cfd0*/  SEL R48, R12, R11, P0 ;  /* 0x0000000b0c307207 */ /* 0x000fe40000000000 */
[----:B------:R-:W-:Y:S02]  /*cfe0*/  F2FP.BF16.F32.PACK_AB R13, R124, R13 ;  /* 0x0000000d7c0d723e */ /* 0x000fe400000010ff */
[----:B------:R-:W-:-:S02]  /*cff0*/  F2FP.BF16.F32.PACK_AB R14, R125, R14 ;  /* 0x0000000e7d0e723e */ /* 0x000fc400000010ff */
[----:B------:R-:W-:Y:S02]  /*d000*/  SEL R19, R31, R32, P0 ;  /* 0x000000201f137207 */ /* 0x000fe40000000000 */
[----:B------:R-:W-:Y:S02]  /*d010*/  SEL R32, R32, R31, P0 ;  /* 0x0000001f20207207 */ /* 0x000fe40000000000 */
[----:B------:R-:W-:Y:S02]  /*d020*/  F2FP.BF16.F32.PACK_AB R27, R108, R27 ;  /* 0x0000001b6c1b723e */ /* 0x000fe400000010ff */
[----:B------:R-:W-:Y:S02]  /*d030*/  F2FP.BF16.F32.PACK_AB R28, R109, R28 ;  /* 0x0000001c6d1c723e */ /* 0x000fe400000010ff */
[----:B------:R-:W-:Y:S02]  /*d040*/  SEL R31, R13, R14, P0 ;  /* 0x0000000e0d1f7207 */ /* 0x000fe40000000000 */
[----:B------:R-:W-:-:S02]  /*d050*/  SEL R42, R14, R13, P0 ;  /* 0x0000000d0e2a7207 */ /* 0x000fc40000000000 */
[----:B------:R-:W-:Y:S02]  /*d060*/  F2FP.BF16.F32.PACK_AB R21, R116, R21 ;  /* 0x000000157415723e */ /* 0x000fe400000010ff */
[----:B------:R-:W-:Y:S02]  /*d070*/  F2FP.BF16.F32.PACK_AB R24, R117, R24 ;  /* 0x000000187518723e */ /* 0x000fe400000010ff */
[----:B------:R-:W-:Y:S02]  /*d080*/  SEL R23, R27, R28, P0 ;  /* 0x0000001c1b177207 */ /* 0x000fe40000000000 */
[----:B------:R-:W-:Y:S02]  /*d090*/  SEL R28, R28, R27, P0 ;  /* 0x0000001b1c1c7207 */ /* 0x000fe40000000000 */
[----:B------:R-:W-:Y:S02]  /*d0a0*/  SEL R27, R21, R24, P0 ;  /* 0x00000018151b7207 */ /* 0x000fe40000000000 */
[----:B------:R-:W-:-:S02]  /*d0b0*/  SEL R40, R24, R21, P0 ;  /* 0x0000001518287207 */ /* 0x000fc40000000000 */
[----:B------:R-:W-:Y:S02]  /*d0c0*/  F2FP.BF16.F32.PACK_AB R33, R94, R33 ;  /* 0x000000215e21723e */ /* 0x000fe400000010ff */
[----:B------:R-:W-:Y:S02]  /*d0d0*/  F2FP.BF16.F32.PACK_AB R34, R95, R34 ;  /* 0x000000225f22723e */ /* 0x000fe400000010ff */
[----:B------:R-:W-:Y:S02]  /*d0e0*/  F2FP.BF16.F32.PACK_AB R15, R118, R15 ;  /* 0x0000000f760f723e */ /* 0x000fe400000010ff */
[----:B------:R-:W-:Y:S02]  /*d0f0*/  F2FP.BF16.F32.PACK_AB R20, R119, R20 ;  /* 0x000000147714723e */ /* 0x000fe400000010ff */
[----:B------:R-:W-:Y:S02]  /*d100*/  F2FP.BF16.F32.PACK_AB R29, R102, R29 ;  /* 0x0000001d661d723e */ /* 0x000fe400000010ff */
        /* <DEDUP_REMOVED lines=9> */
[----:B------:R-:W-:Y:S02]  /*d1a0*/  SEL R29, R25, R26, P0 ;  /* 0x0000001a191d7207 */ /* 0x000fe40000000000 */
[----:B------:R-:W-:Y:S01]  /*d1b0*/  SEL R26, R26, R25, P0 ;  /* 0x000000191a1a7207 */ /* 0x000fe20000000000 */
[----:B--2---:R-:W-:Y:S01]  /*d1c0*/  IMAD.WIDE R8, R41, 0x2, R6 ;  /* 0x0000000229087825 */ /* 0x004fe200078e0206 */
[----:B------:R-:W-:Y:S02]  /*d1d0*/  SEL R41, R11, R12, P0 ;  /* 0x0000000c0b297207 */ /* 0x000fe40000000000 */
[----:B------:R-:W-:-:S02]  /*d1e0*/  LOP3.LUT R5, R8, 0x180, RZ, 0xc0, !PT ;  /* 0x0000018008057812 */ /* 0x000fc400078ec0ff */
[----:B------:R-:W-:Y:S02]  /*d1f0*/  IADD3 R12, P5, R8, 0x20, RZ ;  /* 0x00000020080c7810 */ /* 0x000fe40007fbe0ff */
[----:B------:R-:W-:Y:S02]  /*d200*/  SHF.R.U64 R5, R5, 0x3, RZ ;  /* 0x0000000305057819 */ /* 0x000fe400000012ff */
[----:B------:R-:W-:Y:S01]  /*d210*/  LOP3.LUT R10, R12, 0x180, RZ, 0xc0, !PT ;  /* 0x000001800c0a7812 */ /* 0x000fe200078ec0ff */
[--C-:B------:R-:W-:Y:S01]  /*d220*/  IMAD.X R25, RZ, RZ, R9.reuse, P5 ;  /* 0x000000ffff197224 */ /* 0x100fe200028e0609 */
[C---:B------:R-:W-:Y:S02]  /*d230*/  IADD3 R14, P4, R8.reuse, 0x3000, RZ ;  /* 0x00003000080e7810 */ /* 0x040fe40007f9e0ff */
[C---:B------:R-:W-:Y:S02]  /*d240*/  IADD3 R43, P3, R8.reuse, 0x3020, RZ ;  /* 0x00003020082b7810 */ /* 0x040fe40007f7e0ff */
[C---:B------:R-:W-:Y:S01]  /*d250*/  IADD3 R47, P2, R8.reuse, 0x6000, RZ ;  /* 0x00006000082f7810 */ /* 0x040fe20007f5e0ff */
[--C-:B------:R-:W-:Y:S01]  /*d260*/  IMAD.X R15, RZ, RZ, R9.reuse, P4 ;  /* 0x000000ffff0f7224 */ /* 0x100fe200020e0609 */
        /* <DEDUP_REMOVED lines=10> */
[----:B------:R-:W-:Y:S02]  /*d310*/  SHF.R.U64 R5, R5, 0x3, RZ ;  /* 0x0000000305057819 */ /* 0x000fe400000012ff */
[----:B------:R-:W-:Y:S02]  /*d320*/  LOP3.LUT R38, R49, 0x180, RZ, 0xc0, !PT ;  /* 0x0000018031267812 */ /* 0x000fe400078ec0ff */
[----:B------:R-:W-:-:S02]  /*d330*/  LOP3.LUT R14, R5, R14, RZ, 0x3c, !PT ;  /* 0x0000000e050e7212 */ /* 0x000fc400078e3cff */
[----:B------:R-:W-:Y:S02]  /*d340*/  SHF.R.U64 R10, R10, 0x3, RZ ;  /* 0x000000030a0a7819 */ /* 0x000fe400000012ff */
[----:B------:R-:W-:Y:S02]  /*d350*/  SHF.R.U64 R20, R20, 0x3, RZ ;  /* 0x0000000314147819 */ /* 0x000fe400000012ff */
[----:B------:R-:W-:Y:S02]  /*d360*/  SHF.R.U64 R38, R38, 0x3, RZ ;  /* 0x0000000326267819 */ /* 0x000fe400000012ff */
[----:B------:R-:W-:Y:S02]  /*d370*/  LOP3.LUT R12, R10, R43, RZ, 0x3c, !PT ;  /* 0x0000002b0a0c7212 */ /* 0x000fe400078e3cff */
[----:B---3--:R-:W-:Y:S01]  /*d380*/  LOP3.LUT R5, R2, 0x2, RZ, 0x3c, !PT ;  /* 0x0000000202057812 */ /* 0x008fe200078e3cff */
[----:B------:R-:W-:Y:S01]  /*d390*/  SHFL.IDX PT, R33, R33, R2, 0x1c1f ;  /* 0x001c1f0221217589 */ /* 0x000fe200000e0000 */
[----:B------:R-:W-:-:S02]  /*d3a0*/  LOP3.LUT R10, R20, R47, RZ, 0x3c, !PT ;  /* 0x0000002f140a7212 */ /* 0x000fc400078e3cff */
[----:B------:R-:W-:Y:S01]  /*d3b0*/  LOP3.LUT R20, R38, R49, RZ, 0x3c, !PT ;  /* 0x0000003126147212 */ /* 0x000fe200078e3cff */
[----:B------:R-:W0:Y:S01]  /*d3c0*/  SHFL.IDX PT, R30, R30, R5, 0x1c1f ;  /* 0x001c1f051e1e7589 */ /* 0x000e2200000e0000 */
[----:B------:R-:W-:Y:S02]  /*d3d0*/  MOV R52, R24 ;  /* 0x0000001800347202 */ /* 0x000fe40000000f00 */
[----:B------:R-:W-:Y:S01]  /*d3e0*/  MOV R51, R14 ;  /* 0x0000000e00337202 */ /* 0x000fe20000000f00 */
[----:B------:R-:W-:Y:S01]  /*d3f0*/  SHFL.IDX PT, R23, R23, R2, 0x1c1f ;  /* 0x001c1f0217177589 */ /* 0x000fe200000e0000 */
[----:B------:R-:W-:Y:S02]  /*d400*/  MOV R49, R12 ;  /* 0x0000000c00317202 */ /* 0x000fe40000000f00 */
[----:B------:R-:W-:Y:S01]  /*d410*/  MOV R53, R8 ;  /* 0x0000000800357202 */ /* 0x000fe20000000f00 */
[----:B------:R-:W1:Y:S01]  /*d420*/  SHFL.IDX PT, R28, R28, R5, 0x1c1f ;  /* 0x001c1f051c1c7589 */ /* 0x000e6200000e0000 */
[----:B------:R-:W-:-:S02]  /*d430*/  MOV R47, R10 ;  /* 0x0000000a002f7202 */ /* 0x000fc40000000f00 */
[----:B------:R-:W-:Y:S01]  /*d440*/  MOV R20, R20 ;  /* 0x0000001400147202 */ /* 0x000fe20000000f00 */
[----:B------:R-:W-:Y:S01]  /*d450*/  SHFL.IDX PT, R17, R17, R2, 0x1c1f ;  /* 0x001c1f0211117589 */ /* 0x000fe200000e0000 */
[----:B------:R-:W-:-:S03]  /*d460*/  PLOP3.LUT P1, PT, PT, PT, UP0, 0x80, 0x0 ;  /* 0x000000000000781c */ /* 0x000fc60003f2f008 */
[----:B------:R-:W2:Y:S04]  /*d470*/  SHFL.IDX PT, R36, R36, R5, 0x1c1f ;  /* 0x001c1f0524247589 */ /* 0x000ea800000e0000 */
[----:B------:R-:W-:Y:S04]  /*d480*/  SHFL.IDX PT, R37, R37, R2, 0x1c1f ;  /* 0x001c1f0225257589 */ /* 0x000fe800000e0000 */
[----:B------:R-:W3:Y:S01]  /*d490*/  SHFL.IDX PT, R34, R34, R5, 0x1c1f ;  /* 0x001c1f0522227589 */ /* 0x000ee200000e0000 */
[----:B0-----:R-:W-:Y:S02]  /*d4a0*/  SEL R13, R33, R30, P0 ;  /* 0x0000001e210d7207 */ /* 0x001fe40000000000 */
[----:B------:R-:W-:Y:S01]  /*d4b0*/  SEL R15, R30, R33, P0 ;  /* 0x000000211e0f7207 */ /* 0x000fe20000000000 */
[----:B------:R-:W-:Y:S04]  /*d4c0*/  SHFL.IDX PT, R27, R27, R2, 0x1c1f ;  /* 0x001c1f021b1b7589 */ /* 0x000fe800000e0000 */
[----:B------:R-:W0:Y:S01]  /*d4d0*/  SHFL.IDX PT, R40, R40, R5, 0x1c1f ;  /* 0x001c1f0528287589 */ /* 0x000e2200000e0000 */
[----:B-1----:R-:W-:-:S03]  /*d4e0*/  SEL R24, R23, R28, P0 ;  /* 0x0000001c17187207 */ /* 0x002fc60000000000 */
        /* <DEDUP_REMOVED lines=8> */
[----:B------:R-:W-:Y:S04]  /*d570*/  SHFL.IDX PT, R29, R29, R2, 0x1c1f ;  /* 0x001c1f021d1d7589 */ /* 0x000fe800000e0000 */
[----:B------:R3:W4:Y:S01]  /*d580*/  SHFL.IDX PT, R38, R26, R5, 0x1c1f ;  /* 0x001c1f051a267589 */ /* 0x00072200000e0000 */
[----:B0-----:R-:W-:-:S03]  /*d590*/  SEL R30, R40, R27, P0 ;  /* 0x0000001b281e7207 */ /* 0x001fc60000000000 */
[----:B------:R-:W-:Y:S04]  /*d5a0*/  SHFL.IDX PT, R39, R39, R2, 0x1c1f ;  /* 0x001c1f0227277589 */ /* 0x000fe800000e0000 */
[----:B------:R-:W-:Y:S01]  /*d5b0*/  SHFL.IDX PT, R43, R41, R2, 0x1c1f ;  /* 0x001c1f02292b7589 */ /* 0x000fe200000e0000 */
[----:B-1----:R-:W-:Y:S02]  /*d5c0*/  SEL R12, R19, R32, P0 ;  /* 0x00000020130c7207 */ /* 0x002fe40000000000 */
[----:B---3--:R-:W-:Y:S01]  /*d5d0*/  SEL R26, R28, R23, P0 ;  /* 0x000000171c1a7207 */ /* 0x008fe20000000000 */
[----:B------:R-:W0:Y:S01]  /*d5e0*/  SHFL.IDX PT, R46, R46, R5, 0x1c1f ;  /* 0x001c1f052e2e7589 */ /* 0x000e2200000e0000 */
[----:B------:R-:W-:Y:S02]  /*d5f0*/  SEL R28, R27, R40, P0 ;  /* 0x000000281b1c7207 */ /* 0x000fe40000000000 */
[----:B------:R-:W-:Y:S01]  /*d600*/  SEL R14, R32, R19, P0 ;  /* 0x00000013200e7207 */ /* 0x000fe20000000000 */
[----:B------:R-:W1:Y:S01]  /*d610*/  SHFL.IDX PT, R48, R48, R5, 0x1c1f ;  /* 0x001c1f0530307589 */ /* 0x000e6200000e0000 */
[----:B--2---:R-:W-:-:S02]  /*d620*/  SEL R40, R31, R42, P0 ;  /* 0x0000002a1f287207 */ /* 0x004fc40000000000 */
[----:B------:R-:W-:Y:S01]  /*d630*/  SEL R42, R42, R31, P0 ;  /* 0x0000001f2a2a7207 */ /* 0x000fe20000000000 */
[----:B------:R-:W-:Y:S04]  /*d640*/  SHFL.IDX PT, R35, R35, R2, 0x1c1f ;  /* 0x001c1f0223237589 */ /* 0x000fe800000e0000 */
[----:B------:R-:W2:Y:S01]  /*d650*/  SHFL.IDX PT, R44, R44, R5, 0x1c1f ;  /* 0x001c1f052c2c7589 */ /* 0x000ea200000e0000 */
[----:B----4-:R-:W-:Y:S02]  /*d660*/  SEL R25, R29, R38, P0 ;  /* 0x000000261d197207 */ /* 0x010fe40000000000 */
[----:B------:R-:W-:Y:S01]  /*d670*/  SEL R27, R38, R29, P0 ;  /* 0x0000001d261b7207 */ /* 0x000fe20000000000 */
[----:B------:R-:W-:Y:S04]  /*d680*/  SHFL.IDX PT, R45, R45, R2, 0x1c1f ;  /* 0x001c1f022d2d7589 */ /* 0x000fe800000e0000 */
[----:B------:R-:W3:Y:S01]  /*d690*/  SHFL.IDX PT, R50, R50, R5, 0x1c1f ;  /* 0x001c1f0532327589 */ /* 0x000ee200000e0000 */
[----:B------:R-:W-:Y:S01]  /*d6a0*/  BAR.SYNC.DEFER_BLOCKING 0x1, 0x180 ;  /* 0x0046000000007b1d */ /* 0x000fe20000010000 */
[----:B0-----:R-:W-:-:S02]  /*d6b0*/  SEL R29, R39, R46, P0 ;  /* 0x0000002e271d7207 */ /* 0x001fc40000000000 */
[----:B------:R-:W-:Y:S02]  /*d6c0*/  SEL R31, R46, R39, P0 ;  /* 0x000000272e1f7207 */ /* 0x000fe40000000000 */
[----:B-1----:R-:W-:Y:S02]  /*d6d0*/  SEL R41, R43, R48, P0 ;  /* 0x000000302b297207 */ /* 0x002fe40000000000 */
[----:B------:R-:W-:Y:S02]  /*d6e0*/  SEL R43, R48, R43, P0 ;  /* 0x0000002b302b7207 */ /* 0x000fe40000000000 */
[----:B--2---:R-:W-:Y:S02]  /*d6f0*/  SEL R32, R35, R44, P0 ;  /* 0x0000002c23207207 */ /* 0x004fe40000000000 */
[----:B------:R-:W-:Y:S02]  /*d700*/  SEL R34, R44, R35, P0 ;  /* 0x000000232c227207 */ /* 0x000fe40000000000 */
[----:B---3--:R-:W-:-:S02]  /*d710*/  SEL R33, R45, R50, P0 ;  /* 0x000000322d217207 */ /* 0x008fc40000000000 */
[----:B------:R-:W-:Y:S01]  /*d720*/  SEL R35, R50, R45, P0 ;  /* 0x0000002d32237207 */ /* 0x000fe20000000000 */
[----:B------:R0:W-:Y:S04]  /*d730*/  STSM.16.M88.4 [R53], R8 ;  /* 0x0000000835007844 */ /* 0x0001e80000000200 */
[----:B------:R1:W-:Y:S04]  /*d740*/  STSM.16.M88.4 [R52], R12 ;  /* 0x0000000c34007844 */ /* 0x0003e80000000200 */
[----:B------:R2:W-:Y:S04]  /*d750*/  STSM.16.M88.4 [R51], R24 ;  /* 0x0000001833007844 */ /* 0x0005e80000000200 */
[----:B------:R2:W-:Y:S04]  /*d760*/  STSM.16.M88.4 [R49], R28 ;  /* 0x0000001c31007844 */ /* 0x0005e80000000200 */
[----:B------:R2:W-:Y:S01]  /*d770*/  STSM.16.M88.4 [R47], R40 ;  /* 0x000000282f007844 */ /* 0x0005e20000000200 */
[----:B0-----:R-:W-:-:S02]  /*d780*/  IMAD.U32 R8, RZ, RZ, UR4 ;  /* 0x00000004ff087e24 */ /* 0x001fc4000f8e00ff */
[----:B------:R-:W-:Y:S01]  /*d790*/  IMAD.U32 R9, RZ, RZ, UR5 ;  /* 0x00000005ff097e24 */ /* 0x000fe2000f8e00ff */
[----:B------:R2:W-:Y:S01]  /*d7a0*/  STSM.16.M88.4 [R20], R32 ;  /* 0x0000002014007844 */ /* 0x0005e20000000200 */
[----:B------:R-:W-:Y:S01]  /*d7b0*/  ULDC.64 UR4, c[0x0][0xbe0] ;  /* 0x0002f80000047ab9 */ /* 0x000fe20000000a00 */
[----:B------:R-:W-:Y:S01]  /*d7c0*/  BAR.SYNC.DEFER_BLOCKING 0x1, 0x180 ;  /* 0x0046000000007b1d */ /* 0x000fe20000010000 */
[----:B------:R-:W-:-:S04]  /*d7d0*/  UISETP.NE.U32.AND UP1, UPT, UR4, URZ, UPT ;  /* 0x0000003f0400728c */ /* 0x000fc8000bf25070 */
[----:B------:R-:W-:-:S03]  /*d7e0*/  UISETP.NE.AND.EX UP1, UPT, UR5, URZ, UPT, UP1 ;  /* 0x0000003f0500728c */ /* 0x000fc6000bf25310 */
[----:B------:R-:W0:Y:S03]  /*d7f0*/  LDC R5, c[0x0][0xa88] ;  /* 0x0002a200ff057b82 */ /* 0x000e260000000800 */
[----:B------:R-:W-:-:S05]  /*d800*/  PLOP3.LUT P0, PT, PT, PT, UP1, 0x80, 0x0 ;  /* 0x000000000000781c */ /* 0x000fca0003f0f018 */
[----:B------:R-:W-:Y:S02]  /*d810*/  @UP1 ULDC.64 UR6, c[0x0][0xbe0] ;  /* 0x0002f80000061ab9 */ /* 0x000fe40000000a00 */
[----:B------:R-:W-:Y:S01]  /*d820*/  @UP1 UIMAD.WIDE UR6, UR39, 0x4, UR6 ;  /* 0x00000004270618a5 */ /* 0x000fe2000f8e0206 */
[----:B------:R-:W3:Y:S05]  /*d830*/  @P1 LDG.E R2, desc[UR48][R8.64] ;  /* 0x0000003008021981 */ /* 0x000eea000c1e1900 */
[----:B-1----:R-:W-:Y:S01]  /*d840*/  IMAD.U32 R12, RZ, RZ, UR6 ;  /* 0x00000006ff0c7e24 */ /* 0x002fe2000f8e00ff */
[----:B------:R-:W-:Y:S01]  /*d850*/  UMOV UR4, URZ ;  /* 0x0000003f00047c82 */ /* 0x000fe20008000000 */
[----:B------:R-:W-:-:S02]  /*d860*/  IMAD.U32 R13, RZ, RZ, UR7 ;  /* 0x00000007ff0d7e24 */ /* 0x000fc4000f8e00ff */
[----:B------:R-:W-:-:S03]  /*d870*/  IMAD R11, R152, 0x20, R22 ;  /* 0x00000020980b7824 */ /* 0x000fc600078e0216 */
[----:B0-----:R2:W5:Y:S01]  /*d880*/  @P0 LDG.E R5, desc[UR48][R12.64] ;  /* 0x000000300c050981 */ /* 0x001562000c1e1900 */
[----:B------:R-:W-:-:S03]  /*d890*/  IMAD.WIDE R6, R11, 0x2, R6 ;  /* 0x000000020b067825 */ /* 0x000fc600078e0206 */
[----:B------:R-:W-:Y:S02]  /*d8a0*/  IADD3 R11, P6, R6, 0x1800, RZ ;  /* 0x00001800060b7810 */ /* 0x000fe40007fde0ff */
[----:B---3--:R-:W-:Y:S01]  /*d8b0*/  @P1 R2UR UR4, R2 ;  /* 0x00000000020412ca */ /* 0x008fe200000e0000 */
[----:B--2---:R-:W-:-:S14]  /*d8c0*/  @P0 BRA `(.L_x_934) ;  /* 0x0000000000100947 */ /* 0x004fdc0003800000 */
[----:B------:R-:W-:Y:S05]  /*d8d0*/  @!P1 BRA `(.L_x_934) ;  /* 0x00000000000c9947 */ /* 0x000fea0003800000 */
[----:B------:R-:W2:Y:S04]  /*d8e0*/  LDG.E R2, desc[UR48][R8.64] ;  /* 0x0000003008027981 */ /* 0x000ea8000c1e1900 */
[----:B-----5:R-:W2:Y:S02]  /*d8f0*/  LDG.E R5, desc[UR48][R8.64+0x4] ;  /* 0x0000043008057981 */ /* 0x020ea4000c1e1900 */
[----:B--2---:R-:W-:-:S07]  /*d900*/  IMAD.IADD R5, R5, 0x1, -R2 ;  /* 0x0000000105057824 */ /* 0x004fce00078e0a02 */
.L_x_934:
[----:B------:R-:W-:Y:S01]  /*d910*/  USHF.R.S32.HI UR9, URZ, 0x1f, UR38 ;  /* 0x0000001f3f097899 */ /* 0x000fe20008011426 */
[----:B------:R-:W-:Y:S01]  /*d920*/  LOP3.LUT R8, R11, 0x180, RZ, 0xc0, !PT ;  /* 0x000001800b087812 */ /* 0x000fe200078ec0ff */
[----:B------:R-:W-:Y:S01]  /*d930*/  ULDC.64 UR10, c[0x0][0xb70] ;  /* 0x0002dc00000a7ab9 */ /* 0x000fe20000000a00 */
[----:B------:R-:W-:Y:S01]  /*d940*/  USHF.R.S32.HI UR5, URZ, 0x1f, UR4 ;  /* 0x0000001f3f057899 */ /* 0x000fe20008011404 */
[----:B------:R-:W-:Y:S01]  /*d950*/  IMAD R14, R154, 0xc0, R156 ;  /* 0x000000c09a0e7824 */ /* 0x000fe200078e029c */
[----:B------:R-:W-:Y:S01]  /*d960*/  UIMAD UR8, UR9, UR10, URZ ;  /* 0x0000000a090872a4 */ /* 0x000fe2000f8e023f */
[----:B------:R-:W-:Y:S01]  /*d970*/  SHF.R.U64 R8, R8, 0x3, RZ ;  /* 0x0000000308087819 */ /* 0x000fe200000012ff */
[----:B------:R-:W-:Y:S01]  /*d980*/  USHF.R.S32.HI UR12, URZ, 0x1f, UR39 ;  /* 0x0000001f3f0c7899 */ /* 0x000fe20008011427 */
[----:B------:R-:W-:Y:S01]  /*d990*/  IADD3 R13, P4, R6, 0x4800, RZ ;  /* 0x00004800060d7810 */ /* 0x000fe20007f9e0ff */
[----:B------:R-:W-:Y:S01]  /*d9a0*/  UIMAD.WIDE.U32 UR6, UR38, UR10, UR4 ;  /* 0x0000000a260672a5 */ /* 0x000fe2000f8e0004 */
[----:B------:R-:W-:Y:S01]  /*d9b0*/  LOP3.LUT R8, R8, R11, RZ, 0x3c, !PT ;  /* 0x0000000b08087212 */ /* 0x000fe200078e3cff */
[----:B------:R-:W-:Y:S01]  /*d9c0*/  UIMAD UR8, UR38, UR11, UR8 ;  /* 0x0000000b260872a4 */ /* 0x000fe2000f8e0208 */
[----:B------:R-:W-:Y:S01]  /*d9d0*/  SHF.R.S32.HI R2, RZ, 0x1f, R14 ;  /* 0x0000001fff027819 */ /* 0x000fe2000001140e */
[----:B------:R-:W-:Y:S01]  /*d9e0*/  USEL UR12, UR12, URZ, !UP0 ;  /* 0x0000003f0c0c7287 */ /* 0x000fe2000c000000 */
[----:B------:R-:W-:Y:S01]  /*d9f0*/  LOP3.LUT R12, R13, 0x180, RZ, 0xc0, !PT ;  /* 0x000001800d0c7812 */ /* 0x000fe200078ec0ff */
[----:B------:R-:W-:Y:S01]  /*da00*/  ULDC.64 UR10, c[0x0][0xb78] ;  /* 0x0002de00000a7ab9 */ /* 0x000fe20000000a00 */
[----:B------:R-:W-:Y:S01]  /*da10*/  UIADD3 UR7, UR7, UR8, URZ ;  /* 0x0000000807077290 */ /* 0x000fe2000fffe03f */
[----:B------:R-:W-:Y:S01]  /*da20*/  LOP3.LUT P0, RZ, R155, 0x3, RZ, 0xc0, !PT ;  /* 0x000000039bff7812 */ /* 0x000fe2000780c0ff */
[----:B------:R-:W-:Y:S01]  /*da30*/  USEL UR13, UR39, URZ, !UP0 ;  /* 0x0000003f270d7287 */ /* 0x000fe2000c000000 */
[----:B------:R-:W-:Y:S01]  /*da40*/  SHF.R.U64 R12, R12, 0x3, RZ ;  /* 0x000000030c0c7819 */ /* 0x000fe200000012ff */
[----:B------:R-:W-:Y:S01]  /*da50*/  UIMAD UR8, UR12, UR10, URZ ;  /* 0x0000000a0c0872a4 */ /* 0x000fe2000f8e023f */
[C---:B------:R-:W-:Y:S01]  /*da60*/  IADD3 R33, P5, R6.reuse, 0x3000, RZ ;  /* 0x0000300006217810 */ /* 0x040fe20007fbe0ff */
[----:B------:R-:W-:Y:S01]  /*da70*/  UIMAD.WIDE.U32 UR6, UR13, UR10, UR6 ;  /* 0x0000000a0d0672a5 */ /* 0x000fe2000f8e0006 */
[----:B------:R-:W-:Y:S01]  /*da80*/  IADD3 R37, P3, R6, 0x6000, RZ ;  /* 0x0000600006257810 */ /* 0x000fe20007f7e0ff */
[----:B------:R-:W-:Y:S01]  /*da90*/  UIMAD UR8, UR13, UR11, UR8 ;  /* 0x0000000b0d0872a4 */ /* 0x000fe2000f8e0208 */
[----:B------:R-:W-:-:S02]  /*daa0*/  LOP3.LUT R12, R12, R13, RZ, 0x3c, !PT ;  /* 0x0000000d0c0c7212 */ /* 0x000fc400078e3cff */
[----:B------:R-:W-:Y:S01]  /*dab0*/  ULDC.64 UR10, c[0x0][0xb40] ;  /* 0x0002d000000a7ab9 */ /* 0x000fe20000000a00 */
[----:B------:R-:W-:Y:S02]  /*dac0*/  IADD3 R9, P1, R14, UR6, RZ ;  /* 0x000000060e097c10 */ /* 0x000fe4000ff3e0ff */
[----:B------:R-:W-:Y:S01]  /*dad0*/  IMAD.U32 R11, RZ, RZ, UR8 ;  /* 0x00000008ff0b7e24 */ /* 0x000fe2000f8e00ff */
[----:B------:R-:W-:Y:S02]  /*dae0*/  LOP3.LUT R32, R33, 0x180, RZ, 0xc0, !PT ;  /* 0x0000018021207812 */ /* 0x000fe400078ec0ff */
[C---:B------:R-:W-:Y:S02]  /*daf0*/  LEA R20, P2, R9.reuse, UR10, 0x2 ;  /* 0x0000000a09147c11 */ /* 0x040fe4000f8410ff */
[----:B------:R-:W-:Y:S01]  /*db00*/  IADD3.X R10, R2, UR7, R11, P1, !PT ;  /* 0x00000007020a7c10 */ /* 0x000fe20008ffe40b */
[C---:B------:R-:W-:Y:S01]  /*db10*/  VIADD R2, R14.reuse, 0x8 ;  /* 0x000000080e027836 */ /* 0x040fe20000000000 */
[----:B-----5:R-:W-:Y:S01]  /*db20*/  ISETP.GE.OR P1, PT, R14, R5, P0 ;  /* 0x000000050e00720c */ /* 0x020fe20000726670 */
[----:B------:R-:W-:Y:S01]  /*db30*/  ULDC.64 UR6, c[0x0][0xaa0] ;  /* 0x0002a80000067ab9 */ /* 0x000fe20000000a00 */
[----:B------:R-:W-:Y:S01]  /*db40*/  LEA.HI.X R21, R9, UR11, R10, 0x2, P2 ;  /* 0x0000000b09157c11 */ /* 0x000fe200090f140a */
[----:B------:R-:W-:Y:S01]  /*db50*/  IMAD.X R9, RZ, RZ, R7, P6 ;  /* 0x000000ffff097224 */ /* 0x000fe200030e0607 */
[----:B------:R-:W-:-:S02]  /*db60*/  IADD3 R11, P2, R6, 0x7800, RZ ;  /* 0x00007800060b7810 */ /* 0x000fc40007f5e0ff */
[----:B------:R-:W-:Y:S02]  /*db70*/  LOP3.LUT R36, R37, 0x180, RZ, 0xc0, !PT ;  /* 0x0000018025247812 */ /* 0x000fe400078ec0ff */
[----:B------:R-:W-:Y:S01]  /*db80*/  LOP3.LUT R13, R6, 0x180, RZ, 0xc0, !PT ;  /* 0x00000180060d7812 */ /* 0x000fe200078ec0ff */
[----:B------:R-:W-:Y:S01]  /*db90*/  IMAD.X R25, RZ, RZ, R7, P2 ;  /* 0x000000ffff197224 */ /* 0x000fe200010e0607 */
[----:B------:R-:W-:Y:S02]  /*dba0*/  ISETP.GE.OR P0, PT, R2, R5, P0 ;  /* 0x000000050200720c */ /* 0x000fe40000706670 */
[----:B------:R-:W-:Y:S02]  /*dbb0*/  LOP3.LUT R2, R11, 0x180, RZ, 0xc0, !PT ;  /* 0x000001800b027812 */ /* 0x000fe400078ec0ff */
[----:B------:R-:W-:Y:S01]  /*dbc0*/  SHF.R.U64 R32, R32, 0x3, RZ ;  /* 0x0000000320207819 */ /* 0x000fe200000012ff */
[----:B------:R-:W-:Y:S01]  /*dbd0*/  UIMAD UR5, UR5, UR6, URZ ;  /* 0x00000006050572a4 */ /* 0x000fe2000f8e023f */
[----:B------:R-:W-:Y:S01]  /*dbe0*/  SHF.R.U64 R36, R36, 0x3, RZ ;  /* 0x0000000324247819 */ /* 0x000fe200000012ff */
[----:B------:R0:W-:Y:S01]  /*dbf0*/  @!P1 STG.E desc[UR48][R20.64], R3 ;  /* 0x0000000314009986 */ /* 0x0001e2000c101930 */
[----:B------:R-:W-:-:S02]  /*dc00*/  SHF.R.U64 R13, R13, 0x3, RZ ;  /* 0x000000030d0d7819 */ /* 0x000fc400000012ff */
[----:B------:R-:W-:Y:S02]  /*dc10*/  SHF.R.U64 R2, R2, 0x3, RZ ;  /* 0x0000000302027819 */ /* 0x000fe400000012ff */
[----:B------:R-:W-:Y:S01]  /*dc20*/  LOP3.LUT R32, R32, R33, RZ, 0x3c, !PT ;  /* 0x0000002120207212 */ /* 0x000fe200078e3cff */
[--C-:B------:R-:W-:Y:S01]  /*dc30*/  IMAD.X R33, RZ, RZ, R7.reuse, P5 ;  /* 0x000000ffff217224 */ /* 0x100fe200028e0607 */
[----:B------:R-:W-:Y:S01]  /*dc40*/  LOP3.LUT R36, R36, R37, RZ, 0x3c, !PT ;  /* 0x0000002524247212 */ /* 0x000fe200078e3cff */
[--C-:B------:R-:W-:Y:S01]  /*dc50*/  IMAD.X R37, RZ, RZ, R7.reuse, P3 ;  /* 0x000000ffff257224 */ /* 0x100fe200018e0607 */
[----:B------:R-:W-:Y:S01]  /*dc60*/  LOP3.LUT R6, R13, R6, RZ, 0x3c, !PT ;  /* 0x000000060d067212 */ /* 0x000fe200078e3cff */
[----:B------:R-:W-:Y:S01]  /*dc70*/  IMAD.X R13, RZ, RZ, R7, P4 ;  /* 0x000000ffff0d7224 */ /* 0x000fe200020e0607 */
[----:B------:R-:W-:Y:S01]  /*dc80*/  LOP3.LUT R24, R2, R11, RZ, 0x3c, !PT ;  /* 0x0000000b02187212 */ /* 0x000fe200078e3cff */
[----:B0-----:R-:W-:Y:S01]  /*dc90*/  IMAD.U32 R3, RZ, RZ, UR6 ;  /* 0x00000006ff037e24 */ /* 0x001fe2000f8e00ff */
[----:B------:R-:W-:Y:S01]  /*dca0*/  SHF.R.S32.HI R23, RZ, 0x1f, R22 ;  /* 0x0000001fff177819 */ /* 0x000fe20000011416 */
[----:B------:R0:W-:Y:S01]  /*dcb0*/  @!P0 STG.E desc[UR48][R20.64+0x20], R4 ;  /* 0x0000200414008986 */ /* 0x0001e2000c101930 */
[----:B------:R-:W-:-:S03]  /*dcc0*/  UIMAD UR5, UR4, UR7, UR5 ;  /* 0x00000007040572a4 */ /* 0x000fc6000f8e0205 */
[----:B------:R1:W5:Y:S01]  /*dcd0*/  LD.E.128 R28, desc[UR48][R6.64] ;  /* 0x00000030061c7980 */ /* 0x000362000c101d00 */
[----:B------:R-:W-:Y:S01]  /*dce0*/  IMAD.WIDE.U32 R2, R3, UR4, R22 ;  /* 0x0000000403027c25 */ /* 0x000fe2000f8e0016 */
[----:B------:R-:W-:Y:S02]  /*dcf0*/  ULDC.64 UR6, c[0x0][0xae0] ;  /* 0x0002b80000067ab9 */ /* 0x000fe40000000a00 */
[----:B------:R-:W5:Y:S04]  /*dd00*/  LD.E.128 R8, desc[UR48][R8.64] ;  /* 0x0000003008087980 */ /* 0x000f68000c101d00 */
[----:B------:R-:W5:Y:S04]  /*dd10*/  LD.E.128 R32, desc[UR48][R32.64] ;  /* 0x0000003020207980 */ /* 0x000f68000c101d00 */
[----:B------:R-:W5:Y:S04]  /*dd20*/  LD.E.128 R12, desc[UR48][R12.64] ;  /* 0x000000300c0c7980 */ /* 0x000f68000c101d00 */
[----:B------:R-:W5:Y:S04]  /*dd30*/  LD.E.128 R36, desc[UR48][R36.64] ;  /* 0x0000003024247980 */ /* 0x000f68000c101d00 */
[----:B------:R-:W5:Y:S01]  /*dd40*/  LD.E.128 R24, desc[UR48][R24.64] ;  /* 0x0000003018187980 */ /* 0x000f62000c101d00 */
[----:B------:R-:W-:Y:S01]  /*dd50*/  UIMAD UR4, UR9, UR6, URZ ;  /* 0x00000006090472a4 */ /* 0x000fe2000f8e023f */
[----:B------:R-:W-:Y:S01]  /*dd60*/  VIADD R3, R3, UR5 ;  /* 0x0000000503037c36 */ /* 0x000fe20008000000 */
[----:B------:R-:W-:Y:S01]  /*dd70*/  SHF.R.S32.HI R153, RZ, 0x1f, R152 ;  /* 0x0000001fff997819 */ /* 0x000fe20000011498 */
[----:B------:R-:W-:Y:S01]  /*dd80*/  @!PT LDS RZ, [RZ] ;  /* 0x00000000fffff984 */ /* 0x000fe20000000800 */
[----:B------:R-:W-:Y:S01]  /*dd90*/  @!PT LDS RZ, [RZ] ;  /* 0x00000000fffff984 */ /* 0x000fe20000000800 */
[----:B------:R-:W-:Y:S01]  /*dda0*/  @!PT LDS RZ, [RZ] ;  /* 0x00000000fffff984 */ /* 0x000fe20000000800 */
[----:B------:R-:W-:Y:S01]  /*ddb0*/  @!PT LDS RZ, [RZ] ;  /* 0x00000000fffff984 */ /* 0x000fe20000000800 */
[----:B------:R2:W-:Y:S06]  /*ddc0*/  MEMBAR.ALL.CTA ;  /* 0x0000000000007992 */ /* 0x0005ec0000008000 */
[----:B--2---:R-:W2:Y:S01]  /*ddd0*/  FENCE.VIEW.ASYNC.S ;  /* 0x00000000000073c6 */ /* 0x004ea20000000000 */
[----:B-1----:R-:W-:Y:S01]  /*dde0*/  IMAD.U32 R7, RZ, RZ, UR6 ;  /* 0x00000006ff077e24 */ /* 0x002fe2000f8e00ff */
[----:B------:R-:W-:Y:S01]  /*ddf0*/  UIMAD UR4, UR38, UR7, UR4 ;  /* 0x00000007260472a4 */ /* 0x000fe2000f8e0204 */
[----:B------:R-:W-:Y:S01]  /*de00*/  IMAD R5, R154, -0xc0, R5 ;  /* 0xffffff409a057824 */ /* 0x000fe200078e0205 */
[----:B------:R-:W-:Y:S01]  /*de10*/  BSSY B1, `(.L_x_935) ;  /* 0x0000024000017945 */ /* 0x000fe20003800000 */
[----:B------:R-:W-:Y:S01]  /*de20*/  IMAD.WIDE.U32 R2, R7, UR38, R2 ;  /* 0x0000002607027c25 */ /* 0x000fe2000f8e0002 */
[----:B------:R-:W-:-:S02]  /*de30*/  ULDC.64 UR6, c[0x0][0xae8] ;  /* 0x0002ba0000067ab9 */ /* 0x000fc40000000a00 */
[----:B------:R-:W-:Y:S01]  /*de40*/  ISETP.GE.AND P0, PT, R152, R5, PT ;  /* 0x000000059800720c */ /* 0x000fe20003f06270 */
[----:B------:R-:W-:Y:S01]  /*de50*/  VIADD R3, R3, UR4 ;  /* 0x0000000403037c36 */ /* 0x000fe20008000000 */
[----:B------:R-:W-:Y:S01]  /*de60*/  UIMAD UR4, UR12, UR6, URZ ;  /* 0x000000060c0472a4 */ /* 0x000fe2000f8e023f */
[----:B------:R-:W-:Y:S02]  /*de70*/  VIADD R0, R0, 0x19c20 ;  /* 0x00019c2000007836 */ /* 0x000fe40000000000 */
[----:B------:R-:W-:Y:S01]  /*de80*/  IMAD.U32 R7, RZ, RZ, UR6 ;  /* 0x00000006ff077e24 */ /* 0x000fe2000f8e00ff */
[----:B------:R-:W-:Y:S01]  /*de90*/  UIMAD UR4, UR13, UR7, UR4 ;  /* 0x000000070d0472a4 */ /* 0x000fe2000f8e0204 */
[----:B0-----:R-:W-:Y:S01]  /*dea0*/  VIADD R4, R152, 0x60 ;  /* 0x0000006098047836 */ /* 0x001fe20000000000 */
[----:B------:R-:W-:Y:S01]  /*deb0*/  PRMT R0, RZ, 0x654, R0 ;  /* 0x00000654ff007816 */ /* 0x000fe20000000000 */
[----:B------:R-:W-:-:S03]  /*dec0*/  IMAD.WIDE.U32 R6, R7, UR13, R2 ;  /* 0x0000000d07067c25 */ /* 0x000fc6000f8e0002 */
[----:B------:R-:W-:Y:S01]  /*ded0*/  ISETP.GE.AND P3, PT, R4, R5, PT ;  /* 0x000000050400720c */ /* 0x000fe20003f66270 */
[----:B------:R-:W-:Y:S02]  /*dee0*/  VIADD R19, R7, UR4 ;  /* 0x0000000407137c36 */ /* 0x000fe40008000000 */
[----:B------:R-:W-:Y:S01]  /*def0*/  IMAD.WIDE R4, R154, 0xc0, R152 ;  /* 0x000000c09a047825 */ /* 0x000fe200078e0298 */
[----:B--2---:R0:W-:Y:S01]  /*df00*/  SYNCS.ARRIVE.TRANS64.RED.A1T0 RZ, [R0+URZ], RZ ;  /* 0x000000ff00ff79a7 */ /* 0x0041e2000810043f */
[----:B------:R-:W-:Y:S08]  /*df10*/  @P0 BRA `(.L_x_936) ;  /* 0x00000000004c0947 */ /* 0x000ff00003800000 */
        /* <DEDUP_REMOVED lines=19> */
.L_x_936:
[----:B------:R-:W-:Y:S05]  /*e050*/  BSYNC B1 ;  /* 0x0000000000017941 */ /* 0x000fea0003800000 */
.L_x_935:
[----:B------:R-:W-:Y:S05]  /*e060*/  @P3 BRA `(.L_x_937) ;  /* 0x0000000800603947 */ /* 0x000fea0003800000 */
[----:B------:R-:W-:Y:S01]  /*e070*/  IADD3 R7, P0, R4, 0x60, RZ ;  /* 0x0000006004077810 */ /* 0x000fe20007f1e0ff */
[----:B------:R-:W-:Y:S01]  /*e080*/  ULDC.64 UR4, c[0x0][0xad8] ;  /* 0x0002b60000047ab9 */ /* 0x000fe20000000a00 */
[----:B------:R-:W-:Y:S01]  /*e090*/  IMAD.MOV.U32 R2, RZ, RZ, R6 ;  /* 0x000000ffff027224 */ /* 0x000fe200078e0006 */
[----:B------:R-:W-:Y:S01]  /*e0a0*/  ULDC.64 UR6, c[0x0][0xa80] ;  /* 0x0002a00000067ab9 */ /* 0x000fe20000000a00 */
[----:B------:R-:W-:Y:S02]  /*e0b0*/  IMAD.MOV.U32 R3, RZ, RZ, R19 ;  /* 0x000000ffff037224 */ /* 0x000fe400078e0013 */
[----:B------:R-:W-:Y:S02]  /*e0c0*/  IMAD.X R4, RZ, RZ, R5, P0 ;  /* 0x000000ffff047224 */ /* 0x000fe400000e0605 */
[----:B0-----:R-:W-:Y:S02]  /*e0d0*/  VIADD R0, R22, 0x20 ;  /* 0x0000002016007836 */ /* 0x001fe40000000000 */
        /* <DEDUP_REMOVED lines=16> */
.L_x_933:
        /* <DEDUP_REMOVED lines=13> */
[----:B------:R1:W5:Y:S01]  /*e2b0*/  @P1 LDG.E R9, desc[UR48][R2.64] ;  /* 0x0000003002091981 */ /* 0x000362000c1e1900 */
[----:B------:R-:W2:Y:S04]  /*e2c0*/  S2R R0, SR_TID.X ;  /* 0x0000000000007919 */ /* 0x000ea80000002100 */
[----:B------:R-:W-:-:S05]  /*e2d0*/  PLOP3.LUT P2, PT, PT, PT, UP1, 0x80, 0x0 ;  /* 0x000000000000781c */ /* 0x000fca0003f4f018 */
[----:B------:R-:W-:Y:S02]  /*e2e0*/  @UP1 ULDC.64 UR4, c[0x0][0xbe0] ;  /* 0x0002f80000041ab9 */ /* 0x000fe40000000a00 */
[----:B------:R-:W-:-:S06]  /*e2f0*/  @UP1 UIMAD.WIDE UR4, UR39, 0x4, UR4 ;  /* 0x00000004270418a5 */ /* 0x000fcc000f8e0204 */
[----:B------:R-:W-:Y:S02]  /*e300*/  IMAD.U32 R4, RZ, RZ, UR4 ;  /* 0x00000004ff047e24 */ /* 0x000fe4000f8e00ff */
[----:B------:R-:W-:-:S05]  /*e310*/  IMAD.U32 R5, RZ, RZ, UR5 ;  /* 0x00000005ff057e24 */ /* 0x000fca000f8e00ff */
[----:B0-----:R1:W5:Y:S01]  /*e320*/  @P2 LDG.E R7, desc[UR48][R4.64] ;  /* 0x0000003004072981 */ /* 0x001362000c1e1900 */
[----:B------:R-:W-:Y:S01]  /*e330*/  USHF.R.S32.HI UR6, URZ, 0x1f, UR38 ;  /* 0x0000001f3f067899 */ /* 0x000fe20008011426 */
[----:B--2---:R-:W-:-:S05]  /*e340*/  VIADD R0, R0, 0xffffff80 ;  /* 0xffffff8000007836 */ /* 0x004fca0000000000 */
[----:B------:R-:W-:Y:S01]  /*e350*/  ISETP.GT.AND P0, PT, R0, 0xbf, PT ;  /* 0x000000bf0000780c */ /* 0x000fe20003f04270 */
[----:B------:R-:W-:-:S12]  /*e360*/  @P2 BRA `(.L_x_938) ;  /* 0x0000000000102947 */ /* 0x000fd80003800000 */
[----:B------:R-:W-:Y:S05]  /*e370*/  @!P1 BRA `(.L_x_938) ;  /* 0x00000000000c9947 */ /* 0x000fea0003800000 */
[----:B------:R-:W2:Y:S04]  /*e380*/  LDG.E R0, desc[UR48][R2.64] ;  /* 0x0000003002007981 */ /* 0x000ea8000c1e1900 */
[----:B-----5:R-:W2:Y:S02]  /*e390*/  LDG.E R7, desc[UR48][R2.64+0x4] ;  /* 0x0000043002077981 */ /* 0x020ea4000c1e1900 */
[----:B--2---:R-:W-:-:S07]  /*e3a0*/  IMAD.IADD R7, R7, 0x1, -R0 ;  /* 0x0000000107077824 */ /* 0x004fce00078e0a00 */
.L_x_938:
[----:B------:R-:W-:Y:S01]  /*e3b0*/  USHF.R.S32.HI UR4, URZ, 0x1f, UR39 ;  /* 0x0000001f3f047899 */ /* 0x000fe20008011427 */
[----:B------:R-:W-:Y:S01]  /*e3c0*/  BSSY B1, `(.L_x_939) ;  /* 0x000001e000017945 */ /* 0x000fe20003800000 */
[----:B------:R-:W-:Y:S01]  /*e3d0*/  USEL UR8, UR39, URZ, !UP0 ;  /* 0x0000003f27087287 */ /* 0x000fe2000c000000 */
[----:B------:R-:W-:Y:S01]  /*e3e0*/  SHF.R.S32.HI R23, RZ, 0x1f, R22 ;  /* 0x0000001fff177819 */ /* 0x000fe20000011416 */
[----:B------:R-:W-:Y:S01]  /*e3f0*/  USEL UR7, UR4, URZ, !UP0 ;  /* 0x0000003f04077287 */ /* 0x000fe2000c000000 */
[----:B-----5:R-:W-:Y:S01]  /*e400*/  SHF.R.S32.HI R6, RZ, 0x1f, R9 ;  /* 0x0000001fff067819 */ /* 0x020fe20000011409 */
[----:B------:R-:W-:Y:S10]  /*e410*/  @P0 BRA `(.L_x_940) ;  /* 0x0000000000600947 */ /* 0x000ff40003800000 */
[----:B------:R-:W0:Y:S02]  /*e420*/  S2R R0, SR_TID.X ;  /* 0x0000000000007919 */ /* 0x000e240000002100 */
[----:B0-----:R-:W-:-:S04]  /*e430*/  IMAD R0, R154, 0xc0, R0 ;  /* 0x000000c09a007824 */ /* 0x001fc800078e0200 */
[----:B------:R-:W-:-:S05]  /*e440*/  VIADD R0, R0, 0xffffff80 ;  /* 0xffffff8000007836 */ /* 0x000fca0000000000 */
[----:B------:R-:W-:-:S13]  /*e450*/  ISETP.GE.AND P0, PT, R0, R7, PT ;  /* 0x000000070000720c */ /* 0x000fda0003f06270 */
[----:B------:R-:W-:Y:S05]  /*e460*/  @P0 BRA `(.L_x_940) ;  /* 0x00000000004c0947 */ /* 0x000fea0003800000 */
[C---:B-1----:R-:W-:Y:S01]  /*e470*/  IADD3 R2, P0, R0.reuse, R9, RZ ;  /* 0x0000000900027210 */ /* 0x042fe20007f1e0ff */
        /* <DEDUP_REMOVED lines=18> */
.L_x_940:
[----:B------:R-:W-:Y:S05]  /*e5a0*/  BSYNC B1 ;  /* 0x0000000000017941 */ /* 0x000fea0003800000 */
.L_x_939:
[----:B------:R-:W-:Y:S01]  /*e5b0*/  ULDC.64 UR4, c[0x0][0xaa0] ;  /* 0x0002a80000047ab9 */ /* 0x000fe20000000a00 */
[----:B------:R-:W-:Y:S01]  /*e5c0*/  ULDC.64 UR10, c[0x0][0xae0] ;  /* 0x0002b800000a7ab9 */ /* 0x000fe20000000a00 */
[----:B------:R-:W-:Y:S01]  /*e5d0*/  IMAD R0, R6, UR4, RZ ;  /* 0x0000000406007c24 */ /* 0x000fe2000f8e02ff */
[----:B------:R-:W-:Y:S01]  /*e5e0*/  BSSY B1, `(.L_x_941) ;  /* 0x000002a000017945 */ /* 0x000fe20003800000 */
[----:B01----:R-:W-:Y:S01]  /*e5f0*/  IMAD.WIDE.U32 R2, R9, UR4, R22 ;  /* 0x0000000409027c25 */ /* 0x003fe2000f8e0016 */
[----:B------:R-:W-:-:S03]  /*e600*/  UIMAD UR4, UR6, UR10, URZ ;  /* 0x0000000a060472a4 */ /* 0x000fc6000f8e023f */
[----:B------:R-:W-:Y:S01]  /*e610*/  IMAD R9, R9, UR5, R0 ;  /* 0x0000000509097c24 */ /* 0x000fe2000f8e0200 */
[----:B------:R-:W-:Y:S01]  /*e620*/  UIMAD UR4, UR38, UR11, UR4 ;  /* 0x0000000b260472a4 */ /* 0x000fe2000f8e0204 */
[----:B------:R-:W-:Y:S02]  /*e630*/  IMAD.U32 R5, RZ, RZ, UR10 ;  /* 0x0000000aff057e24 */ /* 0x000fe4000f8e00ff */
[----:B------:R-:W-:Y:S01]  /*e640*/  IMAD.IADD R3, R3, 0x1, R9 ;  /* 0x0000000103037824 */ /* 0x000fe200078e0209 */
[----:B------:R-:W-:Y:S01]  /*e650*/  ULDC.64 UR10, c[0x0][0xae8] ;  /* 0x0002ba00000a7ab9 */ /* 0x000fe20000000a00 */
[----:B------:R-:W-:Y:S02]  /*e660*/  IMAD R7, R154, -0xc0, R7 ;  /* 0xffffff409a077824 */ /* 0x000fe400078e0207 */
[----:B------:R-:W-:-:S03]  /*e670*/  IMAD.WIDE.U32 R2, R5, UR38, R2 ;  /* 0x0000002605027c25 */ /* 0x000fc6000f8e0002 */
[CC--:B------:R-:W-:Y:S01]  /*e680*/  ISETP.GE.AND P0, PT, R152.reuse, R7.reuse, PT ;  /* 0x000000079800720c */ /* 0x0c0fe20003f06270 */
[----:B------:R-:W-:Y:S01]  /*e690*/  VIADD R3, R3, UR4 ;  /* 0x0000000403037c36 */ /* 0x000fe20008000000 */
[----:B------:R-:W-:Y:S01]  /*e6a0*/  UIMAD UR4, UR7, UR10, URZ ;  /* 0x0000000a070472a4 */ /* 0x000fe2000f8e023f */
[----:B------:R-:W-:Y:S02]  /*e6b0*/  VIADD R0, R152, 0x60 ;  /* 0x0000006098007836 */ /* 0x000fe40000000000 */
[----:B------:R-:W-:Y:S01]  /*e6c0*/  IMAD.U32 R5, RZ, RZ, UR10 ;  /* 0x0000000aff057e24 */ /* 0x000fe2000f8e00ff */
[----:B------:R-:W-:Y:S01]  /*e6d0*/  UIMAD UR4, UR8, UR11, UR4 ;  /* 0x0000000b080472a4 */ /* 0x000fe2000f8e0204 */
[----:B------:R-:W-:Y:S01]  /*e6e0*/  IMAD.MOV.U32 R6, RZ, RZ, R152 ;  /* 0x000000ffff067224 */ /* 0x000fe200078e0098 */
[----:B------:R-:W-:Y:S01]  /*e6f0*/  ISETP.GE.AND P1, PT, R0, R7, PT ;  /* 0x000000070000720c */ /* 0x000fe20003f26270 */
[----:B------:R-:W-:Y:S01]  /*e700*/  IMAD.WIDE.U32 R4, R5, UR8, R2 ;  /* 0x0000000805047c25 */ /* 0x000fe2000f8e0002 */
[----:B------:R-:W-:-:S03]  /*e710*/  SHF.R.S32.HI R7, RZ, 0x1f, R152 ;  /* 0x0000001fff077819 */ /* 0x000fc60000011498 */
[----:B------:R-:W-:Y:S02]  /*e720*/  VIADD R11, R5, UR4 ;  /* 0x00000004050b7c36 */ /* 0x000fe40008000000 */
        /* <DEDUP_REMOVED lines=21> */
.L_x_942:
[----:B------:R-:W-:Y:S05]  /*e880*/  BSYNC B1 ;  /* 0x0000000000017941 */ /* 0x000fea0003800000 */
.L_x_941:
        /* <DEDUP_REMOVED lines=22> */
.L_x_937:
[----:B------:R-:W-:Y:S05]  /*e9f0*/  BSYNC B0 ;  /* 0x0000000000007941 */ /* 0x000fea0003800000 */
.L_x_932:
[----:B------:R-:W-:Y:S02]  /*ea00*/  ULDC UR4, c[0x0][0xc14] ;  /* 0x0003050000047ab9 */ /* 0x000fe40000000800 */
[----:B------:R-:W-:-:S06]  /*ea10*/  UISETP.GE.AND UP0, UPT, UR50, UR4, UPT ;  /* 0x000000043200728c */ /* 0x000fcc000bf06270 */
[----:B------:R-:W-:-:S13]  /*ea20*/  PLOP3.LUT P0, PT, PT, PT, UP0, 0x80, 0x0 ;  /* 0x000000000000781c */ /* 0x000fda0003f0f008 */
[----:B------:R-:W-:Y:S05]  /*ea30*/  @!P0 BRA `(.L_x_943) ;  /* 0xffffff2000cc8947 */ /* 0x000fea000383ffff */
[----:B------:R-:W-:Y:S05]  /*ea40*/  EXIT ;  /* 0x000000000000794d */ /* 0x000fea0003800000 */
.L_x_846:
[----:B------:R-:W-:-:S08]  /*ea50*/  NOP ;  /* 0x0000000000007918 */ /* 0x000fd00000000000 */
[----:B------:R-:W0:-:S00]  /*ea60*/  USETMAXREG.DEALLOC.CTAPOOL 0x20 ;  /* 0x00000020000079c8 */ /* 0x000e0000080e0500 */
[----:B0-----:R-:W-:Y:S01]  /*ea70*/  LOP3.LUT R2, R0, 0x3, RZ, 0xc0, !PT ;  /* 0x0000000300027812 */ /* 0x001fe200078ec0ff */
[----:B------:R-:W-:Y:S01]  /*ea80*/  IMAD.MOV.U32 R4, RZ, RZ, RZ ;  /* 0x000000ffff047224 */ /* 0x000fe200078e00ff */
[----:B------:R-:W-:-:S04]  /*ea90*/  LOP3.LUT R18, R18, 0xfffffffd, RZ, 0xc0, !PT ;  /* 0xfffffffd12127812 */ /* 0x000fc800078ec0ff */
[----:B------:R-:W0:Y:S02]  /*eaa0*/  SHFL.IDX PT, R2, R2, RZ, 0x1f ;  /* 0x00001fff02027589 */ /* 0x000e2400000e0000 */
[----:B0-----:R-:W-:-:S13]  /*eab0*/  ISETP.NE.AND P0, PT, R2, RZ, PT ;  /* 0x000000ff0200720c */ /* 0x001fda0003f05270 */
[----:B------:R-:W-:Y:S01]  /*eac0*/  @P0 LOP3.LUT R18, R18, 0x2, RZ, 0xfc, !PT ;  /* 0x0000000212120812 */ /* 0x000fe200078efcff */
[----:B------:R-:W-:Y:S06]  /*ead0*/  @!P0 BRA `(.L_x_944) ;  /* 0x0000000000248947 */ /* 0x000fec0003800000 */
[----:B------:R-:W0:Y:S08]  /*eae0*/  S2UR UR5, SR_CgaCtaId ;  /* 0x00000000000579c3 */ /* 0x000e300000008800 */
[----:B------:R-:W-:Y:S06]  /*eaf0*/  BAR.SYNC.DEFER_BLOCKING 0x5, 0x200 ;  /* 0x0148000000007b1d */ /* 0x000fec0000010000 */
[----:B------:R-:W-:-:S02]  /*eb00*/  UMOV UR4, 0x400 ;  /* 0x0000040000047882 */ /* 0x000fc40000000000 */
[----:B0-----:R-:W-:-:S09]  /*eb10*/  ULEA UR4, UR5, UR4, 0x18 ;  /* 0x0000000405047291 */ /* 0x001fd2000f8ec03f */
[----:B------:R-:W0:Y:S02]  /*eb20*/  LDS.128 R24, [UR4+0x19cd0] ;  /* 0x019cd004ff187984 */ /* 0x000e240008000c00 */
[----:B0-----:R-:W-:Y:S02]  /*eb30*/  R2UR UR46, R27 ;  /* 0x000000001b2e72ca */ /* 0x001fe400000e0000 */
[----:B------:R-:W-:Y:S01]  /*eb40*/  R2UR UR38, R26 ;  /* 0x000000001a2672ca */ /* 0x000fe200000e0000 */
[----:B------:R-:W-:Y:S06]  /*eb50*/  BAR.ARV 0x4, 0x200 ;  /* 0x0108000000007b1d */ /* 0x000fec0000002000 */
[----:B------:R-:W-:Y:S08]  /*eb60*/  BRA `(.L_x_945) ;  /* 0x0000000800b07947 */ /* 0x000ff00003800000 */
.L_x_944:
[----:B------:R-:W0:Y:S01]  /*eb70*/  S2R R2, SR_TID.X ;  /* 0x0000000000027919 */ /* 0x000e220000002100 */
[----:B------:R-:W-:Y:S01]  /*eb80*/  ULDC UR4, c[0x0][0xc14] ;  /* 0x0003050000047ab9 */ /* 0x000fe20000000800 */
[----:B------:R-:W1:Y:S01]  /*eb90*/  LDC R9, c[0x0][0xc10] ;  /* 0x00030400ff097b82 */ /* 0x000e620000000800 */
[----:B0-----:R-:W-:-:S04]  /*eba0*/  LOP3.LUT R5, R2, 0x1f, RZ, 0xc0, !PT ;  /* 0x0000001f02057812 */ /* 0x001fc800078ec0ff */
[----:B------:R-:W-:-:S04]  /*ebb0*/  ISETP.NE.AND P0, PT, R5, 0x1f, PT ;  /* 0x0000001f0500780c */ /* 0x000fc80003f05270 */
[----:B------:R-:W-:-:S13]  /*ebc0*/  ISETP.GE.OR P1, PT, R5, UR4, !P0 ;  /* 0x0000000405007c0c */ /* 0x000fda000c726670 */
[----:B------:R-:W0:Y:S02]  /*ebd0*/  @!P1 LDC.64 R2, c[0x0][0xc58] ;  /* 0x00031600ff029b82 */ /* 0x000e240000000a00 */
[----:B0-----:R-:W-:-:S05]  /*ebe0*/  @!P1 IMAD.WIDE.U32 R2, R5, 0x4, R2 ;  /* 0x0000000405029825 */ /* 0x001fca00078e0002 */
[----:B------:R-:W2:Y:S01]  /*ebf0*/  @!P1 LDG.E R4, desc[UR48][R2.64] ;  /* 0x0000003002049981 */ /* 0x000ea2000c1e1900 */
[C---:B------:R-:W-:Y:S01]  /*ec00*/  ISETP.NE.AND P1, PT, R5.reuse, RZ, PT ;  /* 0x000000ff0500720c */ /* 0x040fe20003f25270 */
[----:B------:R-:W-:Y:S01]  /*ec10*/  UMOV UR46, URZ ;  /* 0x0000003f002e7c82 */ /* 0x000fe20008000000 */
[C---:B------:R-:W-:Y:S01]  /*ec20*/  ISETP.GE.U32.AND P2, PT, R5.reuse, 0x2, PT ;  /* 0x000000020500780c */ /* 0x040fe20003f46070 */
[----:B------:R-:W-:Y:S01]  /*ec30*/  IMAD.MOV.U32 R24, RZ, RZ, RZ ;  /* 0x000000ffff187224 */ /* 0x000fe200078e00ff */
        /* <DEDUP_REMOVED lines=19> */
[----:B------:R-:W1:Y:S02]  /*ed70*/  SHFL.IDX PT, R6, R10, 0x1f, 0x1f ;  /* 0x03e01f000a067f89 */ /* 0x000e6400000e0000 */
[----:B-1----:R-:W-:-:S04]  /*ed80*/  IMAD R6, R6, R9, RZ ;  /* 0x0000000906067224 */ /* 0x002fc800078e02ff */
[----:B------:R-:W-:Y:S01]  /*ed90*/  IMAD.MOV.U32 R3, RZ, RZ, R6 ;  /* 0x000000ffff037224 */ /* 0x000fe200078e0006 */
[----:B0-----:R-:W-:-:S13]  /*eda0*/  ISETP.GT.AND P6, PT, R6, R7, PT ;  /* 0x000000070600720c */ /* 0x001fda0003fc4270 */
[----:B------:R-:W-:Y:S05]  /*edb0*/  @P6 BRA `(.L_x_946) ;  /* 0x0000000000a06947 */ /* 0x000fea0003800000 */
[----:B------:R-:W-:Y:S01]  /*edc0*/  IMAD.MOV.U32 R6, RZ, RZ, R3 ;  /* 0x000000ffff067224 */ /* 0x000fe200078e0003 */
[----:B------:R-:W-:Y:S01]  /*edd0*/  UMOV UR46, URZ ;  /* 0x0000003f002e7c82 */ /* 0x000fe20008000000 */
[----:B------:R-:W-:Y:S01]  /*ede0*/  ULDC UR6, c[0x0][0xc14] ;  /* 0x0003050000067ab9 */ /* 0x000fe20000000800 */
[----:B------:R-:W-:-:S05]  /*edf0*/  ULDC UR5, c[0x0][0xc14] ;  /* 0x0003050000057ab9 */ /* 0x000fca0000000800 */
.L_x_950:
        /* <DEDUP_REMOVED lines=14> */
.L_x_949:
[----:B------:R-:W-:Y:S05]  /*eee0*/  BSYNC B0 ;  /* 0x0000000000007941 */ /* 0x000fea0003800000 */
.L_x_948:
        /* <DEDUP_REMOVED lines=21> */
.L_x_946:
[----:B------:R-:W-:Y:S01]  /*f040*/  IMAD.IADD R14, R6, 0x1, -R3 ;  /* 0x00000001060e7824 */ /* 0x000fe200078e0a03 */
[----:B------:R-:W-:-:S03]  /*f050*/  ULDC.64 UR4, c[0x0][0xc68] ;  /* 0x00031a0000047ab9 */ /* 0x000fc60000000a00 */
[----:B------:R-:W-:-:S05]  /*f060*/  IMAD R2, R10, R9, R14 ;  /* 0x000000090a027224 */ /* 0x000fca00078e020e */
[----:B------:R-:W-:-:S13]  /*f070*/  ISETP.GT.AND P0, PT, R2, R7, PT ;  /* 0x000000070200720c */ /* 0x000fda0003f04270 */
[----:B------:R-:W-:Y:S02]  /*f080*/  VOTEU.ANY UR7, UPT, !P0 ;  /* 0x0000000000077886 */ /* 0x000fe400040e0100 */
[----:B------:R-:W-:-:S04]  /*f090*/  UPOPC UR6, UR7 ;  /* 0x00000007000672bf */ /* 0x000fc80008000000 */
[----:B------:R-:W-:-:S04]  /*f0a0*/  UIADD3 UR46, UR6, UR46, URZ ;  /* 0x0000002e062e7290 */ /* 0x000fc8000fffe03f */
[----:B------:R-:W-:-:S06]  /*f0b0*/  UIMAD.WIDE UR4, UR46, 0x4, UR4 ;  /* 0x000000042e0478a5 */ /* 0x000fcc000f8e0204 */
[----:B------:R-:W-:Y:S02]  /*f0c0*/  IMAD.U32 R2, RZ, RZ, UR4 ;  /* 0x00000004ff027e24 */ /* 0x000fe4000f8e00ff */
[----:B------:R-:W-:-:S05]  /*f0d0*/  IMAD.U32 R3, RZ, RZ, UR5 ;  /* 0x00000005ff037e24 */ /* 0x000fca000f8e00ff */
[----:B------:R-:W2:Y:S01]  /*f0e0*/  LDG.E R8, desc[UR48][R2.64] ;  /* 0x0000003002087981 */ /* 0x000ea2000c1e1900 */
[----:B------:R-:W-:Y:S01]  /*f0f0*/  IMAD.U32 R15, RZ, RZ, UR6 ;  /* 0x00000006ff0f7e24 */ /* 0x000fe2000f8e00ff */
[----:B------:R-:W-:-:S04]  /*f100*/  ISETP.NE.AND P0, PT, RZ, UR7, PT ;  /* 0x00000007ff007c0c */ /* 0x000fc8000bf05270 */
[----:B------:R-:W2:Y:S02]  /*f110*/  SHFL.IDX PT, R4, R4, R15, 0x1f ;  /* 0x00001f0f04047589 */ /* 0x000ea400000e0000 */
[----:B--2---:R-:W-:-:S05]  /*f120*/  IMAD R6, R4, R8, RZ ;  /* 0x0000000804067224 */ /* 0x004fca00078e02ff */
[----:B------:R-:W-:-:S04]  /*f130*/  IABS R11, R6 ;  /* 0x00000006000b7213 */ /* 0x000fc80000000000 */
[----:B------:R-:W0:Y:S08]  /*f140*/  I2F.RP R12, R11 ;  /* 0x0000000b000c7306 */ /* 0x000e300000209400 */
[----:B0-----:R-:W0:Y:S02]  /*f150*/  MUFU.RCP R12, R12 ;  /* 0x0000000c000c7308 */ /* 0x001e240000001000 */
[----:B0-----:R-:W-:-:S06]  /*f160*/  VIADD R13, R12, 0xffffffe ;  /* 0x0ffffffe0c0d7836 */ /* 0x001fcc0000000000 */
[----:B------:R-:W0:Y:S02]  /*f170*/  F2I.FTZ.U32.TRUNC.NTZ R3, R13 ;  /* 0x0000000d00037305 */ /* 0x000e24000021f000 */
[----:B0-----:R-:W-:Y:S01]  /*f180*/  IMAD.MOV R16, RZ, RZ, -R3 ;  /* 0x000000ffff107224 */ /* 0x001fe200078e0a03 */
[----:B------:R-:W-:Y:S06]  /*f190*/  @!P0 BRA `(.L_x_951) ;  /* 0x00000000000c8947 */ /* 0x000fec0003800000 */
[----:B------:R-:W-:-:S06]  /*f1a0*/  UIADD3 UR4, UR6, -0x1, URZ ;  /* 0xffffffff06047890 */ /* 0x000fcc000fffe03f */
[----:B------:R-:W-:-:S05]  /*f1b0*/  IMAD.U32 R13, RZ, RZ, UR4 ;  /* 0x00000004ff0d7e24 */ /* 0x000fca000f8e00ff */
[----:B------:R0:W1:Y:S02]  /*f1c0*/  SHFL.IDX PT, R24, R10, R13, 0x1f ;  /* 0x00001f0d0a187589 */ /* 0x00006400000e0000 */
.L_x_951:
[----:B-1----:R-:W-:Y:S01]  /*f1d0*/  IMAD R24, R24, R9, R14 ;  /* 0x0000000918187224 */ /* 0x002fe200078e020e */
[----:B0-----:R-:W-:Y:S01]  /*f1e0*/  IABS R10, R6 ;  /* 0x00000006000a7213 */ /* 0x001fe20000000000 */
[----:B------:R-:W-:Y:S02]  /*f1f0*/  IMAD R13, R16, R11, RZ ;  /* 0x0000000b100d7224 */ /* 0x000fe400078e02ff */
[----:B------:R-:W-:Y:S02]  /*f200*/  IMAD.IADD R7, R7, 0x1, -R24 ;  /* 0x0000000107077824 */ /* 0x000fe400078e0a18 */
[----:B------:R-:W-:Y:S02]  /*f210*/  IMAD.MOV.U32 R2, RZ, RZ, RZ ;  /* 0x000000ffff027224 */ /* 0x000fe400078e00ff */
[----:B------:R-:W-:Y:S02]  /*f220*/  IMAD.MOV R10, RZ, RZ, -R10 ;  /* 0x000000ffff0a7224 */ /* 0x000fe400078e0a0a */
[----:B------:R-:W-:Y:S01]  /*f230*/  IMAD.HI.U32 R2, R3, R13, R2 ;  /* 0x0000000d03027227 */ /* 0x000fe200078e0002 */
[----:B------:R-:W-:-:S05]  /*f240*/  IABS R3, R7 ;  /* 0x0000000700037213 */ /* 0x000fca0000000000 */
        /* <DEDUP_REMOVED lines=12> */
[----:B------:R-:W-:Y:S02]  /*f310*/  IMAD R10, R8, R2, RZ ;  /* 0x00000002080a7224 */ /* 0x000fe400078e02ff */
[----:B------:R-:W-:Y:S02]  /*f320*/  IMAD.MOV R2, RZ, RZ, -R2 ;  /* 0x000000ffff027224 */ /* 0x000fe400078e0a02 */
[----:B------:R-:W-:Y:S02]  /*f330*/  IMAD.MOV R3, RZ, RZ, -R10 ;  /* 0x000000ffff037224 */ /* 0x000fe400078e0a0a */
[----:B------:R-:W-:Y:S02]  /*f340*/  IMAD R13, R6, R2, R7 ;  /* 0x00000002060d7224 */ /* 0x000fe400078e0207 */
[----:B------:R-:W-:Y:S01]  /*f350*/  IMAD.MOV.U32 R2, RZ, RZ, RZ ;  /* 0x000000ffff027224 */ /* 0x000fe200078e00ff */
[----:B------:R-:W-:Y:S02]  /*f360*/  VIADDMNMX R8, R3, R9, R8, PT ;  /* 0x0000000903087246 */ /* 0x000fe40003800108 */
[----:B------:R-:W-:-:S02]  /*f370*/  IABS R6, R13 ;  /* 0x0000000d00067213 */ /* 0x000fc40000000000 */
[----:B------:R-:W-:-:S04]  /*f380*/  IABS R9, R8 ;  /* 0x0000000800097213 */ /* 0x000fc80000000000 */
[----:B------:R-:W0:Y:S08]  /*f390*/  I2F.RP R11, R9 ;  /* 0x00000009000b7306 */ /* 0x000e300000209400 */
[----:B0-----:R-:W0:Y:S02]  /*f3a0*/  MUFU.RCP R11, R11 ;  /* 0x0000000b000b7308 */ /* 0x001e240000001000 */
[----:B0-----:R-:W-:-:S06]  /*f3b0*/  VIADD R3, R11, 0xffffffe ;  /* 0x0ffffffe0b037836 */ /* 0x001fcc0000000000 */
[----:B------:R-:W0:Y:S02]  /*f3c0*/  F2I.FTZ.U32.TRUNC.NTZ R3, R3 ;  /* 0x0000000300037305 */ /* 0x000e24000021f000 */
[----:B0-----:R-:W-:-:S04]  /*f3d0*/  IMAD.MOV R12, RZ, RZ, -R3 ;  /* 0x000000ffff0c7224 */ /* 0x001fc800078e0a03 */
[----:B------:R-:W-:Y:S01]  /*f3e0*/  IMAD R7, R12, R9, RZ ;  /* 0x000000090c077224 */ /* 0x000fe200078e02ff */
[----:B------:R-:W-:-:S03]  /*f3f0*/  IABS R12, R8 ;  /* 0x00000008000c7213 */ /* 0x000fc60000000000 */
[----:B------:R-:W-:Y:S01]  /*f400*/  IMAD.HI.U32 R2, R3, R7, R2 ;  /* 0x0000000703027227 */ /* 0x000fe200078e0002 */
[----:B------:R-:W-:-:S03]  /*f410*/  LOP3.LUT R3, R13, R8, RZ, 0x3c, !PT ;  /* 0x000000080d037212 */ /* 0x000fc600078e3cff */
[----:B------:R-:W-:Y:S01]  /*f420*/  IMAD.MOV.U32 R7, RZ, RZ, R6 ;  /* 0x000000ffff077224 */ /* 0x000fe200078e0006 */
[----:B------:R-:W-:Y:S01]  /*f430*/  ISETP.GE.AND P2, PT, R3, RZ, PT ;  /* 0x000000ff0300720c */ /* 0x000fe20003f46270 */
[----:B------:R-:W-:Y:S02]  /*f440*/  IMAD.MOV R6, RZ, RZ, -R12 ;  /* 0x000000ffff067224 */ /* 0x000fe400078e0a0c */
[----:B------:R-:W-:-:S04]  /*f450*/  IMAD.HI.U32 R2, R2, R7, RZ ;  /* 0x0000000702027227 */ /* 0x000fc800078e00ff */
[----:B------:R-:W-:Y:S02]  /*f460*/  IMAD R6, R2, R6, R7 ;  /* 0x0000000602067224 */ /* 0x000fe400078e0207 */
[----:B------:R-:W-:-:S03]  /*f470*/  IMAD.IADD R3, R13, 0x1, R10 ;  /* 0x000000010d037824 */ /* 0x000fc600078e020a */
[----:B------:R-:W-:-:S13]  /*f480*/  ISETP.GT.U32.AND P1, PT, R9, R6, PT ;  /* 0x000000060900720c */ /* 0x000fda0003f24070 */
[----:B------:R-:W-:Y:S02]  /*f490*/  @!P1 IMAD.IADD R6, R6, 0x1, -R9 ;  /* 0x0000000106069824 */ /* 0x000fe400078e0a09 */
[----:B------:R-:W-:Y:S01]  /*f4a0*/  @!P1 VIADD R2, R2, 0x1 ;  /* 0x0000000102029836 */ /* 0x000fe20000000000 */
[----:B------:R-:W-:Y:S02]  /*f4b0*/  ISETP.NE.AND P1, PT, R8, RZ, PT ;  /* 0x000000ff0800720c */ /* 0x000fe40003f25270 */
[----:B------:R-:W-:Y:S01]  /*f4c0*/  ISETP.GE.U32.AND P0, PT, R6, R9, PT ;  /* 0x000000090600720c */ /* 0x000fe20003f06070 */
[----:B------:R-:W-:-:S12]  /*f4d0*/  IMAD.MOV R6, RZ, RZ, -R8 ;  /* 0x000000ffff067224 */ /* 0x000fd800078e0a08 */
[----:B------:R-:W-:-:S04]  /*f4e0*/  @P0 VIADD R2, R2, 0x1 ;  /* 0x0000000102020836 */ /* 0x000fc80000000000 */
[----:B------:R-:W-:Y:S01]  /*f4f0*/  @!P2 IMAD.MOV R2, RZ, RZ, -R2 ;  /* 0x000000ffff02a224 */ /* 0x000fe200078e0a02 */
[----:B------:R-:W-:-:S04]  /*f500*/  @!P1 LOP3.LUT R2, RZ, R8, RZ, 0x33, !PT ;  /* 0x00000008ff029212 */ /* 0x000fc800078e33ff */
[----:B------:R-:W-:Y:S01]  /*f510*/  LOP3.LUT R25, RZ, R2, RZ, 0x33, !PT ;  /* 0x00000002ff197212 */ /* 0x000fe200078e33ff */
[----:B------:R-:W-:-:S04]  /*f520*/  IMAD R3, R2, R6, R3 ;  /* 0x0000000602037224 */ /* 0x000fc800078e0203 */
[----:B------:R-:W-:Y:S01]  /*f530*/  IMAD.IADD R25, R4, 0x1, R25 ;  /* 0x0000000104197824 */ /* 0x000fe200078e0219 */
[----:B------:R-:W-:Y:S01]  /*f540*/  R2UR UR38, R3 ;  /* 0x00000000032672ca */ /* 0x000fe200000e0000 */
[----:B------:R-:W-:-:S14]  /*f550*/  BRA `(.L_x_952) ;  /* 0x00000000000c7947 */ /* 0x000fdc0003800000 */
.L_x_947:
[----:B------:R-:W-:Y:S01]  /*f560*/  IMAD.MOV.U32 R24, RZ, RZ, R7 ;  /* 0x000000ffff187224 */ /* 0x000fe200078e0007 */
[----:B------:R-:W-:Y:S01]  /*f570*/  UMOV UR38, URZ ;  /* 0x0000003f00267c82 */ /* 0x000fe20008000000 */
[----:B------:R-:W-:-:S07]  /*f580*/  IMAD.MOV.U32 R25, RZ, RZ, RZ ;  /* 0x000000ffff197224 */ /* 0x000fce00078e00ff */
.L_x_952:
[----:B------:R-:W-:Y:S01]  /*f590*/  ISETP.NE.AND P0, PT, R5, RZ, PT ;  /* 0x000000ff0500720c */ /* 0x000fe20003f05270 */
[----:B------:R-:W-:Y:S02]  /*f5a0*/  IMAD.U32 R6, RZ, RZ, UR38 ;  /* 0x00000026ff067e24 */ /* 0x000fe4000f8e00ff */
[----:B------:R-:W-:Y:S02]  /*f5b0*/  IMAD.U32 R7, RZ, RZ, UR46 ;  /* 0x0000002eff077e24 */ /* 0x000fe4000f8e00ff */
[----:B------:R-:W-:Y:S02]  /*f5c0*/  IMAD.MOV.U32 R4, RZ, RZ, R24 ;  /* 0x000000ffff047224 */ /* 0x000fe400078e0018 */
[----:B------:R-:W-:-:S06]  /*f5d0*/  IMAD.MOV.U32 R5, RZ, RZ, R25 ;  /* 0x000000ffff057224 */ /* 0x000fcc00078e0019 */
[----:B------:R-:W0:Y:S01]  /*f5e0*/  @!P0 S2R R3, SR_CgaCtaId ;  /* 0x0000000000038919 */ /* 0x000e220000008800 */
[----:B------:R-:W-:-:S04]  /*f5f0*/  @!P0 MOV R2, 0x400 ;  /* 0x0000040000028802 */ /* 0x000fc80000000f00 */
[----:B0-----:R-:W-:-:S05]  /*f600*/  @!P0 LEA R2, R3, R2, 0x18 ;  /* 0x0000000203028211 */ /* 0x001fca00078ec0ff */
[----:B------:R0:W-:Y:S01]  /*f610*/  @!P0 STS.128 [R2+0x19cd0], R4 ;  /* 0x019cd00402008388 */ /* 0x0001e20000000c00 */
[----:B------:R-:W-:Y:S06]  /*f620*/  BAR.ARV 0x5, 0x200 ;  /* 0x0148000000007b1d */ /* 0x000fec0000002000 */
.L_x_945:
[----:B------:R-:W-:Y:S01]  /*f630*/  ULDC UR4, c[0x0][0xc14] ;  /* 0x0003050000047ab9 */ /* 0x000fe20000000800 */
[----:B------:R1:W-:Y:S01]  /*f640*/  STL [R1+0x4], RZ ;  /* 0x000004ff01007387 */ /* 0x0003e20000100800 */
[----:B------:R-:W-:Y:S01]  /*f650*/  UISETP.GE.AND UP0, UPT, UR46, UR4, UPT ;  /* 0x000000042e00728c */ /* 0x000fe2000bf06270 */
[----:B------:R-:W-:Y:S02]  /*f660*/  IMAD.MOV.U32 R19, RZ, RZ, 0x1 ;  /* 0x00000001ff137424 */ /* 0x000fe400078e00ff */
[----:B------:R-:W-:-:S03]  /*f670*/  IMAD.MOV.U32 R17, RZ, RZ, RZ ;  /* 0x000000ffff117224 */ /* 0x000fc600078e00ff */
[----:B------:R-:W-:-:S13]  /*f680*/  PLOP3.LUT P0, PT, PT, PT, UP0, 0x80, 0x0 ;  /* 0x000000000000781c */ /* 0x000fda0003f0f008 */
[----:B-1----:R-:W-:Y:S05]  /*f690*/  @P0 BRA `(.L_x_953) ;  /* 0x0000003c00e00947 */ /* 0x002fea0003800000 */
[----:B------:R-:W1:Y:S01]  /*f6a0*/  S2R R8, SR_TID.X ;  /* 0x0000000000087919 */ /* 0x000e620000002100 */
[----:B------:R-:W-:Y:S01]  /*f6b0*/  IMAD.SHL.U32 R9, R0, 0x800, RZ ;  /* 0x0000080000097824 */ /* 0x000fe200078e00ff */
[----:B------:R-:W-:Y:S01]  /*f6c0*/  ULOP3.LUT UR41, UR43, 0x1, URZ, 0xfc, !UPT ;  /* 0x000000012b297892 */ /* 0x000fe2000f8efc3f */
[----:B------:R-:W-:Y:S01]  /*f6d0*/  IMAD.MOV.U32 R29, RZ, RZ, 0x40 ;  /* 0x00000040ff1d7424 */ /* 0x000fe200078e00ff */
[----:B0-----:R-:W0:Y:S01]  /*f6e0*/  S2R R6, SR_TID.X ;  /* 0x0000000000067919 */ /* 0x001e220000002100 */
[----:B------:R-:W-:Y:S01]  /*f6f0*/  IMAD.MOV.U32 R19, RZ, RZ, 0x1 ;  /* 0x00000001ff137424 */ /* 0x000fe200078e00ff */
[----:B------:R-:W-:Y:S01]  /*f700*/  ULOP3.LUT UR45, UR43, 0x2, URZ, 0xfc, !UPT ;  /* 0x000000022b2d7892 */ /* 0x000fe2000f8efc3f */
[----:B------:R-:W-:Y:S01]  /*f710*/  IMAD.MOV.U32 R17, RZ, RZ, RZ ;  /* 0x000000ffff117224 */ /* 0x000fe200078e00ff */
[----:B------:R-:W-:Y:S01]  /*f720*/  ULDC UR44, c[0x0][0xc] ;  /* 0x00000300002c7ab9 */ /* 0x000fe20000000800 */
[----:B------:R-:W-:Y:S01]  /*f730*/  ULDC.64 UR50, c[0x0][0x198] ;  /* 0x0000660000327ab9 */ /* 0x000fe20000000a00 */
[----:B-1----:R-:W-:Y:S01]  /*f740*/  SHF.R.U32.HI R4, RZ, 0x1, R8 ;  /* 0x00000001ff047819 */ /* 0x002fe20000011608 */
[C---:B------:R-:W-:Y:S01]  /*f750*/  IMAD.SHL.U32 R2, R8.reuse, 0x20, RZ ;  /* 0x0000002008027824 */ /* 0x040fe200078e00ff */
[C---:B------:R-:W-:Y:S01]  /*f760*/  LOP3.LUT P0, RZ, R8.reuse, 0x4, RZ, 0xc0, !PT ;  /* 0x0000000408ff7812 */ /* 0x040fe2000780c0ff */
[----:B------:R-:W-:Y:S01]  /*f770*/  IMAD.SHL.U32 R0, R8, 0x80, RZ ;  /* 0x0000008008007824 */ /* 0x000fe200078e00ff */
[----:B------:R-:W-:-:S02]  /*f780*/  LOP3.LUT R5, R4, 0x20, RZ, 0xc0, !PT ;  /* 0x0000002004057812 */ /* 0x000fc400078ec0ff */
[----:B0-----:R-:W-:Y:S02]  /*f790*/  LOP3.LUT R6, R6, 0x7f, RZ, 0xc0, !PT ;  /* 0x0000007f06067812 */ /* 0x001fe400078ec0ff */
[----:B------:R-:W-:Y:S02]  /*f7a0*/  LOP3.LUT R3, R2, 0x80, RZ, 0xc0, !PT ;  /* 0x0000008002037812 */ /* 0x000fe400078ec0ff */
[----:B------:R-:W-:Y:S01]  /*f7b0*/  LOP3.LUT R7, R5, 0x10, R8, 0xf8, !PT ;  /* 0x0000001005077812 */ /* 0x000fe200078ef808 */
[----:B------:R-:W-:Y:S01]  /*f7c0*/  IMAD.SHL.U32 R5, R6, 0x10, RZ ;  /* 0x0000001006057824 */ /* 0x000fe200078e00ff */
[----:B------:R-:W-:Y:S01]  /*f7d0*/  LOP3.LUT R3, R3, 0x10, R4, 0xf8, !PT ;  /* 0x0000001003037812 */ /* 0x000fe200078ef804 */
[----:B------:R-:W-:Y:S01]  /*f7e0*/  IMAD.SHL.U32 R6, R8, 0x4, RZ ;  /* 0x0000000408067824 */ /* 0x000fe200078e00ff */
[----:B------:R-:W-:Y:S01]  /*f7f0*/  LOP3.LUT R2, R2, 0x360, RZ, 0xc0, !PT ;  /* 0x0000036002027812 */ /* 0x000fe200078ec0ff */
[----:B------:R-:W-:Y:S01]  /*f800*/  IMAD.SHL.U32 R4, R8, 0x10, RZ ;  /* 0x0000001008047824 */ /* 0x000fe200078e00ff */
[----:B------:R-:W-:-:S02]  /*f810*/  LOP3.LUT R7, R7, 0x380, R0, 0xf8, !PT ;  /* 0x0000038007077812 */ /* 0x000fc400078ef800 */
[----:B------:R-:W-:Y:S02]  /*f820*/  LOP3.LUT R2, R2, 0x400, R5, 0xf8, !PT ;  /* 0x0000040002027812 */ /* 0x000fe400078ef805 */
[----:B------:R-:W-:Y:S02]  /*f830*/  LOP3.LUT R3, R3, 0x10, R6, 0x78, !PT ;  /* 0x0000001003037812 */ /* 0x000fe400078e7806 */
[----:B------:R-:W-:Y:S02]  /*f840*/  LOP3.LUT R0, R0, 0x400, RZ, 0xc0, !PT ;  /* 0x0000040000007812 */ /* 0x000fe400078ec0ff */
[----:B------:R-:W-:Y:S02]  /*f850*/  LOP3.LUT R2, R2, R3, RZ, 0xfc, !PT ;  /* 0x0000000302027212 */ /* 0x000fe400078efcff */
[----:B------:R-:W-:Y:S02]  /*f860*/  LOP3.LUT R0, R0, 0x800, R9, 0xf8, !PT ;  /* 0x0000080000007812 */ /* 0x000fe400078ef809 */
[----:B------:R-:W-:Y:S01]  /*f870*/  LOP3.LUT R7, R7, 0x70, R4, 0x78, !PT ;  /* 0x0000007007077812 */ /* 0x000fe200078e7804 */
[----:B------:R0:W-:Y:S01]  /*f880*/  STL [R1], R2 ;  /* 0x0000000201007387 */ /* 0x0001e20000100800 */
[----:B------:R-:W-:-:S02]  /*f890*/  SEL R29, R29, 0xffffffc0, !P0 ;  /* 0xffffffc01d1d7807 */ /* 0x000fc40004000000 */
[----:B------:R-:W-:Y:S01]  /*f8a0*/  LOP3.LUT R28, R0, R7, RZ, 0xfc, !PT ;  /* 0x00000007001c7212 */ /* 0x000fe200078efcff */
[----:B------:R0:W-:Y:S06]  /*f8b0*/  STL [R1+0x4], RZ ;  /* 0x000004ff01007387 */ /* 0x0001ec0000100800 */
.L_x_1023:
[----:B------:R-:W-:Y:S01]  /*f8c0*/  ULDC.64 UR4, c[0x0][0xa28] ;  /* 0x00028a0000047ab9 */ /* 0x000fe20000000a00 */
[----:B------:R-:W-:Y:S01]  /*f8d0*/  ULDC.64 UR8, c[0x0][0xa00] ;  /* 0x0002800000087ab9 */ /* 0x000fe20000000a00 */
[----:B------:R-:W-:Y:S01]  /*f8e0*/  UISETP.NE.U32.AND UP0, UPT, UR4, URZ, UPT ;  /* 0x0000003f0400728c */ /* 0x000fe2000bf05070 */
[----:B------:R-:W-:Y:S01]  /*f8f0*/  ISETP.NE.U32.AND P0, PT, RZ, UR8, PT ;  /* 0x00000008ff007c0c */ /* 0x000fe2000bf05070 */
[----:B------:R-:W-:Y:S01]  /*f900*/  ULDC.64 UR6, c[0x0][0xa00] ;  /* 0x0002800000067ab9 */ /* 0x000fe20000000a00 */
[----:B------:R-:W-:Y:S01]  /*f910*/  ULDC.64 UR10, c[0x0][0xa18] ;  /* 0x00028600000a7ab9 */ /* 0x000fe20000000a00 */
[----:B------:R-:W-:Y:S01]  /*f920*/  UISETP.NE.AND.EX UP0, UPT, UR5, URZ, UPT, UP0 ;  /* 0x0000003f0500728c */ /* 0x000fe2000bf05300 */
[----:B------:R-:W-:Y:S01]  /*f930*/  ISETP.NE.AND.EX P0, PT, RZ, UR9, PT, P0 ;  /* 0x00000009ff007c0c */ /* 0x000fe2000bf05300 */
[----:B------:R-:W-:Y:S01]  /*f940*/  UIMAD.WIDE UR6, UR46, 0x4, UR6 ;  /* 0x000000042e0678a5 */ /* 0x000fe2000f8e0206 */
[----:B------:R-:W-:Y:S01]  /*f950*/  IMAD.MOV.U32 R26, RZ, RZ, RZ ;  /* 0x000000ffff1a7224 */ /* 0x000fe200078e00ff */
[----:B------:R-:W-:Y:S01]  /*f960*/  ULDC.64 UR4, c[0x0][0xa08] ;  /* 0x0002820000047ab9 */ /* 0x000fe20000000a00 */
[----:B------:R-:W-:Y:S01]  /*f970*/  UISETP.NE.U32.AND UP1, UPT, UR10, URZ, UPT ;  /* 0x0000003f0a00728c */ /* 0x000fe2000bf25070 */
[----:B------:R-:W-:Y:S01]  /*f980*/  ISETP.NE.U32.AND P1, PT, RZ, UR4, PT ;  /* 0x00000004ff007c0c */ /* 0x000fe2000bf25070 */
[----:B------:R-:W-:Y:S01]  /*f990*/  ULDC.64 UR8, c[0x0][0xa08] ;  /* 0x0002820000087ab9 */ /* 0x000fe20000000a00 */
[----:B0-----:R-:W-:Y:S01]  /*f9a0*/  IMAD.U32 R2, RZ, RZ, UR6 ;  /* 0x00000006ff027e24 */ /* 0x001fe2000f8e00ff */
[----:B------:R-:W-:Y:S01]  /*f9b0*/  UIMAD.WIDE UR8, UR46, 0x4, UR8 ;  /* 0x000000042e0878a5 */ /* 0x000fe2000f8e0208 */
[----:B------:R-:W-:Y:S01]  /*f9c0*/  ISETP.NE.AND.EX P1, PT, RZ, UR5, PT, P1 ;  /* 0x00000005ff007c0c */ /* 0x000fe2000bf25310 */
[----:B------:R-:W-:Y:S01]  /*f9d0*/  IMAD.U32 R3, RZ, RZ, UR7 ;  /* 0x00000007ff037e24 */ /* 0x000fe2000f8e00ff */
[----:B------:R-:W-:Y:S01]  /*f9e0*/  UISETP.NE.AND.EX UP1, UPT, UR11, URZ, UPT, UP1 ;  /* 0x0000003f0b00728c */ /* 0x000fe2000bf25310 */
[----:B-1----:R-:W0:Y:S01]  /*f9f0*/  LDC R6, c[0x0][0x288] ;  /* 0x0000a200ff067b82 */ /* 0x002e220000000800 */
[----:B------:R-:W-:Y:S01]  /*fa00*/  @UP0 ULDC.64 UR4, c[0x0][0xa28] ;  /* 0x00028a0000040ab9 */ /* 0x000fe20000000a00 */
[----:B------:R-:W-:Y:S01]  /*fa10*/  IMAD.MOV.U32 R23, RZ, RZ, RZ ;  /* 0x000000ffff177224 */ /* 0x000fe200078e00ff */
[----:B------:R1:W5:Y:S01]  /*fa20*/  @P0 LDG.E R26, desc[UR48][R2.64] ;  /* 0x00000030021a0981 */ /* 0x000362000c1e1900 */
[----:B------:R-:W-:Y:S01]  /*fa30*/  PLOP3.LUT P2, PT, PT, PT, UP0, 0x80, 0x0 ;  /* 0x000000000000781c */ /* 0x000fe20003f4f008 */
[----:B------:R-:W-:Y:S01]  /*fa40*/  @UP0 UIMAD.WIDE UR4, UR46, 0x4, UR4 ;  /* 0x000000042e0408a5 */ /* 0x000fe2000f8e0204 */
[----:B------:R-:W-:Y:S01]  /*fa50*/  PLOP3.LUT P3, PT, PT, PT, UP1, 0x80, 0x0 ;  /* 0x000000000000781c */ /* 0x000fe20003f6f018 */
[----:B------:R-:W-:-:S03]  /*fa60*/  IMAD.MOV.U32 R0, RZ, RZ, RZ ;  /* 0x000000ffff007224 */ /* 0x000fc600078e00ff */
[----:B------:R-:W-:Y:S01]  /*fa70*/  @UP1 ULDC.64 UR10, c[0x0][0xa18] ;  /* 0x00028600000a1ab9 */ /* 0x000fe20000000a00 */
[----:B-1----:R-:W-:Y:S02]  /*fa80*/  IMAD.U32 R2, RZ, RZ, UR8 ;  /* 0x00000008ff027e24 */ /* 0x002fe4000f8e00ff */
[----:B------:R-:W-:-:S05]  /*fa90*/  IMAD.U32 R3, RZ, RZ, UR9 ;  /* 0x00000009ff037e24 */ /* 0x000fca000f8e00ff */
[----:B------:R1:W5:Y:S02]  /*faa0*/  @P1 LDG.E R23, desc[UR48][R2.64] ;  /* 0x0000003002171981 */ /* 0x000364000c1e1900 */
[----:B-1----:R-:W-:Y:S02]  /*fab0*/  IMAD.U32 R2, RZ, RZ, UR4 ;  /* 0x00000004ff027e24 */ /* 0x002fe4000f8e00ff */
[----:B------:R-:W-:Y:S01]  /*fac0*/  IMAD.U32 R3, RZ, RZ, UR5 ;  /* 0x00000005ff037e24 */ /* 0x000fe2000f8e00ff */
[----:B------:R-:W-:-:S03]  /*fad0*/  @UP1 UIMAD.WIDE UR4, UR46, 0x4, UR10 ;  /* 0x000000042e0418a5 */ /* 0x000fc6000f8e020a */
[----:B------:R-:W-:Y:S01]  /*fae0*/  ULDC.64 UR10, c[0x0][0xa20] ;  /* 0x00028800000a7ab9 */ /* 0x000fe20000000a00 */
[----:B------:R1:W5:Y:S02]  /*faf0*/  @P2 LDG.E R0, desc[UR48][R2.64] ;  /* 0x0000003002002981 */ /* 0x000364000c1e1900 */
[----:B-1----:R-:W-:Y:S02]  /*fb00*/  IMAD.U32 R2, RZ, RZ, UR4 ;  /* 0x00000004ff027e24 */ /* 0x002fe4000f8e00ff */
[----:B------:R-:W-:Y:S01]  /*fb10*/  IMAD.U32 R3, RZ, RZ, UR5 ;  /* 0x00000005ff037e24 */ /* 0x000fe2000f8e00ff */
[----:B------:R-:W-:-:S04]  /*fb20*/  ULDC.64 UR4, c[0x0][0x3f8] ;  /* 0x0000fe0000047ab9 */ /* 0x000fc80000000a00 */
[----:B0-----:R0:W5:Y:S01]  /*fb30*/  @P3 LDG.E R6, desc[UR48][R2.64] ;  /* 0x0000003002063981 */ /* 0x001162000c1e1900 */
[----:B------:R-:W-:Y:S01]  /*fb40*/  UISETP.NE.U32.AND UP0, UPT, UR4, URZ, UPT ;  /* 0x0000003f0400728c */ /* 0x000fe2000bf05070 */
[----:B------:R-:W-:Y:S01]  /*fb50*/  ISETP.NE.U32.AND P2, PT, RZ, UR10, PT ;  /* 0x0000000aff007c0c */ /* 0x000fe2000bf45070 */
[----:B------:R-:W-:Y:S01]  /*fb60*/  ULDC UR10, c[0x0][0x2e0] ;  /* 0x0000b800000a7ab9 */ /* 0x000fe20000000800 */
[----:B------:R-:W-:Y:S01]  /*fb70*/  ULDC UR4, c[0x0][0x404] ;  /* 0x0001010000047ab9 */ /* 0x000fe20000000800 */
[----:B------:R-:W-:Y:S01]  /*fb80*/  UISETP.NE.AND.EX UP0, UPT, UR5, URZ, UPT, UP0 ;  /* 0x0000003f0500728c */ /* 0x000fe2000bf05300 */
[----:B------:R-:W-:-:S03]  /*fb90*/  ISETP.NE.AND.EX P2, PT, RZ, UR11, PT, P2 ;  /* 0x0000000bff007c0c */ /* 0x000fc6000bf45320 */
[----:B------:R-:W-:-:S04]  /*fba0*/  USEL UR4, UR4, 0x1, UP0 ;  /* 0x0000000104047887 */ /* 0x000fc80008000000 */
[----:B------:R-:W-:Y:S01]  /*fbb0*/  UIMAD UR10, UR4, UR10, URZ ;  /* 0x0000000a040a72a4 */ /* 0x000fe2000f8e023f */
[----:B0-----:R-:W-:Y:S11]  /*fbc0*/  @P3 BRA `(.L_x_954) ;  /* 0x0000000000203947 */ /* 0x001ff60003800000 */
[----:B------:R-:W-:Y:S05]  /*fbd0*/  @!P0 BRA `(.L_x_954) ;  /* 0x00000000001c8947 */ /* 0x000fea0003800000 */
[----:B------:R-:W-:Y:S02]  /*fbe0*/  IMAD.U32 R5, RZ, RZ, UR7 ;  /* 0x00000007ff057e24 */ /* 0x000fe4000f8e00ff */
[----:B------:R-:W-:Y:S02]  /*fbf0*/  IMAD.U32 R2, RZ, RZ, UR6 ;  /* 0x00000006ff027e24 */ /* 0x000fe4000f8e00ff */
[----:B------:R-:W-:Y:S02]  /*fc00*/  IMAD.U32 R4, RZ, RZ, UR6 ;  /* 0x00000006ff047e24 */ /* 0x000fe4000f8e00ff */
[----:B------:R-:W-:-:S03]  /*fc10*/  IMAD.U32 R3, RZ, RZ, UR7 ;  /* 0x00000007ff037e24 */ /* 0x000fc6000f8e00ff */
[----:B------:R-:W2:Y:S04]  /*fc20*/  LDG.E R5, desc[UR48][R4.64] ;  /* 0x0000003004057981 */ /* 0x000ea8000c1e1900 */
[----:B------:R-:W2:Y:S02]  /*fc30*/  LDG.E R2, desc[UR48][R2.64+0x4] ;  /* 0x0000043002027981 */ /* 0x000ea4000c1e1900 */
[----:B--2--5:R-:W-:-:S07]  /*fc40*/  IMAD.IADD R6, R2, 0x1, -R5 ;  /* 0x0000000102067824 */ /* 0x024fce00078e0a05 */
.L_x_954:
[----:B-----5:R-:W-:Y:S01]  /*fc50*/  IMAD.IADD R23, R23, 0x1, R0 ;  /* 0x0000000117177824 */ /* 0x020fe200078e0200 */
[----:B------:R-:W-:Y:S06]  /*fc60*/  @!P2 BRA `(.L_x_955) ;  /* 0x00000000001ca947 */ /* 0x000fec0003800000 */
[----:B------:R-:W-:Y:S02]  /*fc70*/  ULDC.64 UR4, c[0x0][0xa20] ;  /* 0x0002880000047ab9 */ /* 0x000fe40000000a00 */
[----:B------:R-:W-:-:S06]  /*fc80*/  UIMAD.WIDE UR4, UR46, 0x4, UR4 ;  /* 0x000000042e0478a5 */ /* 0x000fcc000f8e0204 */
[----:B------:R-:W-:Y:S02]  /*fc90*/  IMAD.U32 R2, RZ, RZ, UR4 ;  /* 0x00000004ff027e24 */ /* 0x000fe4000f8e00ff */
[----:B------:R-:W-:-:S05]  /*fca0*/  IMAD.U32 R3, RZ, RZ, UR5 ;  /* 0x00000005ff037e24 */ /* 0x000fca000f8e00ff */
[----:B------:R-:W2:Y:S02]  /*fcb0*/  LDG.E R2, desc[UR48][R2.64] ;  /* 0x0000003002027981 */ /* 0x000ea4000c1e1900 */
[----:B--2---:R-:W-:Y:S01]  /*fcc0*/  R2UR UR10, R2 ;  /* 0x00000000020a72ca */ /* 0x004fe200000e0000 */
[----:B------:R-:W-:-:S14]  /*fcd0*/  BRA `(.L_x_956) ;  /* 0x0000000000207947 */ /* 0x000fdc0003800000 */
.L_x_955:
[----:B------:R-:W-:Y:S05]  /*fce0*/  @!P1 BRA `(.L_x_956) ;  /* 0x00000000001c9947 */ /* 0x000fea0003800000 */
[----:B------:R-:W-:Y:S02]  /*fcf0*/  IMAD.U32 R2, RZ, RZ, UR8 ;  /* 0x00000008ff027e24 */ /* 0x000fe4000f8e00ff */
[----:B------:R-:W-:-:S05]  /*fd00*/  IMAD.U32 R3, RZ, RZ, UR9 ;  /* 0x00000009ff037e24 */ /* 0x000fca000f8e00ff */
[----:B------:R-:W2:Y:S04]  /*fd10*/  LDG.E R4, desc[UR48][R2.64] ;  /* 0x0000003002047981 */ /* 0x000ea8000c1e1900 */
[----:B------:R-:W3:Y:S01]  /*fd20*/  LDG.E R5, desc[UR48][R2.64+0x4] ;  /* 0x0000043002057981 */ /* 0x000ee2000c1e1900 */
[----:B--2---:R-:W-:Y:S02]  /*fd30*/  R2UR UR4, R4 ;  /* 0x00000000040472ca */ /* 0x004fe400000e0000 */
[----:B---3--:R-:W-:-:S13]  /*fd40*/  R2UR UR10, R5 ;  /* 0x00000000050a72ca */ /* 0x008fda00000e0000 */
[----:B------:R-:W-:-:S12]  /*fd50*/  UIADD3 UR10, -UR4, UR10, URZ ;  /* 0x0000000a040a7290 */ /* 0x000fd8000fffe13f */
.L_x_956:
[----:B------:R-:W-:Y:S01]  /*fd60*/  IMAD R3, R25, 0xc0, RZ ;  /* 0x000000c019037824 */ /* 0x000fe200078e02ff */
[----:B------:R-:W-:Y:S01]  /*fd70*/  R2UR UR6, R0 ;  /* 0x00000000000672ca */ /* 0x000fe200000e0000 */
[----:B------:R-:W-:Y:S02]  /*fd80*/  ULDC.64 UR4, c[0x0][0x9e0] ;  /* 0x0002780000047ab9 */ /* 0x000fe40000000a00 */
[----:B------:R-:W-:Y:S01]  /*fd90*/  UISETP.GE.AND UP0, UPT, UR5, 0x1, UPT ;  /* 0x000000010500788c */ /* 0x000fe2000bf06270 */
[----:B------:R-:W-:-:S04]  /*fda0*/  IADD3 R3, -R6, 0xc0, R3 ;  /* 0x000000c006037810 */ /* 0x000fc80007ffe103 */
[----:B------:R-:W-:Y:S02]  /*fdb0*/  R2UR UR7, R3 ;  /* 0x00000000030772ca */ /* 0x000fe400000e0000 */
[----:B------:R-:W-:-:S03]  /*fdc0*/  PLOP3.LUT P1, PT, PT, PT, UP0, 0x80, 0x0 ;  /* 0x000000000000781c */ /* 0x000fc60003f2f008 */
[----:B------:R-:W-:-:S08]  /*fdd0*/  UIADD3 UR10, -UR6, UR10, URZ ;  /* 0x0000000a060a7290 */ /* 0x000fd0000fffe13f */
[----:B------:R-:W-:-:S04]  /*fde0*/  UIADD3 UR6, UR10, UR7, URZ ;  /* 0x000000070a067290 */ /* 0x000fc8000fffe03f */
[----:B------:R-:W-:Y:S01]  /*fdf0*/  UIADD3 UR4, UR6, UR4, URZ ;  /* 0x0000000406047290 */ /* 0x000fe2000fffe03f */
        /* <DEDUP_REMOVED lines=11> */
.L_x_958:
[----:B------:R-:W-:-:S11]  /*feb0*/  UISETP.NE.AND UP0, UPT, UR5, 0x1, UPT ;  /* 0x000000010500788c */ /* 0x000fd6000bf05270 */
[----:B------:R-:W-:Y:S02]  /*fec0*/  @UP0 ULDC.64 UR12, c[0x0][0x9e8] ;  /* 0x00027a00000c0ab9 */ /* 0x000fe40000000a00 */
[----:B------:R-:W-:-:S04]  /*fed0*/  UIMAD.WIDE.U32 UR6, UR8, UR12, URZ ;  /* 0x0000000c080672a5 */ /* 0x000fc8000f8e003f */
[----:B------:R-:W-:-:S12]  /*fee0*/  @UP0 USHF.R.U32.HI UR8, URZ, UR13, UR7 ;  /* 0x0000000d3f080299 */ /* 0x000fd80008011607 */
.L_x_959:
[----:B------:R-:W-:-:S04]  /*fef0*/  UIMAD UR8, UR8, UR5, UR5 ;  /* 0x00000005080872a4 */ /* 0x000fc8000f8e0205 */
[----:B------:R-:W-:-:S04]  /*ff00*/  UISETP.LT.AND UP0, UPT, UR4, UR8, UPT ;  /* 0x000000080400728c */ /* 0x000fc8000bf01270 */
[----:B------:R-:W-:-:S12]  /*ff10*/  USEL UR4, UR4, UR8, UP0 ;  /* 0x0000000804047287 */ /* 0x000fd80008000000 */
.L_x_957:
[----:B------:R-:W-:Y:S01]  /*ff20*/  IMAD R6, R25, 0xc0, -R6 ;  /* 0x000000c019067824 */ /* 0x000fe200078e0a06 */
[----:B------:R-:W-:Y:S02]  /*ff30*/  UIADD3 UR6, UR10, 0x7f, URZ ;  /* 0x0000007f0a067890 */ /* 0x000fe4000fffe03f */
[----:B------:R-:W-:Y:S02]  /*ff40*/  UIADD3 UR7, UR4, 0x7f, URZ ;  /* 0x0000007f04077890 */ /* 0x000fe4000fffe03f */
[----:B------:R-:W-:Y:S01]  /*ff50*/  R2UR UR9, R6 ;  /* 0x00000000060972ca */ /* 0x000fe200000e0000 */
[----:B------:R-:W-:Y:S02]  /*ff60*/  USHF.R.S32.HI UR4, URZ, 0x1f, UR6 ;  /* 0x0000001f3f047899 */ /* 0x000fe40008011406 */
[----:B------:R-:W-:Y:S02]  /*ff70*/  USHF.R.S32.HI UR8, URZ, 0x1f, UR7 ;  /* 0x0000001f3f087899 */ /* 0x000fe40008011407 */
[----:B------:R-:W-:-:S02]  /*ff80*/  ULEA.HI UR4, UR4, UR6, URZ, 0x7 ;  /* 0x0000000604047291 */ /* 0x000fc4000f8f383f */
[----:B------:R-:W-:Y:S02]  /*ff90*/  ULEA.HI UR8, UR8, UR7, URZ, 0x7 ;  /* 0x0000000708087291 */ /* 0x000fe4000f8f383f */
[----:B------:R-:W-:Y:S02]  /*ffa0*/  USHF.R.S32.HI UR4, URZ, 0x7, UR4 ;  /* 0x000000073f047899 */ /* 0x000fe40008011404 */
[----:B------:R-:W-:Y:S02]  /*ffb0*/  USHF.R.S32.HI UR8, URZ, 0x7, UR8 ;  /* 0x000000073f087899 */ /* 0x000fe40008011408 */
[----:B------:R-:W-:Y:S01]  /*ffc0*/  UIADD3 UR6, UR10, UR9, URZ ;  /* 0x000000090a067290 */ /* 0x000fe2000fffe03f */
[----:B------:R-:W-:Y:S01]  /*ffd0*/  ULDC UR7, c[0x0][0x9dc] ;  /* 0x0002770000077ab9 */ /* 0x000fe20000000800 */
[----:B------:R-:W-:Y:S02]  /*ffe0*/  UISETP.LT.AND UP0, UPT, UR4, UR8, UPT ;  /* 0x000000080400728c */ /* 0x000fe4000bf01270 */
[----:B------:R-:W-:-:S02]  /*fff0*/  UIADD3 UR7, UR6, -UR7, URZ ;  /* 0x8000000706077290 */ /* 0x000fc4000fffe03f */
[----:B------:R-:W-:-:S04]  /*10000*/  USEL UR42, UR4, UR8, UP0 ;  /* 0x00000008042a7287 */ /* 0x000fc80008000000 */
[----:B------:R-:W-:Y:S01]  /*10010*/  IMAD.U32 R0, RZ, RZ, UR7 ;  /* 0x00000007ff007e24 */ /* 0x000fe2000f8e00ff */
[----:B------:R-:W-:Y:S07]  /*10020*/  @!P1 BRA `(.L_x_960) ;  /* 0x0000000000449947 */ /* 0x000fee0003800000 */
[----:B------:R-:W-:Y:S02]  /*10030*/  UMOV UR4, UR6 ;  /* 0x0000000600047c82 */ /* 0x000fe40008000000 */
        /* <DEDUP_REMOVED lines=10> */
.L_x_961:
[----:B------:R-:W-:-:S11]  /*100e0*/  UISETP.NE.AND UP0, UPT, UR5, 0x1, UPT ;  /* 0x000000010500788c */ /* 0x000fd6000bf05270 */
[----:B------:R-:W-:Y:S02]  /*100f0*/  @UP0 ULDC.64 UR8, c[0x0][0x9e8] ;  /* 0x00027a0000080ab9 */ /* 0x000fe40000000a00 */
[----:B------:R-:W-:-:S04]  /*10100*/  UIMAD.WIDE.U32 UR6, UR4, UR8, URZ ;  /* 0x00000008040672a5 */ /* 0x000fc8000f8e003f */
[----:B------:R-:W-:-:S12]  /*10110*/  @UP0 USHF.R.U32.HI UR4, URZ, UR9, UR7 ;  /* 0x000000093f040299 */ /* 0x000fd80008011607 */
.L_x_962:
[----:B------:R-:W-:-:S06]  /*10120*/  UIMAD UR4, UR4, UR5, URZ ;  /* 0x00000005040472a4 */ /* 0x000fcc000f8e023f */
[----:B------:R-:W-:-:S07]  /*10130*/  VIMNMX R0, R0, UR4, !PT ;  /* 0x0000000400007c48 */ /* 0x000fce000ffe0100 */
.L_x_960:
[----:B------:R-:W-:Y:S01]  /*10140*/  SHF.R.S32.HI R3, RZ, 0x1f, R0 ;  /* 0x0000001fff037819 */ /* 0x000fe20000011400 */
[----:B------:R-:W-:Y:S03]  /*10150*/  BSSY B6, `(.L_x_963) ;  /* 0x000028c000067945 */ /* 0x000fe60003800000 */
[----:B------:R-:W-:-:S04]  /*10160*/  LEA.HI R3, R3, R0, RZ, 0x7 ;  /* 0x0000000003037211 */ /* 0x000fc800078f38ff */
[----:B------:R-:W-:-:S04]  /*10170*/  SHF.R.S32.HI R3, RZ, 0x7, R3 ;  /* 0x00000007ff037819 */ /* 0x000fc80000011403 */
[----:B------:R-:W-:-:S04]  /*10180*/  VIMNMX R22, RZ, R3, !PT ;  /* 0x00000003ff167248 */ /* 0x000fc80007fe0100 */
[----:B------:R-:W-:-:S13]  /*10190*/  ISETP.LT.AND P0, PT, R22, UR42, PT ;  /* 0x0000002a16007c0c */ /* 0x000fda000bf01270 */
        /* <DEDUP_REMOVED lines=18> */
.L_x_964:
        /* <DEDUP_REMOVED lines=10> */
[----:B------:R-:W-:Y:S01]  /*10360*/  ULDC.64 UR4, c[0x4][0x8] ;  /* 0x0100020000047ab9 */ /* 0x000fe20000000a00 */
[----:B------:R-:W-:Y:S02]  /*10370*/  IMAD.U32 R4, RZ, RZ, UR6 ;  /* 0x00000006ff047e24 */ /* 0x000fe4000f8e00ff */
[----:B------:R-:W0:Y:S01]  /*10380*/  LDC.64 R2, c[0x4][R2] ;  /* 0x0100000002027b82 */ /* 0x000e220000000a00 */
[----:B------:R-:W-:Y:S02]  /*10390*/  IMAD.U32 R5, RZ, RZ, UR7 ;  /* 0x00000007ff057e24 */ /* 0x000fe4000f8e00ff */
        /* <DEDUP_REMOVED lines=8> */
[----:B0-----:R-:W-:Y:S05]  /*10420*/  CALL.ABS.NOINC R2 ;  /* 0x0000000002007343 */ /* 0x001fea0003c00000 */
.L_x_966:
        /* <DEDUP_REMOVED lines=22> */
.L_x_967:
        /* <DEDUP_REMOVED lines=20> */
.L_x_968:
[----:B------:R-:W-:-:S13]  /*106d0*/  LOP3.LUT P6, RZ, R16, 0x9f, RZ, 0xc0, !PT ;  /* 0x0000009f10ff7812 */ /* 0x000fda00078cc0ff */
        /* <DEDUP_REMOVED lines=17> */
.L_x_969:
[----:B------:R-:W-:Y:S01]  /*107f0*/  ULDC.64 UR4, c[0x0][0x9f8] ;  /* 0x00027e0000047ab9 */ /* 0x000fe20000000a00 */
[----:B------:R-:W-:Y:S01]  /*10800*/  IMAD.U32 R20, RZ, RZ, UR46 ;  /* 0x0000002eff147e24 */ /* 0x000fe2000f8e00ff */
[----:B------:R-:W-:Y:S01]  /*10810*/  UISETP.NE.U32.AND UP0, UPT, UR4, URZ, UPT ;  /* 0x0000003f0400728c */ /* 0x000fe2000bf05070 */
[----:B------:R-:W0:Y:S01]  /*10820*/  LDC R0, c[0x0][0x428] ;  /* 0x00010a00ff007b82 */ /* 0x000e220000000800 */
[----:B------:R-:W1:Y:S01]  /*10830*/  S2R R4, SR_TID.X ;  /* 0x0000000000047919 */ /* 0x000e620000002100 */
[----:B------:R-:W-:Y:S01]  /*10840*/  IMAD.U32 R16, RZ, RZ, UR38 ;  /* 0x00000026ff107e24 */ /* 0x000fe2000f8e00ff */
[----:B------:R-:W-:Y:S01]  /*10850*/  UISETP.NE.AND.EX UP0, UPT, UR5, URZ, UPT, UP0 ;  /* 0x0000003f0500728c */ /* 0x000fe2000bf05300 */
[----:B------:R-:W-:Y:S01]  /*10860*/  IMAD R25, R25, 0xc0, R26 ;  /* 0x000000c019197824 */ /* 0x000fe200078e021a */
[----:B------:R-:W-:-:S04]  /*10870*/  ULDC.64 UR6, c[0x0][0xa08] ;  /* 0x0002820000067ab9 */ /* 0x000fc80000000a00 */
[----:B------:R-:W-:-:S05]  /*10880*/  PLOP3.LUT P0, PT, PT, PT, UP0, 0x80, 0x0 ;  /* 0x000000000000781c */ /* 0x000fca0003f0f008 */
[----:B------:R-:W-:Y:S02]  /*10890*/  @UP0 ULDC.64 UR4, c[0x0][0x9f8] ;  /* 0x00027e0000040ab9 */ /* 0x000fe40000000a00 */
[----:B------:R-:W-:-:S06]  /*108a0*/  @UP0 UIMAD.WIDE UR4, UR46, 0x4, UR4 ;  /* 0x000000042e0408a5 */ /* 0x000fcc000f8e0204 */
[----:B------:R-:W-:Y:S02]  /*108b0*/  IMAD.U32 R2, RZ, RZ, UR4 ;  /* 0x00000004ff027e24 */ /* 0x000fe4000f8e00ff */
[----:B------:R-:W-:Y:S01]  /*108c0*/  IMAD.U32 R3, RZ, RZ, UR5 ;  /* 0x00000005ff037e24 */ /* 0x000fe2000f8e00ff */
[----:B------:R-:W-:-:S04]  /*108d0*/  ULDC.64 UR4, c[0x0][0xa00] ;  /* 0x0002800000047ab9 */ /* 0x000fc80000000a00 */
[----:B------:R2:W3:Y:S01]  /*108e0*/  @P0 LDG.E R20, desc[UR48][R2.64] ;  /* 0x0000003002140981 */ /* 0x0004e2000c1e1900 */
[----:B0-----:R-:W-:Y:S01]  /*108f0*/  ISETP.NE.AND P0, PT, R0, 0x1, PT ;  /* 0x000000010000780c */ /* 0x001fe20003f05270 */
[----:B------:R-:W-:Y:S01]  /*10900*/  UMOV UR36, URZ ;  /* 0x0000003f00247c82 */ /* 0x000fe20008000000 */
[----:B------:R-:W-:Y:S01]  /*10910*/  R2UR UR37, R25 ;  /* 0x00000000192572ca */ /* 0x000fe200000e0000 */
[----:B------:R-:W-:Y:S01]  /*10920*/  UMOV UR8, 0x20 ;  /* 0x0000002000087882 */ /* 0x000fe20000000000 */
[----:B-1----:R-:W-:Y:S01]  /*10930*/  LOP3.LUT R27, R4, 0x7f, RZ, 0xc0, !PT ;  /* 0x0000007f041b7812 */ /* 0x002fe200078ec0ff */
[----:B------:R-:W-:Y:S01]  /*10940*/  UMOV UR10, UR38 ;  /* 0x00000026000a7c82 */ /* 0x000fe20008000000 */
[----:B------:R-:W-:Y:S01]  /*10950*/  UMOV UR12, 0x40 ;  /* 0x00000040000c7882 */ /* 0x000fe20000000000 */
[----:B------:R-:W-:Y:S01]  /*10960*/  UMOV UR14, UR38 ;  /* 0x00000026000e7c82 */ /* 0x000fe20008000000 */
[----:B------:R-:W-:Y:S01]  /*10970*/  ISETP.NE.AND P1, PT, R27, RZ, PT ;  /* 0x000000ff1b00720c */ /* 0x000fe20003f25270 */
[----:B--2---:R-:W0:Y:S01]  /*10980*/  LDC.64 R2, c[0x0][0x3f8] ;  /* 0x0000fe00ff027b82 */ /* 0x004e220000000a00 */
[----:B------:R-:W-:-:S04]  /*10990*/  SHF.R.U32.HI R4, RZ, 0x5, R4 ;  /* 0x00000005ff047819 */ /* 0x000fc80000011604 */
[----:B------:R-:W-:Y:S01]  /*109a0*/  LOP3.LUT R4, R4, 0x3, RZ, 0xc0, !PT ;  /* 0x0000000304047812 */ /* 0x000fe200078ec0ff */
[----:B------:R-:W-:Y:S01]  /*109b0*/  UMOV UR9, UR37 ;  /* 0x0000002500097c82 */ /* 0x000fe20008000000 */
[----:B------:R-:W-:Y:S01]  /*109c0*/  UMOV UR13, UR37 ;  /* 0x00000025000d7c82 */ /* 0x000fe20008000000 */
[----:B------:R-:W1:Y:S04]  /*109d0*/  @P0 LDC R0, c[0x0][0x42c] ;  /* 0x00010b00ff000b82 */ /* 0x000e680000000800 */
[----:B------:R-:W-:-:S04]  /*109e0*/  VOTEU.ALL UP1, P1 ;  /* 0x00000000003f7886 */ /* 0x000fc80000820000 */
[----:B------:R-:W2:Y:S01]  /*109f0*/  @P0 LDC R5, c[0x0][0x430] ;  /* 0x00010c00ff050b82 */ /* 0x000ea20000000800 */
[----:B-1----:R-:W-:-:S05]  /*10a00*/  @P0 IMAD.HI.U32 R0, R0, UR38, RZ ;  /* 0x0000002600000c27 */ /* 0x002fca000f8e00ff */
[----:B--2---:R-:W-:Y:S02]  /*10a10*/  @P0 SHF.R.U32.HI R16, RZ, R5, R0 ;  /* 0x00000005ff100219 */ /* 0x004fe40000011600 */
[----:B------:R-:W-:Y:S01]  /*10a20*/  ISETP.NE.U32.AND P0, PT, RZ, UR4, PT ;  /* 0x00000004ff007c0c */ /* 0x000fe2000bf05070 */
[----:B------:R-:W-:-:S03]  /*10a30*/  @!UP1 UIADD3 UR4, UP0, UR50, 0x270, URZ ;  /* 0x0000027032049890 */ /* 0x000fc6000ff1e03f */
[----:B------:R-:W-:Y:S01]  /*10a40*/  ISETP.NE.AND.EX P0, PT, RZ, UR5, PT, P0 ;  /* 0x00000005ff007c0c */ /* 0x000fe2000bf05300 */
[----:B------:R-:W-:-:S03]  /*10a50*/  @!UP1 UIADD3.X UR5, URZ, UR51, URZ, UP0, !UPT ;  /* 0x000000333f059290 */ /* 0x000fc600087fe43f */
[----:B------:R-:W-:Y:S02]  /*10a60*/  SEL R6, RZ, UR46, P0 ;  /* 0x0000002eff067c07 */ /* 0x000fe40008000000 */
[----:B0-----:R-:W-:Y:S01]  /*10a70*/  LOP3.LUT P0, RZ, R2, UR6, RZ, 0xfc, !PT ;  /* 0x0000000602ff7c12 */ /* 0x001fe2000f80fcff */
[----:B------:R-:W-:Y:S01]  /*10a80*/  UMOV UR6, 0xffffffff ;  /* 0xffffffff00067882 */ /* 0x000fe20000000000 */
[----:B------:R-:W-:Y:S02]  /*10a90*/  R2UR UR39, R6 ;  /* 0x00000000062772ca */ /* 0x000fe400000e0000 */
[----:B------:R-:W-:-:S11]  /*10aa0*/  LOP3.LUT P0, RZ, R3, UR7, RZ, 0xfc, P0 ;  /* 0x0000000703ff7c12 */ /* 0x000fd6000800fcff */
[----:B------:R-:W-:Y:S01]  /*10ab0*/  UMOV UR11, UR39 ;  /* 0x00000027000b7c82 */ /* 0x000fe20008000000 */
[----:B------:R-:W-:Y:S01]  /*10ac0*/  UMOV UR15, UR39 ;  /* 0x00000027000f7c82 */ /* 0x000fe20008000000 */
[----:B------:R0:W-:Y:S01]  /*10ad0*/  @!UP1 UTMAPF.L2.4D [UR36], [UR4] ;  /* 0x00000024040095b8 */ /* 0x0001e20008018000 */
[----:B------:R0:W-:Y:S01]  /*10ae0*/  @!UP1 UTMAPF.L2.4D [UR8], [UR4] ;  /* 0x00000008040095b8 */ /* 0x0001e20008018000 */
[----:B------:R0:W-:Y:S01]  /*10af0*/  @!UP1 UTMAPF.L2.4D [UR12], [UR4] ;  /* 0x0000000c040095b8 */ /* 0x0001e20008018000 */
[----:B---3--:R-:W-:Y:S02]  /*10b00*/  SHF.R.S32.HI R21, RZ, 0x1f, R20 ;  /* 0x0000001fff157819 */ /* 0x008fe40000011414 */
[----:B------:R-:W-:Y:S01]  /*10b10*/  SEL R0, R20, RZ, !P0 ;  /* 0x000000ff14007207 */ /* 0x000fe20004000000 */
[----:B0-----:R-:W-:Y:S06]  /*10b20*/  BRA.DIV UR6, `(.L_x_970) ;  /* 0x0000003206947947 */ /* 0x001fec000b800000 */
[----:B------:R0:W1:Y:S02]  /*10b30*/  SHFL.IDX PT, R14, R4, RZ, 0x1f ;  /* 0x00001fff040e7589 */ /* 0x00006400000e0000 */
.L_x_1042:
[----:B-1----:R-:W-:Y:S02]  /*10b40*/  ISETP.NE.AND P0, PT, R14, RZ, PT ;  /* 0x000000ff0e00720c */ /* 0x002fe40003f05270 */
[----:B------:R-:W-:-:S11]  /*10b50*/  PLOP3.LUT P6, PT, PT, PT, PT, 0x8, 0x0 ;  /* 0x000000000000781c */ /* 0x000fd60003fce170 */
[----:B------:R-:W-:Y:S05]  /*10b60*/  @P0 BRA `(.L_x_971) ;  /* 0x00000008000c0947 */ /* 0x000fea0003800000 */
[----:B------:R-:W-:-:S06]  /*10b70*/  UIADD3 UR4, UR42, -0x1, URZ ;  /* 0xffffffff2a047890 */ /* 0x000fcc000fffe03f */
[----:B------:R-:W-:Y:S01]  /*10b80*/  IMAD.U32 R7, RZ, RZ, UR4 ;  /* 0x00000004ff077e24 */ /* 0x000fe2000f8e00ff */
[----:B------:R-:W-:-:S03]  /*10b90*/  UMOV UR4, 0xffffffff ;  /* 0xffffffff00047882 */ /* 0x000fc60000000000 */
[----:B------:R-:W-:Y:S05]  /*10ba0*/  BRA.DIV UR4, `(.L_x_972) ;  /* 0x0000003204947947 */ /* 0x000fea000b800000 */
[----:B------:R-:W-:-:S13]  /*10bb0*/  ELECT P6, URZ, PT ;  /* 0x00000000003f782f */ /* 0x000fda00038c0000 */
.L_x_1045:
        /* <DEDUP_REMOVED lines=22> */
.L_x_974:
[----:B------:R-:W-:Y:S02]  /*10d20*/  LEA R5, R17, UR40, 0x3 ;  /* 0x0000002811057c11 */ /* 0x000fe4000f8e18ff */
[----:B-1----:R-:W-:Y:S02]  /*10d30*/  SHF.L.U32 R2, R19, 0x1f, RZ ;  /* 0x0000001f13027819 */ /* 0x002fe400000006ff */
[----:B------:R-:W-:Y:S02]  /*10d40*/  ISETP.NE.AND P0, PT, R27, RZ, PT ;  /* 0x000000ff1b00720c */ /* 0x000fe40003f05270 */
[----:B------:R-:W1:Y:S02]  /*10d50*/  SYNCS.PHASECHK.TRANS64.TRYWAIT P2, [R5+URZ+0x19c80], R2 ;  /* 0x019c8002050075a7 */ /* 0x000e64000804017f */
[----:B-1----:R-:W-:Y:S09]  /*10d60*/  @!P2 BRA `(.L_x_975) ;  /* 0x000000300044a947 */ /* 0x002ff20003800000 */
.L_x_1046:
        /* <DEDUP_REMOVED lines=8> */
.L_x_976:
[----:B0-----:R-:W-:Y:S01]  /*10df0*/  IMAD.U32 R4, RZ, RZ, UR40 ;  /* 0x00000028ff047e24 */ /* 0x001fe2000f8e00ff */
[----:B------:R-:W-:Y:S01]  /*10e00*/  R2UR UR9, R5 ;  /* 0x00000000050972ca */ /* 0x000fe200000e0000 */
[----:B------:R-:W-:Y:S01]  /*10e10*/  IMAD R7, R7, 0x80, R23 ;  /* 0x0000008007077824 */ /* 0x000fe200078e0217 */
[----:B------:R-:W-:Y:S01]  /*10e20*/  UIADD3 UR4, UP0, UR50, 0x470, URZ ;  /* 0x0000047032047890 */ /* 0x000fe2000ff1e03f */
[----:B------:R-:W-:Y:S01]  /*10e30*/  IMAD R3, R17, 0x3000, R4 ;  /* 0x0000300011037824 */ /* 0x000fe200078e0204 */
        /* <DEDUP_REMOVED lines=23> */
.L_x_1047:
        /* <DEDUP_REMOVED lines=8> */
.L_x_978:
        /* <DEDUP_REMOVED lines=24> */
.L_x_973:
        /* <DEDUP_REMOVED lines=10> */
[----:B01----:R-:W-:Y:S01]  /*11250*/  @P0 IMAD.MOV.U32 R2, RZ, RZ, 0x4800 ;  /* 0x00004800ff020424 */ /* 0x003fe200078e00ff */
[C---:B------:R-:W-:Y:S01]  /*11260*/  @P0 R2UR UR13, R6.reuse ;  /* 0x00000000060d02ca */ /* 0x040fe200000e0000 */
[----:B------:R-:W-:Y:S01]  /*11270*/  UMOV UR6, 0x0 ;  /* 0x0000000000067882 */ /* 0x000fe20000000000 */
[C---:B------:R-:W-:Y:S01]  /*11280*/  @P0 R2UR UR27, R25.reuse ;  /* 0x00000000191b02ca */ /* 0x040fe200000e0000 */
[----:B------:R-:W-:Y:S01]  /*11290*/  UMOV UR7, 0x12f00000 ;  /* 0x12f0000000077882 */ /* 0x000fe20000000000 */
[C---:B------:R-:W-:Y:S01]  /*112a0*/  @P0 R2UR UR29, R6.reuse ;  /* 0x00000000061d02ca */ /* 0x040fe200000e0000 */
        /* <DEDUP_REMOVED lines=15> */
.L_x_971:
[----:B------:R-:W2:Y:S01]  /*113a0*/  LDL.LU R3, [R1+0x4] ;  /* 0x0000040001037983 */ /* 0x000ea20000300800 */
[----:B------:R-:W-:Y:S01]  /*113b0*/  BSSY B0, `(.L_x_979) ;  /* 0x0000009000007945 */ /* 0x000fe20003800000 */
[----:B--2---:R-:W-:-:S05]  /*113c0*/  VIADD R3, R3, 0x1 ;  /* 0x0000000103037836 */ /* 0x004fca0000000000 */
[----:B------:R-:W-:Y:S01]  /*113d0*/  LEA.HI R2, R3, R3, RZ, 0x1 ;  /* 0x0000000303027211 */ /* 0x000fe200078f08ff */
[----:B------:R1:W-:Y:S03]  /*113e0*/  STL [R1+0x4], R3 ;  /* 0x0000040301007387 */ /* 0x0003e60000100800 */
[----:B------:R-:W-:-:S05]  /*113f0*/  LOP3.LUT R2, R2, 0xfffffffe, RZ, 0xc0, !PT ;  /* 0xfffffffe02027812 */ /* 0x000fca00078ec0ff */
[----:B------:R-:W-:-:S05]  /*11400*/  IMAD.IADD R2, R3, 0x1, -R2 ;  /* 0x0000000103027824 */ /* 0x000fca00078e0a02 */
[----:B------:R-:W-:-:S04]  /*11410*/  SHF.L.U32 R2, R2, 0x1f, RZ ;  /* 0x0000001f02027819 */ /* 0x000fc800000006ff */
[----:B------:R-:W2:Y:S02]  /*11420*/  SYNCS.PHASECHK.TRANS64.TRYWAIT P0, [UR40+0x19c20], R2 ;  /* 0x019c2002ff0075a7 */ /* 0x000ea40008000168 */
[----:B-12---:R-:W-:Y:S05]  /*11430*/  @!P0 BRA `(.L_x_980) ;  /* 0x0000002800b88947 */ /* 0x006fea0003800000 */
.L_x_1048:
[----:B------:R-:W-:Y:S05]  /*11440*/  BSYNC B0 ;  /* 0x0000000000007941 */ /* 0x000fea0003800000 */
.L_x_979:
[----:B------:R-:W-:-:S06]  /*11450*/  UIADD3 UR4, UR42, -0x2, URZ ;  /* 0xfffffffe2a047890 */ /* 0x000fcc000fffe03f */
[----:B------:R-:W-:-:S13]  /*11460*/  ISETP.LE.AND P0, PT, R22, UR4, PT ;  /* 0x0000000416007c0c */ /* 0x000fda000bf03270 */
[----:B------:R-:W-:Y:S05]  /*11470*/  @!P0 BRA `(.L_x_981) ;  /* 0x0000000c00ec8947 */ /* 0x000fea0003800000 */
[----:B-1----:R-:W-:Y:S02]  /*11480*/  IMAD.MOV.U32 R3, RZ, RZ, R17 ;  /* 0x000000ffff037224 */ /* 0x002fe400078e0011 */
[----:B------:R-:W-:Y:S02]  /*11490*/  IMAD.MOV.U32 R8, RZ, RZ, R19 ;  /* 0x000000ffff087224 */ /* 0x000fe400078e0013 */
[----:B------:R-:W-:-:S07]  /*114a0*/  IMAD.U32 R2, RZ, RZ, UR4 ;  /* 0x00000004ff027e24 */ /* 0x000fce000f8e00ff */
.L_x_1005:
        /* <DEDUP_REMOVED lines=9> */
[----:B------:R-:W-:Y:S01]  /*11540*/  IMAD.MOV.U32 R10, RZ, RZ, R2 ;  /* 0x000000ffff0a7224 */ /* 0x000fe200078e0002 */
[----:B------:R-:W-:-:S04]  /*11550*/  ISETP.NE.U32.AND P0, PT, RZ, UR4, PT ;  /* 0x00000004ff007c0c */ /* 0x000fc8000bf05070 */
        /* <DEDUP_REMOVED lines=20> */
.L_x_984:
[----:B0-----:R-:W0:Y:S01]  /*116a0*/  S2R R4, SR_TID.X ;  /* 0x0000000000047919 */ /* 0x001e220000002100 */
[----:B-1----:R-:W-:Y:S01]  /*116b0*/  LEA R7, R17, UR40, 0x3 ;  /* 0x0000002811077c11 */ /* 0x002fe2000f8e18ff */
[----:B------:R-:W-:Y:S01]  /*116c0*/  BSSY B1, `(.L_x_985) ;  /* 0x0000006000017945 */ /* 0x000fe20003800000 */
[----:B0-----:R-:W-:Y:S02]  /*116d0*/  LOP3.LUT R5, R4, 0x7f, RZ, 0xc0, !PT ;  /* 0x0000007f04057812 */ /* 0x001fe400078ec0ff */
[----:B------:R-:W-:Y:S02]  /*116e0*/  SHF.L.U32 R4, R19, 0x1f, RZ ;  /* 0x0000001f13047819 */ /* 0x000fe400000006ff */
[----:B------:R-:W-:Y:S02]  /*116f0*/  ISETP.NE.AND P2, PT, R5, RZ, PT ;  /* 0x000000ff0500720c */ /* 0x000fe40003f45270 */
[----:B------:R-:W0:Y:S02]  /*11700*/  SYNCS.PHASECHK.TRANS64.TRYWAIT P0, [R7+URZ+0x19c80], R4 ;  /* 0x019c8004070075a7 */ /* 0x000e24000800017f */
[----:B0-----:R-:W-:Y:S09]  /*11710*/  @!P0 BRA `(.L_x_986) ;  /* 0x0000002800188947 */ /* 0x001ff20003800000 */
.L_x_1049:
[----:B------:R-:W-:Y:S05]  /*11720*/  BSYNC B1 ;  /* 0x0000000000017941 */ /* 0x000fea0003800000 */
.L_x_985:
[----:B------:R-:W-:Y:S04]  /*11730*/  BSSY B1, `(.L_x_987) ;  /* 0x0000009000017945 */ /* 0x000fe80003800000 */
[----:B------:R-:W-:Y:S05]  /*11740*/  @P2 BRA `(.L_x_988) ;  /* 0x00000000001c2947 */ /* 0x000fea0003800000 */
[----:B------:R-:W1:Y:S01]  /*11750*/  S2R R5, SR_TID.X ;  /* 0x0000000000057919 */ /* 0x000e620000002100 */
[----:B------:R-:W-:-:S04]  /*11760*/  IMAD.MOV.U32 R6, RZ, RZ, 0x3000 ;  /* 0x00003000ff067424 */ /* 0x000fc800078e00ff */
[----:B------:R2:W-:Y:S01]  /*11770*/  SYNCS.ARRIVE.TRANS64 RZ, [R7+URZ+0x19c70], R6 ;  /* 0x019c700607ff79a7 */ /* 0x0005e2000800003f */
[----:B-1----:R-:W-:-:S04]  /*11780*/  LOP3.LUT R5, R5, 0x1f, RZ, 0xc0, !PT ;  /* 0x0000001f05057812 */ /* 0x002fc800078ec0ff */
[----:B------:R-:W-:-:S13]  /*11790*/  ISETP.NE.AND P0, PT, R5, RZ, PT ;  /* 0x000000ff0500720c */ /* 0x000fda0003f05270 */
[----:B--2---:R-:W-:Y:S05]  /*117a0*/  @!P0 BRA `(.L_x_988) ;  /* 0x0000000000048947 */ /* 0x004fea0003800000 */
[----:B------:R-:W-:Y:S01]  /*117b0*/  BPT.TRAP 0x1 ;  /* 0x000000040000795c */ /* 0x000fe20000300000 */
.L_x_988:
[----:B------:R-:W-:Y:S05]  /*117c0*/  BSYNC B1 ;  /* 0x0000000000017941 */ /* 0x000fea0003800000 */
.L_x_987:
[----:B------:R-:W-:Y:S01]  /*117d0*/  IMAD.MOV.U32 R12, RZ, RZ, RZ ;  /* 0x000000ffff0c7224 */ /* 0x000fe200078e00ff */
[----:B------:R-:W-:Y:S01]  /*117e0*/  R2UR UR12, R16 ;  /* 0x00000000100c72ca */ /* 0x000fe200000e0000 */
[----:B------:R-:W-:Y:S01]  /*117f0*/  IMAD.U32 R6, RZ, RZ, UR40 ;  /* 0x00000028ff067e24 */ /* 0x000fe2000f8e00ff */
[----:B------:R-:W-:Y:S01]  /*11800*/  UIADD3 UR4, UP0, UR50, 0x470, URZ ;  /* 0x0000047032047890 */ /* 0x000fe2000ff1e03f */
[----:B------:R-:W-:Y:S01]  /*11810*/  IMAD R9, R10, 0x80, R23 ;  /* 0x000000800a097824 */ /* 0x000fe200078e0217 */
[----:B------:R-:W-:Y:S01]  /*11820*/  R2UR UR10, R12 ;  /* 0x000000000c0a72ca */ /* 0x000fe200000e0000 */
[----:B------:R-:W-:Y:S01]  /*11830*/  IMAD R6, R17, 0x3000, R6 ;  /* 0x0000300011067824 */ /* 0x000fe200078e0206 */
[----:B------:R-:W-:Y:S01]  /*11840*/  PLOP3.LUT P0, PT, PT, PT, PT, 0x80, 0x0 ;  /* 0x000000000000781c */ /* 0x000fe20003f0f070 */
[----:B------:R-:W-:Y:S01]  /*11850*/  VIADD R5, R7, 0x19c70 ;  /* 0x00019c7007057836 */ /* 0x000fe20000000000 */
[----:B------:R-:W-:Y:S01]  /*11860*/  UIADD3.X UR5, URZ, UR51, URZ, UP0, !UPT ;  /* 0x000000333f057290 */ /* 0x000fe200087fe43f */
[----:B------:R-:W-:Y:S01]  /*11870*/  VIADD R10, R6, 0x9000 ;  /* 0x00009000060a7836 */ /* 0x000fe20000000000 */
[----:B------:R-:W-:Y:S01]  /*11880*/  UMOV UR6, 0x0 ;  /* 0x0000000000067882 */ /* 0x000fe20000000000 */
[----:B------:R-:W-:-:S09]  /*11890*/  UMOV UR7, 0x14f00000 ;  /* 0x14f0000000077882 */ /* 0x000fd20000000000 */
.L_x_989:
        /* <DEDUP_REMOVED lines=16> */
.L_x_990:
        /* <DEDUP_REMOVED lines=16> */
.L_x_991:
        /* <DEDUP_REMOVED lines=12> */
.L_x_1050:
[----:B------:R-:W-:Y:S05]  /*11b60*/  BSYNC B1 ;  /* 0x0000000000017941 */ /* 0x000fea0003800000 */
.L_x_992:
[----:B------:R-:W-:Y:S01]  /*11b70*/  BSSY B1, `(.L_x_994) ;  /* 0x000000b000017945 */ /* 0x000fe20003800000 */
[----:B01----:R-:W-:Y:S02]  /*11b80*/  IMAD.MOV.U32 R4, RZ, RZ, 0x0 ;  /* 0x00000000ff047424 */ /* 0x003fe400078e00ff */
[----:B------:R-:W-:Y:S01]  /*11b90*/  IMAD.MOV.U32 R5, RZ, RZ, 0x14f00000 ;  /* 0x14f00000ff057424 */ /* 0x000fe200078e00ff */
[----:B------:R-:W-:Y:S06]  /*11ba0*/  @P2 BRA `(.L_x_995) ;  /* 0x00000000001c2947 */ /* 0x000fec0003800000 */
[----:B------:R-:W0:Y:S01]  /*11bb0*/  S2R R13, SR_TID.X ;  /* 0x00000000000d7919 */ /* 0x000e220000002100 */
[----:B------:R-:W-:-:S04]  /*11bc0*/  IMAD.MOV.U32 R14, RZ, RZ, 0x3000 ;  /* 0x00003000ff0e7424 */ /* 0x000fc800078e00ff */
[----:B------:R1:W-:Y:S01]  /*11bd0*/  SYNCS.ARRIVE.TRANS64 RZ, [R7+URZ+0x19c30], R14 ;  /* 0x019c300e07ff79a7 */ /* 0x0003e2000800003f */
[----:B0-----:R-:W-:-:S04]  /*11be0*/  LOP3.LUT R13, R13, 0x1f, RZ, 0xc0, !PT ;  /* 0x0000001f0d0d7812 */ /* 0x001fc800078ec0ff */
[----:B------:R-:W-:-:S13]  /*11bf0*/  ISETP.NE.AND P0, PT, R13, RZ, PT ;  /* 0x000000ff0d00720c */ /* 0x000fda0003f05270 */
[----:B-1----:R-:W-:Y:S05]  /*11c00*/  @!P0 BRA `(.L_x_995) ;  /* 0x0000000000048947 */ /* 0x002fea0003800000 */
[----:B------:R-:W-:Y:S01]  /*11c10*/  BPT.TRAP 0x1 ;  /* 0x000000040000795c */ /* 0x000fe20000300000 */
.L_x_995:
[----:B------:R-:W-:Y:S05]  /*11c20*/  BSYNC B1 ;  /* 0x0000000000017941 */ /* 0x000fea0003800000 */
.L_x_994:
[----:B------:R-:W-:Y:S01]  /*11c30*/  R2UR UR6, R4 ;  /* 0x00000000040672ca */ /* 0x000fe200000e0000 */
[----:B------:R-:W-:Y:S01]  /*11c40*/  UIADD3 UR4, UP0, UR50, 0x370, URZ ;  /* 0x0000037032047890 */ /* 0x000fe2000ff1e03f */
[----:B------:R-:W-:Y:S01]  /*11c50*/  R2UR UR7, R5 ;  /* 0x00000000050772ca */ /* 0x000fe200000e0000 */
[----:B------:R-:W-:Y:S01]  /*11c60*/  VIADD R7, R7, 0x19c30 ;  /* 0x00019c3007077836 */ /* 0x000fe20000000000 */
[----:B------:R-:W-:Y:S01]  /*11c70*/  R2UR UR12, R16 ;  /* 0x00000000100c72ca */ /* 0x000fe200000e0000 */
[----:B------:R-:W-:Y:S01]  /*11c80*/  UIADD3.X UR5, URZ, UR51, URZ, UP0, !UPT ;  /* 0x000000333f057290 */ /* 0x000fe200087fe43f */
[----:B------:R-:W-:Y:S01]  /*11c90*/  R2UR UR10, R12 ;  /* 0x000000000c0a72ca */ /* 0x000fe200000e0000 */
[----:B------:R-:W-:Y:S01]  /*11ca0*/  VIADD R12, R6, 0x13800 ;  /* 0x00013800060c7836 */ /* 0x000fe20000000000 */
[----:B------:R-:W-:-:S13]  /*11cb0*/  PLOP3.LUT P0, PT, PT, PT, PT, 0x80, 0x0 ;  /* 0x000000000000781c */ /* 0x000fda0003f0f070 */
.L_x_996:
        /* <DEDUP_REMOVED lines=9> */
[----:B------:R-:W-:Y:S02]  /*11d50*/  R2UR UR6, R4 ;  /* 0x00000000040672ca */ /* 0x000fe400000e0000 */
[----:B------:R-:W-:Y:S02]  /*11d60*/  R2UR UR7, R5 ;  /* 0x00000000050772ca */ /* 0x000fe400000e0000 */
[----:B------:R-:W-:Y:S02]  /*11d70*/  R2UR UR12, R16 ;  /* 0x00000000100c72ca */ /* 0x000fe400000e0000 */
[----:B------:R-:W-:Y:S01]  /*11d80*/  R2UR UR10, R10 ;  /* 0x000000000a0a72ca */ /* 0x000fe200000e0000 */
[----:B------:R-:W-:Y:S01]  /*11d90*/  VIADD R10, R6, 0x14800 ;  /* 0x00014800060a7836 */ /* 0x000fe20000000000 */
[----:B------:R-:W-:-:S13]  /*11da0*/  PLOP3.LUT P0, PT, PT, PT, PT, 0x80, 0x0 ;  /* 0x000000000000781c */ /* 0x000fda0003f0f070 */
.L_x_997:
        /* <DEDUP_REMOVED lines=15> */
.L_x_998:
        /* <DEDUP_REMOVED lines=9> */
.L_x_983:
[----:B------:R-:W-:Y:S05]  /*11f30*/  BSYNC B0 ;  /* 0x0000000000007941 */ /* 0x000fea0003800000 */
.L_x_982:
[----:B------:R-:W-:-:S06]  /*11f40*/  UISETP.NE.AND UP0, UPT, UR41, 0x3, UPT ;  /* 0x000000032900788c */ /* 0x000fcc000bf05270 */
[----:B------:R-:W-:-:S13]  /*11f50*/  PLOP3.LUT P0, PT, PT, PT, UP0, 0x80, 0x0 ;  /* 0x000000000000781c */ /* 0x000fda0003f0f008 */
[----:B------:R-:W-:Y:S05]  /*11f60*/  @!P0 BRA `(.L_x_999) ;  /* 0x0000000000048947 */ /* 0x000fea0003800000 */
[----:B------:R-:W-:Y:S01]  /*11f70*/  BPT.TRAP 0x1 ;  /* 0x000000040000795c */ /* 0x000fe20000300000 */
.L_x_999:
        /* <DEDUP_REMOVED lines=8> */
.L_x_1051:
[----:B------:R-:W-:Y:S05]  /*12000*/  BSYNC B0 ;  /* 0x0000000000007941 */ /* 0x000fea0003800000 */
.L_x_1000:
[----:B------:R-:W-:Y:S05]  /*12010*/  @!P0 BRA `(.L_x_1002) ;  /* 0x0000000000048947 */ /* 0x000fea0003800000 */
[----:B------:R-:W-:Y:S01]  /*12020*/  BPT.TRAP 0x1 ;  /* 0x000000040000795c */ /* 0x000fe20000300000 */
.L_x_1002:
[----:B0-----:R-:W-:Y:S01]  /*12030*/  SHF.L.U32 R5, R8, 0x1f, RZ ;  /* 0x0000001f08057819 */ /* 0x001fe200000006ff */
[----:B------:R-:W-:-:S03]  /*12040*/  IMAD R11, R3, 0x3000, RZ ;  /* 0x00003000030b7824 */ /* 0x000fc600078e02ff */
[----:B------:R-:W0:Y:S02]  /*12050*/  SYNCS.PHASECHK.TRANS64.TRYWAIT P2, [R12+URZ+0x19c60], R5 ;  /* 0x019c60050c0075a7 */ /* 0x000e24000804017f */
[----:B0-----:R-:W-:Y:S05]  /*12060*/  @!P2 BRA `(.L_x_1003) ;  /* 0x000000200000a947 */ /* 0x001fea0003800000 */
.L_x_1052:
[----:B------:R-:W2:Y:S01]  /*12070*/  LDL R3, [R1] ;  /* 0x0000000001037983 */ /* 0x000ea20000100800 */
[----:B------:R-:W-:Y:S05]  /*12080*/  WARPSYNC.ALL ;  /* 0x0000000000007948 */ /* 0x000fea0003800000 */
[----:B------:R-:W-:-:S05]  /*12090*/  LOP3.LUT R13, R11, R28, RZ, 0xfc, !PT ;  /* 0x0000001c0b0d7212 */ /* 0x000fca00078efcff */
[----:B------:R-:W-:Y:S01]  /*120a0*/  VIADD R13, R13, UR40 ;  /* 0x000000280d0d7c36 */ /* 0x000fe20008000000 */
[----:B--2---:R-:W-:-:S05]  /*120b0*/  LOP3.LUT R3, R11, R3, RZ, 0xfc, !PT ;  /* 0x000000030b037212 */ /* 0x004fca00078efcff */
[----:B0-----:R-:W0:Y:S02]  /*120c0*/  LDSM.16.MT88.4 R4, [R3+UR40+0x9000] ;  /* 0x009000280304783b */ /* 0x001e240008004200 */
        /* <DEDUP_REMOVED lines=44> */
.L_x_1004:
[----:B-1----:R-:W-:Y:S01]  /*12390*/  SYNCS.ARRIVE.TRANS64.A1T0 RZ, [R12+URZ+0x19c50], RZ ;  /* 0x019c50ff0cff79a7 */ /* 0x002fe2000810003f */
[----:B------:R-:W-:Y:S01]  /*123a0*/  BAR.SYNC.DEFER_BLOCKING 0x2, 0x80 ;  /* 0x0082000000007b1d */ /* 0x000fe20000010000 */
[----:B------:R-:W-:Y:S01]  /*123b0*/  ISETP.GT.AND P0, PT, R2, R22, PT ;  /* 0x000000160200720c */ /* 0x000fe20003f04270 */
[----:B------:R-:W-:Y:S02]  /*123c0*/  @!P1 VIADD R3, R12, 0x19c80 ;  /* 0x00019c800c039836 */ /* 0x000fe40000000000 */
[----:B------:R-:W-:Y:S02]  /*123d0*/  VIADD R2, R2, 0xffffffff ;  /* 0xffffffff02027836 */ /* 0x000fe40000000000 */
[----:B0-----:R-:W-:Y:S01]  /*123e0*/  IMAD.MOV.U32 R8, RZ, RZ, R19 ;  /* 0x000000ffff087224 */ /* 0x001fe200078e0013 */
[----:B------:R-:W-:-:S04]  /*123f0*/  @!P1 PRMT R3, RZ, 0x654, R3 ;  /* 0x00000654ff039816 */ /* 0x000fc80000000003 */
[----:B------:R0:W-:Y:S02]  /*12400*/  @!P1 SYNCS.ARRIVE.TRANS64.RED.A1T0 RZ, [R3+URZ], RZ ;  /* 0x000000ff03ff99a7 */ /* 0x0001e4000810043f */
[----:B0-----:R-:W-:Y:S01]  /*12410*/  IMAD.MOV.U32 R3, RZ, RZ, R17 ;  /* 0x000000ffff037224 */ /* 0x001fe200078e0011 */
[----:B------:R-:W-:Y:S06]  /*12420*/  @P0 BRA `(.L_x_1005) ;  /* 0xfffffff000200947 */ /* 0x000fec000383ffff */
.L_x_981:
        /* <DEDUP_REMOVED lines=14> */
.L_x_1007:
[----:B------:R-:W-:Y:S05]  /*12510*/  BSYNC B0 ;  /* 0x0000000000007941 */ /* 0x000fea0003800000 */
.L_x_1006:
[----:B------:R-:W-:-:S06]  /*12520*/  UISETP.NE.AND UP0, UPT, UR41, 0x3, UPT ;  /* 0x000000032900788c */ /* 0x000fcc000bf05270 */
[----:B------:R-:W-:-:S13]  /*12530*/  PLOP3.LUT P0, PT, PT, PT, UP0, 0x80, 0x0 ;  /* 0x000000000000781c */ /* 0x000fda0003f0f008 */
[----:B------:R-:W-:Y:S05]  /*12540*/  @!P0 BRA `(.L_x_1008) ;  /* 0x0000000000048947 */ /* 0x000fea0003800000 */
[----:B------:R-:W-:Y:S01]  /*12550*/  BPT.TRAP 0x1 ;  /* 0x000000040000795c */ /* 0x000fe20000300000 */
.L_x_1008:
        /* <DEDUP_REMOVED lines=8> */
.L_x_1053:
[----:B------:R-:W-:Y:S05]  /*125e0*/  BSYNC B0 ;  /* 0x0000000000007941 */ /* 0x000fea0003800000 */
.L_x_1009:
[----:B------:R-:W-:Y:S05]  /*125f0*/  @!P2 BRA `(.L_x_1011) ;  /* 0x000000000004a947 */ /* 0x000fea0003800000 */
[----:B------:R-:W-:Y:S01]  /*12600*/  BPT.TRAP 0x1 ;  /* 0x000000040000795c */ /* 0x000fe20000300000 */
.L_x_1011:
[----:B------:R-:W2:Y:S01]  /*12610*/  LDL R0, [R1] ;  /* 0x0000000001007983 */ /* 0x000ea20000100800 */
[----:B------:R-:W-:Y:S01]  /*12620*/  SHF.L.U32 R5, R19, 0x1f, RZ ;  /* 0x0000001f13057819 */ /* 0x000fe200000006ff */
[----:B-1----:R-:W-:-:S03]  /*12630*/  IMAD R3, R17, 0x3000, RZ ;  /* 0x0000300011037824 */ /* 0x002fc600078e02ff */
[----:B------:R-:W1:Y:S02]  /*12640*/  SYNCS.PHASECHK.TRANS64.TRYWAIT P0, [R2+URZ+0x19c60], R5 ;  /* 0x019c6005020075a7 */ /* 0x000e64000800017f */
[----:B--2---:R-:W-:Y:S01]  /*12650*/  LOP3.LUT R0, R3, R0, RZ, 0xfc, !PT ;  /* 0x0000000003007212 */ /* 0x004fe200078efcff */
[----:B-1----:R-:W-:Y:S06]  /*12660*/  @!P0 BRA `(.L_x_1012) ;  /* 0x0000001800a88947 */ /* 0x002fec0003800000 */
.L_x_1054:
        /* <DEDUP_REMOVED lines=48> */
.L_x_1013:
[----:B-1----:R-:W-:Y:S01]  /*12970*/  SYNCS.ARRIVE.TRANS64.A1T0 RZ, [R2+URZ+0x19c50], RZ ;  /* 0x019c50ff02ff79a7 */ /* 0x002fe2000810003f */
[----:B------:R-:W-:Y:S02]  /*12980*/  @!P1 VIADD R0, R2, 0x19c80 ;  /* 0x00019c8002009836 */ /* 0x000fe40000000000 */
[----:B------:R-:W-:-:S03]  /*12990*/  VIADD R17, R17, 0x1 ;  /* 0x0000000111117836 */ /* 0x000fc60000000000 */
[----:B------:R-:W-:Y:S01]  /*129a0*/  @!P1 PRMT R0, RZ, 0x654, R0 ;  /* 0x00000654ff009816 */ /* 0x000fe20000000000 */
[----:B------:R-:W-:Y:S01]  /*129b0*/  BAR.SYNC.DEFER_BLOCKING 0x2, 0x80 ;  /* 0x0082000000007b1d */ /* 0x000fe20000010000 */
[----:B------:R-:W-:-:S04]  /*129c0*/  ISETP.NE.AND P0, PT, R17, 0x2, PT ;  /* 0x000000021100780c */ /* 0x000fc80003f05270 */
[----:B------:R-:W-:Y:S01]  /*129d0*/  SEL R17, R17, RZ, P0 ;  /* 0x000000ff11117207 */ /* 0x000fe20000000000 */
[----:B------:R1:W-:Y:S02]  /*129e0*/  @!P1 SYNCS.ARRIVE.TRANS64.RED.A1T0 RZ, [R0+URZ], RZ ;  /* 0x000000ff00ff99a7 */ /* 0x0003e4000810043f */
[----:B-1----:R-:W-:-:S04]  /*129f0*/  SEL R0, RZ, 0x1, P0 ;  /* 0x00000001ff007807 */ /* 0x002fc80000000000 */
[----:B------:R-:W-:-:S07]  /*12a00*/  LOP3.LUT R19, R19, R0, RZ, 0x3c, !PT ;  /* 0x0000000013137212 */ /* 0x000fce00078e3cff */
.L_x_965:
[----:B------:R-:W-:Y:S05]  /*12a10*/  BSYNC B6 ;  /* 0x0000000000067941 */ /* 0x000fea0003800000 */
.L_x_963:
[----:B------:R-:W-:-:S13]  /*12a20*/  LOP3.LUT P0, RZ, R18, 0x2, RZ, 0xc0, !PT ;  /* 0x0000000212ff7812 */ /* 0x000fda000780c0ff */
        /* <DEDUP_REMOVED lines=10> */
.L_x_1014:
[----:B------:R-:W1:Y:S01]  /*12ad0*/  S2R R0, SR_TID.X ;  /* 0x0000000000007919 */ /* 0x000e620000002100 */
[----:B------:R-:W-:Y:S01]  /*12ae0*/  ULDC UR4, c[0x0][0xc14] ;  /* 0x0003050000047ab9 */ /* 0x000fe20000000800 */
[----:B-1----:R-:W-:Y:S01]  /*12af0*/  LOP3.LUT R7, R0, 0x1f, RZ, 0xc0, !PT ;  /* 0x0000001f00077812 */ /* 0x002fe200078ec0ff */
[----:B------:R-:W-:-:S03]  /*12b00*/  IMAD.MOV.U32 R0, RZ, RZ, RZ ;  /* 0x000000ffff007224 */ /* 0x000fc600078e00ff */
[C---:B------:R-:W-:Y:S01]  /*12b10*/  ISETP.NE.AND P0, PT, R7.reuse, 0x1f, PT ;  /* 0x0000001f0700780c */ /* 0x040fe20003f05270 */
[----:B------:R-:W-:-:S05]  /*12b20*/  VIADD R5, R7, UR46 ;  /* 0x0000002e07057c36 */ /* 0x000fca0008000000 */
[----:B------:R-:W-:Y:S01]  /*12b30*/  ISETP.GE.OR P1, PT, R5, UR4, !P0 ;  /* 0x0000000405007c0c */ /* 0x000fe2000c726670 */
[----:B------:R-:W-:-:S12]  /*12b40*/  ULDC UR4, c[0x0][0xc14] ;  /* 0x0003050000047ab9 */ /* 0x000fd80000000800 */
[----:B0-----:R-:W0:Y:S02]  /*12b50*/  @!P1 LDC.64 R2, c[0x0][0xc58] ;  /* 0x00031600ff029b82 */ /* 0x001e240000000a00 */
        /* <DEDUP_REMOVED lines=16> */
[----:B------:R-:W-:Y:S02]  /*12c60*/  IMAD.IADD R3, R4, 0x1, R3 ;  /* 0x0000000104037824 */ /* 0x000fe400078e0203 */
[----:B------:R-:W-:Y:S04]  /*12c70*/  SHFL.IDX PT, R4, R24, 0x1, 0x1f ;  /* 0x00201f0018047f89 */ /* 0x000fe800000e0000 */
[----:B------:R-:W1:Y:S02]  /*12c80*/  SHFL.UP PT, R2, R3, 0x8, RZ ;  /* 0x0500000003027989 */ /* 0x000e6400000e00ff */
[----:B-1----:R-:W-:-:S05]  /*12c90*/  SEL R2, R2, RZ, P4 ;  /* 0x000000ff02027207 */ /* 0x002fca0002000000 */
[----:B------:R-:W-:-:S05]  /*12ca0*/  IMAD.IADD R2, R3, 0x1, R2 ;  /* 0x0000000103027824 */ /* 0x000fca00078e0202 */
[----:B------:R-:W1:Y:S02]  /*12cb0*/  SHFL.UP PT, R5, R2, 0x10, RZ ;  /* 0x0600000002057989 */ /* 0x000e6400000e00ff */
[----:B-1----:R-:W-:-:S05]  /*12cc0*/  SEL R5, R5, RZ, P5 ;  /* 0x000000ff05057207 */ /* 0x002fca0002800000 */
[----:B------:R-:W-:Y:S02]  /*12cd0*/  IMAD.IADD R7, R2, 0x1, R5 ;  /* 0x0000000102077824 */ /* 0x000fe400078e0205 */
[----:B------:R-:W-:Y:S04]  /*12ce0*/  SHFL.IDX PT, R5, R24, RZ, 0x1f ;  /* 0x00001fff18057589 */ /* 0x000fe800000e0000 */
[----:B------:R-:W0:Y:S02]  /*12cf0*/  SHFL.IDX PT, R9, R7, 0x1f, 0x1f ;  /* 0x03e01f0007097f89 */ /* 0x000e2400000e0000 */
[----:B0-----:R-:W-:-:S04]  /*12d00*/  IMAD R9, R9, R6, RZ ;  /* 0x0000000609097224 */ /* 0x001fc800078e02ff */
[----:B------:R-:W-:-:S05]  /*12d10*/  IMAD.IADD R4, R4, 0x1, R9 ;  /* 0x0000000104047824 */ /* 0x000fca00078e0209 */
[----:B------:R-:W-:-:S13]  /*12d20*/  ISETP.GT.AND P6, PT, R4, R5, PT ;  /* 0x000000050400720c */ /* 0x000fda0003fc4270 */
[----:B------:R-:W-:Y:S05]  /*12d30*/  @P6 BRA `(.L_x_1016) ;  /* 0x0000000000986947 */ /* 0x000fea0003800000 */
.L_x_1020:
        /* <DEDUP_REMOVED lines=14> */
.L_x_1019:
[----:B------:R-:W-:Y:S05]  /*12e20*/  BSYNC B0 ;  /* 0x0000000000007941 */ /* 0x000fea0003800000 */
.L_x_1018:
        /* <DEDUP_REMOVED lines=21> */
[----:B------:R-:W-:Y:S02]  /*12f80*/  IMAD.MOV.U32 R7, RZ, RZ, R9 ;  /* 0x000000ffff077224 */ /* 0x000fe400078e0009 */
[----:B------:R-:W-:-:S07]  /*12f90*/  IMAD.MOV.U32 R9, RZ, RZ, R3 ;  /* 0x000000ffff097224 */ /* 0x000fce00078e0003 */
.L_x_1016:
        /* <DEDUP_REMOVED lines=12> */
[----:B------:R-:W-:Y:S01]  /*13060*/  ISETP.NE.AND P0, PT, RZ, UR7, PT ;  /* 0x00000007ff007c0c */ /* 0x000fe2000bf05270 */
[----:B------:R-:W-:-:S03]  /*13070*/  IMAD.MOV.U32 R24, RZ, RZ, RZ ;  /* 0x000000ffff187224 */ /* 0x000fc600078e00ff */
        /* <DEDUP_REMOVED lines=10> */
[----:B------:R-:W-:-:S06]  /*13120*/  IMAD.U32 R24, RZ, RZ, UR4 ;  /* 0x00000004ff187e24 */ /* 0x000fcc000f8e00ff */
[----:B------:R0:W1:Y:S02]  /*13130*/  SHFL.IDX PT, R24, R7, R24, 0x1f ;  /* 0x00001f1807187589 */ /* 0x00006400000e0000 */
.L_x_1021:
[----:B0-----:R-:W-:Y:S02]  /*13140*/  IMAD R7, R15, R8, RZ ;  /* 0x000000080f077224 */ /* 0x001fe400078e02ff */
[----:B------:R-:W-:Y:S02]  /*13150*/  IMAD.MOV.U32 R2, RZ, RZ, RZ ;  /* 0x000000ffff027224 */ /* 0x000fe400078e00ff */
[----:B-1----:R-:W-:Y:S02]  /*13160*/  IMAD R24, R24, R6, R11 ;  /* 0x0000000618187224 */ /* 0x002fe400078e020b */
[----:B------:R-:W-:-:S04]  /*13170*/  IMAD.HI.U32 R3, R3, R7, R2 ;  /* 0x0000000703037227 */ /* 0x000fc800078e0002 */
[----:B------:R-:W-:Y:S01]  /*13180*/  IMAD.IADD R7, R5, 0x1, -R24 ;  /* 0x0000000105077824 */ /* 0x000fe200078e0a18 */
[----:B------:R-:W-:-:S04]  /*13190*/  IABS R5, R4 ;  /* 0x0000000400057213 */ /* 0x000fc80000000000 */
[----:B------:R-:W-:Y:S01]  /*131a0*/  IABS R2, R7 ;  /* 0x0000000700027213 */ /* 0x000fe20000000000 */
[----:B------:R-:W-:-:S04]  /*131b0*/  IMAD.MOV R5, RZ, RZ, -R5 ;  /* 0x000000ffff057224 */ /* 0x000fc800078e0a05 */
        /* <DEDUP_REMOVED lines=10> */
[----:B------:R-:W-:-:S04]  /*13260*/  IMAD.MOV.U32 R2, RZ, RZ, R3 ;  /* 0x000000ffff027224 */ /* 0x000fc800078e0003 */
[----:B------:R-:W-:Y:S01]  /*13270*/  @!P2 IMAD.MOV R2, RZ, RZ, -R2 ;  /* 0x000000ffff02a224 */ /* 0x000fe200078e0a02 */
[----:B------:R-:W-:-:S05]  /*13280*/  @!P1 LOP3.LUT R2, RZ, R4, RZ, 0x33, !PT ;  /* 0x00000004ff029212 */ /* 0x000fca00078e33ff */
[----:B------:R-:W-:Y:S02]  /*13290*/  IMAD R5, R9, R2, RZ ;  /* 0x0000000209057224 */ /* 0x000fe400078e02ff */
[----:B------:R-:W-:Y:S02]  /*132a0*/  IMAD.MOV R2, RZ, RZ, -R2 ;  /* 0x000000ffff027224 */ /* 0x000fe400078e0a02 */
[----:B------:R-:W-:Y:S02]  /*132b0*/  IMAD.MOV R3, RZ, RZ, -R5 ;  /* 0x000000ffff037224 */ /* 0x000fe400078e0a05 */
[----:B------:R-:W-:Y:S02]  /*132c0*/  IMAD R4, R4, R2, R7 ;  /* 0x0000000204047224 */ /* 0x000fe400078e0207 */
[----:B------:R-:W-:Y:S01]  /*132d0*/  IMAD.MOV.U32 R2, RZ, RZ, RZ ;  /* 0x000000ffff027224 */ /* 0x000fe200078e00ff */
[----:B------:R-:W-:Y:S01]  /*132e0*/  VIADDMNMX R6, R3, R6, R9, PT ;  /* 0x0000000603067246 */ /* 0x000fe20003800109 */
[----:B------:R-:W-:-:S03]  /*132f0*/  IMAD.IADD R5, R4, 0x1, R5 ;  /* 0x0000000104057824 */ /* 0x000fc600078e0205 */
[----:B------:R-:W-:-:S04]  /*13300*/  IABS R8, R6 ;  /* 0x0000000600087213 */ /* 0x000fc80000000000 */
[----:B------:R-:W0:Y:S08]  /*13310*/  I2F.RP R9, R8 ;  /* 0x0000000800097306 */ /* 0x000e300000209400 */
[----:B0-----:R-:W0:Y:S02]  /*13320*/  MUFU.RCP R9, R9 ;  /* 0x0000000900097308 */ /* 0x001e240000001000 */
[----:B0-----:R-:W-:Y:S01]  /*13330*/  VIADD R3, R9, 0xffffffe ;  /* 0x0ffffffe09037836 */ /* 0x001fe20000000000 */
[----:B------:R-:W-:-:S05]  /*13340*/  IABS R9, R6 ;  /* 0x0000000600097213 */ /* 0x000fca0000000000 */
[----:B------:R-:W0:Y:S02]  /*13350*/  F2I.FTZ.U32.TRUNC.NTZ R3, R3 ;  /* 0x0000000300037305 */ /* 0x000e24000021f000 */
[----:B0-----:R-:W-:-:S04]  /*13360*/  IMAD.MOV R7, RZ, RZ, -R3 ;  /* 0x000000ffff077224 */ /* 0x001fc800078e0a03 */
[----:B------:R-:W-:-:S04]  /*13370*/  IMAD R7, R7, R8, RZ ;  /* 0x0000000807077224 */ /* 0x000fc800078e02ff */
[----:B------:R-:W-:Y:S01]  /*13380*/  IMAD.HI.U32 R2, R3, R7, R2 ;  /* 0x0000000703027227 */ /* 0x000fe200078e0002 */
[----:B------:R-:W-:-:S03]  /*13390*/  IABS R7, R4 ;  /* 0x0000000400077213 */ /* 0x000fc60000000000 */
        /* <DEDUP_REMOVED lines=9> */
[----:B------:R-:W-:Y:S01]  /*13430*/  ISETP.GE.AND P2, PT, R3, RZ, PT ;  /* 0x000000ff0300720c */ /* 0x000fe20003f46270 */
[----:B------:R-:W-:-:S06]  /*13440*/  IMAD.MOV R3, RZ, RZ, -R6 ;  /* 0x000000ffff037224 */ /* 0x000fcc00078e0a06 */
[----:B------:R-:W-:-:S06]  /*13450*/  @P0 VIADD R2, R2, 0x1 ;  /* 0x0000000102020836 */ /* 0x000fcc0000000000 */
[----:B------:R-:W-:Y:S01]  /*13460*/  @!P2 IMAD.MOV R2, RZ, RZ, -R2 ;  /* 0x000000ffff02a224 */ /* 0x000fe200078e0a02 */
[----:B------:R-:W-:-:S04]  /*13470*/  @!P1 LOP3.LUT R2, RZ, R6, RZ, 0x33, !PT ;  /* 0x00000006ff029212 */ /* 0x000fc800078e33ff */
[----:B------:R-:W-:Y:S01]  /*13480*/  LOP3.LUT R25, RZ, R2, RZ, 0x33, !PT ;  /* 0x00000002ff197212 */ /* 0x000fe200078e33ff */
[----:B------:R-:W-:-:S04]  /*13490*/  IMAD R3, R2, R3, R5 ;  /* 0x0000000302037224 */ /* 0x000fc800078e0205 */
[----:B------:R-:W-:Y:S01]  /*134a0*/  IMAD.IADD R25, R0, 0x1, R25 ;  /* 0x0000000100197824 */ /* 0x000fe200078e0219 */
[----:B------:R-:W-:Y:S01]  /*134b0*/  R2UR UR38, R3 ;  /* 0x00000000032672ca */ /* 0x000fe200000e0000 */
[----:B------:R-:W-:-:S14]  /*134c0*/  BRA `(.L_x_1022) ;  /* 0x0000000000107947 */ /* 0x000fdc0003800000 */
.L_x_1017:
[----:B------:R-:W-:Y:S01]  /*134d0*/  IMAD.MOV.U32 R24, RZ, RZ, R5 ;  /* 0x000000ffff187224 */ /* 0x000fe200078e0005 */
[----:B------:R-:W-:Y:S01]  /*134e0*/  ULDC UR46, c[0x0][0xc14] ;  /* 0x00030500002e7ab9 */ /* 0x000fe20000000800 */
[----:B------:R-:W-:Y:S01]  /*134f0*/  IMAD.MOV.U32 R25, RZ, RZ, RZ ;  /* 0x000000ffff197224 */ /* 0x000fe200078e00ff */
[----:B------:R-:W-:-:S06]  /*13500*/  UMOV UR38, URZ ;  /* 0x0000003f00267c82 */ /* 0x000fcc0008000000 */
.L_x_1022:
[----:B------:R-:W0:Y:S01]  /*13510*/  S2R R0, SR_TID.X ;  /* 0x0000000000007919 */ /* 0x000e220000002100 */
[----:B------:R-:W-:Y:S02]  /*13520*/  IMAD.U32 R6, RZ, RZ, UR38 ;  /* 0x00000026ff067e24 */ /* 0x000fe4000f8e00ff */
[----:B------:R-:W-:Y:S01]  /*13530*/  IMAD.U32 R7, RZ, RZ, UR46 ;  /* 0x0000002eff077e24 */ /* 0x000fe2000f8e00ff */
[----:B------:R-:W-:Y:S01]  /*13540*/  BAR.SYNC.DEFER_BLOCKING 0x4, 0x200 ;  /* 0x0108000000007b1d */ /* 0x000fe20000010000 */
[----:B------:R-:W-:Y:S02]  /*13550*/  IMAD.MOV.U32 R4, RZ, RZ, R24 ;  /* 0x000000ffff047224 */ /* 0x000fe400078e0018 */
[----:B------:R-:W-:Y:S01]  /*13560*/  IMAD.MOV.U32 R5, RZ, RZ, R25 ;  /* 0x000000ffff057224 */ /* 0x000fe200078e0019 */
[----:B0-----:R-:W-:-:S04]  /*13570*/  LOP3.LUT R0, R0, 0x1f, RZ, 0xc0, !PT ;  /* 0x0000001f00007812 */ /* 0x001fc800078ec0ff */
[----:B------:R-:W-:-:S13]  /*13580*/  ISETP.NE.AND P0, PT, R0, RZ, PT ;  /* 0x000000ff0000720c */ /* 0x000fda0003f05270 */
[----:B------:R-:W0:Y:S01]  /*13590*/  @!P0 S2R R3, SR_CgaCtaId ;  /* 0x0000000000038919 */ /* 0x000e220000008800 */
[----:B------:R-:W-:-:S04]  /*135a0*/  @!P0 MOV R0, 0x400 ;  /* 0x0000040000008802 */ /* 0x000fc80000000f00 */
[----:B0-----:R-:W-:-:S05]  /*135b0*/  @!P0 LEA R0, R3, R0, 0x18 ;  /* 0x0000000003008211 */ /* 0x001fca00078ec0ff */
[----:B------:R1:W-:Y:S01]  /*135c0*/  @!P0 STS.128 [R0+0x19cd0], R4 ;  /* 0x019cd00400008388 */ /* 0x0003e20000000c00 */
[----:B------:R-:W-:Y:S06]  /*135d0*/  BAR.ARV 0x5, 0x200 ;  /* 0x0148000000007b1d */ /* 0x000fec0000002000 */
.L_x_1015:
[----:B------:R-:W-:Y:S02]  /*135e0*/  ULDC UR4, c[0x0][0xc14] ;  /* 0x0003050000047ab9 */ /* 0x000fe40000000800 */
[----:B------:R-:W-:-:S06]  /*135f0*/  UISETP.GE.AND UP0, UPT, UR46, UR4, UPT ;  /* 0x000000042e00728c */ /* 0x000fcc000bf06270 */
[----:B------:R-:W-:-:S13]  /*13600*/  PLOP3.LUT P0, PT, PT, PT, UP0, 0x80, 0x0 ;  /* 0x000000000000781c */ /* 0x000fda0003f0f008 */
[----:B------:R-:W-:Y:S05]  /*13610*/  @!P0 BRA `(.L_x_1023) ;  /* 0xffffffc000a88947 */ /* 0x000fea000383ffff */
.L_x_953:
[----:B-1----:R-:W2:Y:S01]  /*13620*/  LDL.LU R0, [R1+0x4] ;  /* 0x0000040001007983 */ /* 0x002ea20000300800 */
[----:B------:R-:W-:Y:S01]  /*13630*/  BSSY B0, `(.L_x_1024) ;  /* 0x000000b000007945 */ /* 0x000fe20003800000 */
[----:B0-----:R-:W0:Y:S01]  /*13640*/  S2R R5, SR_CgaCtaId ;  /* 0x0000000000057919 */ /* 0x001e220000008800 */
[----:B--2---:R-:W-:-:S05]  /*13650*/  VIADD R0, R0, 0x1 ;  /* 0x0000000100007836 */ /* 0x004fca0000000000 */
[----:B------:R-:W-:-:S04]  /*13660*/  LEA.HI R2, R0, R0, RZ, 0x1 ;  /* 0x0000000000027211 */ /* 0x000fc800078f08ff */
[----:B------:R-:W-:Y:S02]  /*13670*/  LOP3.LUT R3, R2, 0xfffffffe, RZ, 0xc0, !PT ;  /* 0xfffffffe02037812 */ /* 0x000fe400078ec0ff */
[----:B------:R-:W-:-:S03]  /*13680*/  MOV R2, 0x400 ;  /* 0x0000040000027802 */ /* 0x000fc60000000f00 */
[----:B------:R-:W-:Y:S01]  /*13690*/  IMAD.IADD R0, R0, 0x1, -R3 ;  /* 0x0000000100007824 */ /* 0x000fe200078e0a03 */
[----:B0-----:R-:W-:-:S04]  /*136a0*/  LEA R8, R5, R2, 0x18 ;  /* 0x0000000205087211 */ /* 0x001fc800078ec0ff */
[----:B------:R-:W-:-:S04]  /*136b0*/  SHF.L.U32 R0, R0, 0x1f, RZ ;  /* 0x0000001f00007819 */ /* 0x000fc800000006ff */
[----:B------:R-:W0:Y:S02]  /*136c0*/  SYNCS.PHASECHK.TRANS64.TRYWAIT P0, [R8+URZ+0x19c20], R0 ;  /* 0x019c2000080075a7 */ /* 0x000e24000800017f */
[----:B0-----:R-:W-:Y:S05]  /*136d0*/  @!P0 BRA `(.L_x_1025) ;  /* 0x0000000800a08947 */ /* 0x001fea0003800000 */
.L_x_1055:
[----:B------:R-:W-:Y:S05]  /*136e0*/  BSYNC B0 ;  /* 0x0000000000007941 */ /* 0x000fea0003800000 */
.L_x_1024:
[----:B------:R-:W-:-:S03]  /*136f0*/  UMOV UR4, 0xffffffff ;  /* 0xffffffff00047882 */ /* 0x000fc60000000000 */
[----:B------:R-:W-:Y:S05]  /*13700*/  BRA.DIV UR4, `(.L_x_1026) ;  /* 0x0000000a04a87947 */ /* 0x000fea000b800000 */
[----:B0-----:R-:W0:Y:S02]  /*13710*/  S2R R0, SR_TID.X ;  /* 0x0000000000007919 */ /* 0x001e240000002100 */
[----:B0-----:R-:W-:-:S04]  /*13720*/  SHF.R.U32.HI R0, RZ, 0x5, R0 ;  /* 0x00000005ff007819 */ /* 0x001fc80000011600 */
[----:B------:R-:W-:-:S05]  /*13730*/  LOP3.LUT R0, R0, 0x3, RZ, 0xc0, !PT ;  /* 0x0000000300007812 */ /* 0x000fca00078ec0ff */
[----:B------:R0:W1:Y:S02]  /*13740*/  SHFL.IDX PT, R14, R0, RZ, 0x1f ;  /* 0x00001fff000e7589 */ /* 0x00006400000e0000 */
.L_x_1058:
[----:B-1----:R-:W-:Y:S01]  /*13750*/  ISETP.NE.AND P0, PT, R14, RZ, PT ;  /* 0x000000ff0e00720c */ /* 0x002fe20003f05270 */
[----:B------:R-:W-:-:S12]  /*13760*/  BSSY B0, `(.L_x_1027) ;  /* 0x000002b000007945 */ /* 0x000fd80003800000 */
[----:B------:R-:W-:Y:S05]  /*13770*/  @P0 BRA `(.L_x_1028) ;  /* 0x0000000000a40947 */ /* 0x000fea0003800000 */
[----:B------:R-:W-:-:S03]  /*13780*/  UMOV UR4, 0xffffffff ;  /* 0xffffffff00047882 */ /* 0x000fc60000000000 */
[----:B------:R-:W-:Y:S05]  /*13790*/  BRA.DIV UR4, `(.L_x_1029) ;  /* 0x0000000a04b87947 */ /* 0x000fea000b800000 */
[----:B------:R-:W-:-:S13]  /*137a0*/  ELECT P6, URZ, PT ;  /* 0x00000000003f782f */ /* 0x000fda00038c0000 */
.L_x_1061:
[----:B------:R-:W-:Y:S05]  /*137b0*/  @!P6 BRA `(.L_x_1028) ;  /* 0x000000000094e947 */ /* 0x000fea0003800000 */
[----:B------:R-:W-:-:S06]  /*137c0*/  ULOP3.LUT UR4, UR43, 0x2, URZ, 0xfc, !UPT ;  /* 0x000000022b047892 */ /* 0x000fcc000f8efc3f */
[----:B0-----:R-:W-:-:S05]  /*137d0*/  IMAD.U32 R0, RZ, RZ, UR4 ;  /* 0x00000004ff007e24 */ /* 0x001fca000f8e00ff */
[----:B------:R-:W-:-:S13]  /*137e0*/  ISETP.NE.AND P0, PT, R0, 0x3, PT ;  /* 0x000000030000780c */ /* 0x000fda0003f05270 */
[----:B------:R-:W-:Y:S05]  /*137f0*/  @!P0 BRA `(.L_x_1030) ;  /* 0x0000000000048947 */ /* 0x000fea0003800000 */
[----:B------:R-:W-:Y:S01]  /*13800*/  BPT.TRAP 0x1 ;  /* 0x000000040000795c */ /* 0x000fe20000300000 */
.L_x_1030:
        /* <DEDUP_REMOVED lines=12> */
.L_x_1062:
[----:B------:R-:W1:Y:S02]  /*138d0*/  SYNCS.PHASECHK.TRANS64.TRYWAIT P1, [R7+URZ], R0 ;  /* 0x00000000070075a7 */ /* 0x000e64000802017f */
[----:B-1----:R-:W-:Y:S05]  /*138e0*/  @!P1 BRA `(.L_x_1032) ;  /* 0x0000000800989947 */ /* 0x002fea0003800000 */
.L_x_1063:
[----:B------:R-:W-:Y:S05]  /*138f0*/  @!P0 BRA `(.L_x_1033) ;  /* 0x0000000000048947 */ /* 0x000fea0003800000 */
[----:B------:R-:W-:Y:S01]  /*13900*/  BPT.TRAP 0x1 ;  /* 0x000000040000795c */ /* 0x000fe20000300000 */
.L_x_1033:
[----:B------:R-:W-:-:S04]  /*13910*/  IMAD R2, R17, 0x8, R8 ;  /* 0x0000000811027824 */ /* 0x000fc800078e0208 */
[----:B------:R-:W2:Y:S02]  /*13920*/  SYNCS.PHASECHK.TRANS64.TRYWAIT P1, [R2+URZ+0x19c60], R3 ;  /* 0x019c6003020075a7 */ /* 0x000ea4000802017f */
[----:B--2---:R-:W-:Y:S05]  /*13930*/  @!P1 BRA `(.L_x_1034) ;  /* 0x0000000800989947 */ /* 0x004fea0003800000 */
.L_x_1064:
[----:B------:R-:W-:Y:S05]  /*13940*/  @!P0 BRA `(.L_x_1035) ;  /* 0x0000000000048947 */ /* 0x000fea0003800000 */
[----:B------:R-:W-:Y:S01]  /*13950*/  BPT.TRAP 0x1 ;  /* 0x000000040000795c */ /* 0x000fe20000300000 */
.L_x_1035:
[----:B------:R-:W-:-:S04]  /*13960*/  IMAD R5, R5, 0x8, R8 ;  /* 0x0000000805057824 */ /* 0x000fc800078e0208 */
[----:B------:R-:W3:Y:S02]  /*13970*/  SYNCS.PHASECHK.TRANS64.TRYWAIT P1, [R5+URZ+0x19c60], R0 ;  /* 0x019c6000050075a7 */ /* 0x000ee4000802017f */
[----:B---3--:R-:W-:Y:S05]  /*13980*/  @!P1 BRA `(.L_x_1036) ;  /* 0x0000000800989947 */ /* 0x008fea0003800000 */
.L_x_1065:
[----:B------:R-:W-:Y:S05]  /*13990*/  @!P0 BRA `(.L_x_1037) ;  /* 0x0000000000048947 */ /* 0x000fea0003800000 */
[----:B------:R-:W-:Y:S01]  /*139a0*/  BPT.TRAP 0x1 ;  /* 0x000000040000795c */ /* 0x000fe20000300000 */
.L_x_1037:
[----:B------:R-:W4:Y:S02]  /*139b0*/  SYNCS.PHASECHK.TRANS64.TRYWAIT P0, [R2+URZ+0x19c80], R3 ;  /* 0x019c8003020075a7 */ /* 0x000f24000800017f */
[----:B----4-:R-:W-:Y:S05]  /*139c0*/  @!P0 BRA `(.L_x_1038) ;  /* 0x00000008009c8947 */ /* 0x010fea0003800000 */
.L_x_1039:
[----:B------:R0:W0:Y:S02]  /*139d0*/  SYNCS.PHASECHK.TRANS64.TRYWAIT P0, [R5+URZ+0x19c80], R0 ;  /* 0x019c8000050075a7 */ /* 0x000024000800017f */
[----:B0-----:R-:W-:Y:S05]  /*139e0*/  @!P0 NANOSLEEP.SYNCS 0x989680 ;  /* 0x009896800000895d */ /* 0x001fea0003900000 */
[----:B------:R-:W0:Y:S02]  /*139f0*/  @!P0 SYNCS.PHASECHK.TRANS64 P0, [R5+URZ+0x19c80], R0 ;  /* 0x019c8000050085a7 */ /* 0x000e24000800007f */
[----:B0-----:R-:W-:Y:S05]  /*13a00*/  @!P0 BRA `(.L_x_1039) ;  /* 0xfffffffc00f08947 */ /* 0x001fea000383ffff */
.L_x_1028:
[----:B------:R-:W-:Y:S05]  /*13a10*/  BSYNC B0 ;  /* 0x0000000000007941 */ /* 0x000fea0003800000 */
.L_x_1027:
[----:B------:R-:W-:Y:S05]  /*13a20*/  EXIT ;  /* 0x000000000000794d */ /* 0x000fea0003800000 */
.L_x_859:
[----:B0-----:R-:W-:-:S04]  /*13a30*/  IMAD.U32 R3, RZ, RZ, UR45 ;  /* 0x0000002dff037e24 */ /* 0x001fc8000f8e00ff */
[----:B------:R0:W1:Y:S03]  /*13a40*/  SYNCS.PHASECHK.TRANS64.TRYWAIT P1, [R3+URZ+0x19c00], R0 ;  /* 0x019c0000030075a7 */ /* 0x000066000802017f */
[----:B-1----:R-:W-:Y:S05]  /*13a50*/  @!P1 NANOSLEEP.SYNCS 0x989680 ;  /* 0x009896800000995d */ /* 0x002fea0003900000 */
[----:B------:R-:W1:Y:S02]  /*13a60*/  @!P1 SYNCS.PHASECHK.TRANS64 P1, [R3+URZ+0x19c00], R0 ;  /* 0x019c0000030095a7 */ /* 0x000e64000802007f */
[----:B-1----:R-:W-:Y:S05]  /*13a70*/  @!P1 BRA `(.L_x_859) ;  /* 0xfffffffc00ec9947 */ /* 0x002fea000383ffff */
[----:B------:R-:W-:Y:S05]  /*13a80*/  BRA `(.L_x_1040) ;  /* 0xfffffee000a87947 */ /* 0x000fea000383ffff */
.L_x_863:
[----:B-1----:R1:W2:Y:S02]  /*13a90*/  SYNCS.PHASECHK.TRANS64.TRYWAIT P2, [R5+URZ+0x19c30], R0 ;  /* 0x019c3000050075a7 */ /* 0x0022a4000804017f */
[----:B--2---:R-:W-:Y:S05]  /*13aa0*/  @!P2 NANOSLEEP.SYNCS 0x989680 ;  /* 0x009896800000a95d */ /* 0x004fea0003900000 */
[----:B------:R-:W2:Y:S02]  /*13ab0*/  @!P2 SYNCS.PHASECHK.TRANS64 P2, [R5+URZ+0x19c30], R0 ;  /* 0x019c30000500a5a7 */ /* 0x000ea4000804007f */
[----:B--2---:R-:W-:Y:S05]  /*13ac0*/  @!P2 BRA `(.L_x_863) ;  /* 0xfffffffc00f0a947 */ /* 0x004fea000383ffff */
[----:B------:R-:W-:Y:S05]  /*13ad0*/  BRA `(.L_x_862) ;  /* 0xfffffee000cc7947 */ /* 0x000fea000383ffff */
.L_x_879:
[----:B-1----:R-:W-:-:S04]  /*13ae0*/  IMAD.U32 R11, RZ, RZ, UR23 ;  /* 0x00000017ff0b7e24 */ /* 0x002fc8000f8e00ff */
[----:B------:R1:W2:Y:S03]  /*13af0*/  SYNCS.PHASECHK.TRANS64.TRYWAIT P2, [R11+URZ+0x19c30], R10 ;  /* 0x019c300a0b0075a7 */ /* 0x0002a6000804017f */
[----:B--2---:R-:W-:Y:S05]  /*13b00*/  @!P2 NANOSLEEP.SYNCS 0x989680 ;  /* 0x009896800000a95d */ /* 0x004fea0003900000 */
[----:B------:R-:W2:Y:S02]  /*13b10*/  @!P2 SYNCS.PHASECHK.TRANS64 P2, [R11+URZ+0x19c30], R10 ;  /* 0x019c300a0b00a5a7 */ /* 0x000ea4000804007f */
[----:B--2---:R-:W-:Y:S05]  /*13b20*/  @!P2 BRA `(.L_x_879) ;  /* 0xfffffffc00eca947 */ /* 0x004fea000383ffff */
[----:B------:R-:W-:Y:S05]  /*13b30*/  BRA `(.L_x_878) ;  /* 0xffffff1000f87947 */ /* 0x000fea000383ffff */
.L_x_883:
[----:B-1----:R-:W-:-:S04]  /*13b40*/  IMAD.U32 R11, RZ, RZ, UR11 ;  /* 0x0000000bff0b7e24 */ /* 0x002fc8000f8e00ff */
[----:B------:R1:W2:Y:S03]  /*13b50*/  SYNCS.PHASECHK.TRANS64.TRYWAIT P2, [R11+URZ+0x19c50], R10 ;  /* 0x019c500a0b0075a7 */ /* 0x0002a6000804017f */
[----:B--2---:R-:W-:Y:S05]  /*13b60*/  @!P2 NANOSLEEP.SYNCS 0x989680 ;  /* 0x009896800000a95d */ /* 0x004fea0003900000 */
[----:B------:R-:W2:Y:S02]  /*13b70*/  @!P2 SYNCS.PHASECHK.TRANS64 P2, [R11+URZ+0x19c50], R10 ;  /* 0x019c500a0b00a5a7 */ /* 0x000ea4000804007f */
[----:B--2---:R-:W-:Y:S05]  /*13b80*/  @!P2 BRA `(.L_x_883) ;  /* 0xfffffffc00eca947 */ /* 0x004fea000383ffff */
[----:B------:R-:W-:Y:S05]  /*13b90*/  BRA `(.L_x_882) ;  /* 0xffffff1400487947 */ /* 0x000fea000383ffff */
.L_x_901:
[----:B-1----:R-:W-:-:S04]  /*13ba0*/  IMAD.U32 R13, RZ, RZ, UR6 ;  /* 0x00000006ff0d7e24 */ /* 0x002fc8000f8e00ff */
[----:B------:R1:W2:Y:S03]  /*13bb0*/  SYNCS.PHASECHK.TRANS64.TRYWAIT P2, [R13+URZ+0x19c30], R0 ;  /* 0x019c30000d0075a7 */ /* 0x0002a6000804017f */
[----:B--2---:R-:W-:Y:S05]  /*13bc0*/  @!P2 NANOSLEEP.SYNCS 0x989680 ;  /* 0x009896800000a95d */ /* 0x004fea0003900000 */
[----:B------:R-:W2:Y:S02]  /*13bd0*/  @!P2 SYNCS.PHASECHK.TRANS64 P2, [R13+URZ+0x19c30], R0 ;  /* 0x019c30000d00a5a7 */ /* 0x000ea4000804007f */
[----:B--2---:R-:W-:Y:S05]  /*13be0*/  @!P2 BRA `(.L_x_901) ;  /* 0xfffffffc00eca947 */ /* 0x004fea000383ffff */
[----:B------:R-:W-:Y:S05]  /*13bf0*/  BRA `(.L_x_900) ;  /* 0xffffff40003c7947 */ /* 0x000fea000383ffff */
.L_x_905:
[----:B-1----:R-:W-:-:S04]  /*13c00*/  IMAD.U32 R13, RZ, RZ, UR11 ;  /* 0x0000000bff0d7e24 */ /* 0x002fc8000f8e00ff */
[----:B------:R1:W2:Y:S03]  /*13c10*/  SYNCS.PHASECHK.TRANS64.TRYWAIT P2, [R13+URZ+0x19c50], R0 ;  /* 0x019c50000d0075a7 */ /* 0x0002a6000804017f */
[----:B--2---:R-:W-:Y:S05]  /*13c20*/  @!P2 NANOSLEEP.SYNCS 0x989680 ;  /* 0x009896800000a95d */ /* 0x004fea0003900000 */
[----:B------:R-:W2:Y:S02]  /*13c30*/  @!P2 SYNCS.PHASECHK.TRANS64 P2, [R13+URZ+0x19c50], R0 ;  /* 0x019c50000d00a5a7 */ /* 0x000ea4000804007f */
[----:B--2---:R-:W-:Y:S05]  /*13c40*/  @!P2 BRA `(.L_x_905) ;  /* 0xfffffffc00eca947 */ /* 0x004fea000383ffff */
[----:B------:R-:W-:Y:S05]  /*13c50*/  BRA `(.L_x_904) ;  /* 0xffffff40008c7947 */ /* 0x000fea000383ffff */
.L_x_912:
[----:B-1----:R-:W-:-:S04]  /*13c60*/  IMAD.U32 R15, RZ, RZ, UR22 ;  /* 0x00000016ff0f7e24 */ /* 0x002fc8000f8e00ff */
[----:B------:R1:W2:Y:S03]  /*13c70*/  SYNCS.PHASECHK.TRANS64.TRYWAIT P2, [R15+URZ+0x19c30], R0 ;  /* 0x019c30000f0075a7 */ /* 0x0002a6000804017f */
[----:B--2---:R-:W-:Y:S05]  /*13c80*/  @!P2 NANOSLEEP.SYNCS 0x989680 ;  /* 0x009896800000a95d */ /* 0x004fea0003900000 */
[----:B------:R-:W2:Y:S02]  /*13c90*/  @!P2 SYNCS.PHASECHK.TRANS64 P2, [R15+URZ+0x19c30], R0 ;  /* 0x019c30000f00a5a7 */ /* 0x000ea4000804007f */
[----:B--2---:R-:W-:Y:S05]  /*13ca0*/  @!P2 BRA `(.L_x_912) ;  /* 0xfffffffc00eca947 */ /* 0x004fea000383ffff */
[----:B------:R-:W-:Y:S05]  /*13cb0*/  BRA `(.L_x_911) ;  /* 0xffffff5c00207947 */ /* 0x000fea000383ffff */
.L_x_916:
[----:B-1----:R-:W-:-:S04]  /*13cc0*/  IMAD.U32 R15, RZ, RZ, UR11 ;  /* 0x0000000bff0f7e24 */ /* 0x002fc8000f8e00ff */
[----:B------:R1:W2:Y:S03]  /*13cd0*/  SYNCS.PHASECHK.TRANS64.TRYWAIT P2, [R15+URZ+0x19c50], R0 ;  /* 0x019c50000f0075a7 */ /* 0x0002a6000804017f */
[----:B--2---:R-:W-:Y:S05]  /*13ce0*/  @!P2 NANOSLEEP.SYNCS 0x989680 ;  /* 0x009896800000a95d */ /* 0x004fea0003900000 */
[----:B------:R-:W2:Y:S02]  /*13cf0*/  @!P2 SYNCS.PHASECHK.TRANS64 P2, [R15+URZ+0x19c50], R0 ;  /* 0x019c50000f00a5a7 */ /* 0x000ea4000804007f */
[----:B--2---:R-:W-:Y:S05]  /*13d00*/  @!P2 BRA `(.L_x_916) ;  /* 0xfffffffc00eca947 */ /* 0x004fea000383ffff */
[----:B------:R-:W-:Y:S05]  /*13d10*/  BRA `(.L_x_915) ;  /* 0xffffff5c00707947 */ /* 0x000fea000383ffff */
.L_x_930:
[----:B-1----:R-:W-:-:S04]  /*13d20*/  IMAD.U32 R6, RZ, RZ, UR14 ;  /* 0x0000000eff067e24 */ /* 0x002fc8000f8e00ff */
[----:B------:R1:W2:Y:S03]  /*13d30*/  SYNCS.PHASECHK.TRANS64.TRYWAIT P1, [R6+URZ+0x19c50], R3 ;  /* 0x019c5003060075a7 */ /* 0x0002a6000802017f */
[----:B--2---:R-:W-:Y:S05]  /*13d40*/  @!P1 NANOSLEEP.SYNCS 0x989680 ;  /* 0x009896800000995d */ /* 0x004fea0003900000 */
[----:B------:R-:W2:Y:S02]  /*13d50*/  @!P1 SYNCS.PHASECHK.TRANS64 P1, [R6+URZ+0x19c50], R3 ;  /* 0x019c5003060095a7 */ /* 0x000ea4000802007f */
[----:B--2---:R-:W-:Y:S05]  /*13d60*/  @!P1 BRA `(.L_x_930) ;  /* 0xfffffffc00ec9947 */ /* 0x004fea000383ffff */
[----:B------:R-:W-:Y:S05]  /*13d70*/  BRA `(.L_x_929) ;  /* 0xffffff8400b47947 */ /* 0x000fea000383ffff */
.L_x_970:
[----:B------:R-:W-:Y:S02]  /*13d80*/  IMAD.MOV.U32 R13, RZ, RZ, R4 ;  /* 0x000000ffff0d7224 */ /* 0x000fe400078e0004 */
[----:B------:R-:W-:Y:S02]  /*13d90*/  IMAD.MOV.U32 R12, RZ, RZ, RZ ;  /* 0x000000ffff0c7224 */ /* 0x000fe400078e00ff */
[----:B------:R-:W-:Y:S02]  /*13da0*/  IMAD.MOV.U32 R11, RZ, RZ, 0x1f ;  /* 0x0000001fff0b7424 */ /* 0x000fe400078e00ff */
[----:B------:R-:W-:-:S07]  /*13db0*/  IMAD.MOV.U32 R15, RZ, RZ, -0x1 ;  /* 0xffffffffff0f7424 */ /* 0x000fce00078e00ff */
[----:B------:R-:W-:Y:S05]  /*13dc0*/  WARPSYNC.COLLECTIVE R15, `(.L_x_1041) ;  /* 0x000000000f087348 */ /* 0x000fea0003c00000 */
[----:B------:R0:W1:Y:S02]  /*13dd0*/  SHFL.IDX P6, R14, R13, R12, R11 ;  /* 0x0000000c0d0e7389 */ /* 0x00006400000c000b */
[----:B01----:R-:W-:Y:S01]  /*13de0*/  ENDCOLLECTIVE ;  /* 0x000000000000791b */ /* 0x003fe20003800000 */
.L_x_1041:
[----:B------:R-:W-:Y:S05]  /*13df0*/  BRA `(.L_x_1042) ;  /* 0xffffffcc00507947 */ /* 0x000fea000383ffff */
.L_x_972:
[----:B------:R-:W-:Y:S01]  /*13e00*/  BSSY B0, `(.L_x_1043) ;  /* 0x0000006000007945 */ /* 0x000fe20003800000 */
[----:B------:R-:W-:-:S07]  /*13e10*/  IMAD.MOV.U32 R15, RZ, RZ, -0x1 ;  /* 0xffffffffff0f7424 */ /* 0x000fce00078e00ff */
[----:B0-----:R-:W-:Y:S05]  /*13e20*/  WARPSYNC.COLLECTIVE R15, `(.L_x_1044) ;  /* 0x000000000f0c7348 */ /* 0x001fea0003c00000 */
[----:B------:R-:W-:Y:S02]  /*13e30*/  ELECT P6, UR62, PT ;  /* 0x00000000003e782f */ /* 0x000fe400038c0000 */
[----:B------:R-:W-:Y:S01]  /*13e40*/  MOV R14, UR62 ;  /* 0x0000003e000e7c02 */ /* 0x000fe20008000f00 */
[----:B0-----:R-:W-:Y:S10]  /*13e50*/  ENDCOLLECTIVE ;  /* 0x000000000000791b */ /* 0x001ff40003800000 */
.L_x_1044:
[----:B------:R-:W-:Y:S05]  /*13e60*/  BSYNC B0 ;  /* 0x0000000000007941 */ /* 0x000fea0003800000 */
.L_x_1043:
[----:B------:R-:W-:Y:S05]  /*13e70*/  BRA `(.L_x_1045) ;  /* 0xffffffcc00507947 */ /* 0x000fea000383ffff */
.L_x_975:
[----:B-1----:R1:W2:Y:S02]  /*13e80*/  SYNCS.PHASECHK.TRANS64.TRYWAIT P2, [R5+URZ+0x19c80], R2 ;  /* 0x019c8002050075a7 */ /* 0x0022a4000804017f */
[----:B--2---:R-:W-:Y:S05]  /*13e90*/  @!P2 NANOSLEEP.SYNCS 0x989680 ;  /* 0x009896800000a95d */ /* 0x004fea0003900000 */
[----:B------:R-:W2:Y:S02]  /*13ea0*/  @!P2 SYNCS.PHASECHK.TRANS64 P2, [R5+URZ+0x19c80], R2 ;  /* 0x019c80020500a5a7 */ /* 0x000ea4000804007f */
[----:B--2---:R-:W-:Y:S05]  /*13eb0*/  @!P2 BRA `(.L_x_975) ;  /* 0xfffffffc00f0a947 */ /* 0x004fea000383ffff */
[----:B------:R-:W-:Y:S05]  /*13ec0*/  BRA `(.L_x_1046) ;  /* 0xffffffcc00a87947 */ /* 0x000fea000383ffff */
.L_x_977:
[----:B0-----:R0:W2:Y:S02]  /*13ed0*/  SYNCS.PHASECHK.TRANS64.TRYWAIT P2, [R5+URZ+0x19c40], R2 ;  /* 0x019c4002050075a7 */ /* 0x0010a4000804017f */
[----:B--2---:R-:W-:Y:S05]  /*13ee0*/  @!P2 NANOSLEEP.SYNCS 0x989680 ;  /* 0x009896800000a95d */ /* 0x004fea0003900000 */
[----:B------:R-:W2:Y:S02]  /*13ef0*/  @!P2 SYNCS.PHASECHK.TRANS64 P2, [R5+URZ+0x19c40], R2 ;  /* 0x019c40020500a5a7 */ /* 0x000ea4000804007f */
[----:B--2---:R-:W-:Y:S05]  /*13f00*/  @!P2 BRA `(.L_x_977) ;  /* 0xfffffffc00f0a947 */ /* 0x004fea000383ffff */
[----:B------:R-:W-:Y:S05]  /*13f10*/  BRA `(.L_x_1047) ;  /* 0xffffffd000247947 */ /* 0x000fea000383ffff */
.L_x_980:
[----:B-1----:R-:W-:-:S04]  /*13f20*/  IMAD.U32 R3, RZ, RZ, UR40 ;  /* 0x00000028ff037e24 */ /* 0x002fc8000f8e00ff */
[----:B------:R1:W2:Y:S03]  /*13f30*/  SYNCS.PHASECHK.TRANS64.TRYWAIT P0, [R3+URZ+0x19c20], R2 ;  /* 0x019c2002030075a7 */ /* 0x0002a6000800017f */
[----:B--2---:R-:W-:Y:S05]  /*13f40*/  @!P0 NANOSLEEP.SYNCS 0x989680 ;  /* 0x009896800000895d */ /* 0x004fea0003900000 */
[----:B------:R-:W2:Y:S02]  /*13f50*/  @!P0 SYNCS.PHASECHK.TRANS64 P0, [R3+URZ+0x19c20], R2 ;  /* 0x019c2002030085a7 */ /* 0x000ea4000800007f */
[----:B--2---:R-:W-:Y:S05]  /*13f60*/  @!P0 BRA `(.L_x_980) ;  /* 0xfffffffc00ec8947 */ /* 0x004fea000383ffff */
[----:B------:R-:W-:Y:S05]  /*13f70*/  BRA `(.L_x_1048) ;  /* 0xffffffd400307947 */ /* 0x000fea000383ffff */
.L_x_986:
[----:B0-----:R0:W1:Y:S02]  /*13f80*/  SYNCS.PHASECHK.TRANS64.TRYWAIT P0, [R7+URZ+0x19c80], R4 ;  /* 0x019c8004070075a7 */ /* 0x001064000800017f */
[----:B-1----:R-:W-:Y:S05]  /*13f90*/  @!P0 NANOSLEEP.SYNCS 0x989680 ;  /* 0x009896800000895d */ /* 0x002fea0003900000 */
[----:B------:R-:W1:Y:S02]  /*13fa0*/  @!P0 SYNCS.PHASECHK.TRANS64 P0, [R7+URZ+0x19c80], R4 ;  /* 0x019c8004070085a7 */ /* 0x000e64000800007f */
[----:B-1----:R-:W-:Y:S05]  /*13fb0*/  @!P0 BRA `(.L_x_986) ;  /* 0xfffffffc00f08947 */ /* 0x002fea000383ffff */
[----:B------:R-:W-:Y:S05]  /*13fc0*/  BRA `(.L_x_1049) ;  /* 0xffffffd400d47947 */ /* 0x000fea000383ffff */
.L_x_993:
[----:B-1----:R1:W2:Y:S02]  /*13fd0*/  SYNCS.PHASECHK.TRANS64.TRYWAIT P0, [R7+URZ+0x19c40], R4 ;  /* 0x019c4004070075a7 */ /* 0x0022a4000800017f */
[----:B--2---:R-:W-:Y:S05]  /*13fe0*/  @!P0 NANOSLEEP.SYNCS 0x989680 ;  /* 0x009896800000895d */ /* 0x004fea0003900000 */
[----:B------:R-:W2:Y:S02]  /*13ff0*/  @!P0 SYNCS.PHASECHK.TRANS64 P0, [R7+URZ+0x19c40], R4 ;  /* 0x019c4004070085a7 */ /* 0x000ea4000800007f */
[----:B--2---:R-:W-:Y:S05]  /*14000*/  @!P0 BRA `(.L_x_993) ;  /* 0xfffffffc00f08947 */ /* 0x004fea000383ffff */
[----:B------:R-:W-:Y:S05]  /*14010*/  BRA `(.L_x_1050) ;  /* 0xffffffd800d07947 */ /* 0x000fea000383ffff */
.L_x_1001:
[----:B0-----:R0:W1:Y:S02]  /*14020*/  SYNCS.PHASECHK.TRANS64.TRYWAIT P2, [R12+URZ+0x19c70], R5 ;  /* 0x019c70050c0075a7 */ /* 0x001064000804017f */
[----:B-1----:R-:W-:Y:S05]  /*14030*/  @!P2 NANOSLEEP.SYNCS 0x989680 ;  /* 0x009896800000a95d */ /* 0x002fea0003900000 */
[----:B------:R-:W1:Y:S02]  /*14040*/  @!P2 SYNCS.PHASECHK.TRANS64 P2, [R12+URZ+0x19c70], R5 ;  /* 0x019c70050c00a5a7 */ /* 0x000e64000804007f */
[----:B-1----:R-:W-:Y:S05]  /*14050*/  @!P2 BRA `(.L_x_1001) ;  /* 0xfffffffc00f0a947 */ /* 0x002fea000383ffff */
[----:B------:R-:W-:Y:S05]  /*14060*/  BRA `(.L_x_1051) ;  /* 0xffffffdc00e47947 */ /* 0x000fea000383ffff */
.L_x_1003:
[----:B0-----:R0:W1:Y:S02]  /*14070*/  SYNCS.PHASECHK.TRANS64.TRYWAIT P2, [R12+URZ+0x19c60], R5 ;  /* 0x019c60050c0075a7 */ /* 0x001064000804017f */
[----:B-1----:R-:W-:Y:S05]  /*14080*/  @!P2 NANOSLEEP.SYNCS 0x989680 ;  /* 0x009896800000a95d */ /* 0x002fea0003900000 */
[----:B------:R-:W1:Y:S02]  /*14090*/  @!P2 SYNCS.PHASECHK.TRANS64 P2, [R12+URZ+0x19c60], R5 ;  /* 0x019c60050c00a5a7 */ /* 0x000e64000804007f */
[----:B-1----:R-:W-:Y:S05]  /*140a0*/  @!P2 BRA `(.L_x_1003) ;  /* 0xfffffffc00f0a947 */ /* 0x002fea000383ffff */
[----:B------:R-:W-:Y:S05]  /*140b0*/  BRA `(.L_x_1052) ;  /* 0xffffffdc00ec7947 */ /* 0x000fea000383ffff */
.L_x_1010:
[----:B-1----:R1:W2:Y:S02]  /*140c0*/  SYNCS.PHASECHK.TRANS64.TRYWAIT P0, [R2+URZ+0x19c70], R3 ;  /* 0x019c7003020075a7 */ /* 0x0022a4000800017f */
[----:B--2---:R-:W-:Y:S05]  /*140d0*/  @!P0 NANOSLEEP.SYNCS 0x989680 ;  /* 0x009896800000895d */ /* 0x004fea0003900000 */
[----:B------:R-:W2:Y:S02]  /*140e0*/  @!P0 SYNCS.PHASECHK.TRANS64 P0, [R2+URZ+0x19c70], R3 ;  /* 0x019c7003020085a7 */ /* 0x000ea4000800007f */
[----:B--2---:R-:W-:Y:S05]  /*140f0*/  @!P0 BRA `(.L_x_1010) ;  /* 0xfffffffc00f08947 */ /* 0x004fea000383ffff */
[----:B------:R-:W-:Y:S05]  /*14100*/  BRA `(.L_x_1053) ;  /* 0xffffffe400347947 */ /* 0x000fea000383ffff */
.L_x_1012:
[----:B-1----:R1:W2:Y:S02]  /*14110*/  SYNCS.PHASECHK.TRANS64.TRYWAIT P0, [R2+URZ+0x19c60], R5 ;  /* 0x019c6005020075a7 */ /* 0x0022a4000800017f */
[----:B--2---:R-:W-:Y:S05]  /*14120*/  @!P0 NANOSLEEP.SYNCS 0x989680 ;  /* 0x009896800000895d */ /* 0x004fea0003900000 */
[----:B------:R-:W2:Y:S02]  /*14130*/  @!P0 SYNCS.PHASECHK.TRANS64 P0, [R2+URZ+0x19c60], R5 ;  /* 0x019c6005020085a7 */ /* 0x000ea4000800007f */
[----:B--2---:R-:W-:Y:S05]  /*14140*/  @!P0 BRA `(.L_x_1012) ;  /* 0xfffffffc00f08947 */ /* 0x004fea000383ffff */
[----:B------:R-:W-:Y:S05]  /*14150*/  BRA `(.L_x_1054) ;  /* 0xffffffe400447947 */ /* 0x000fea000383ffff */
.L_x_1025:
[----:B0-----:R0:W1:Y:S02]  /*14160*/  SYNCS.PHASECHK.TRANS64.TRYWAIT P0, [R8+URZ+0x19c20], R0 ;  /* 0x019c2000080075a7 */ /* 0x001064000800017f */
[----:B-1----:R-:W-:Y:S05]  /*14170*/  @!P0 NANOSLEEP.SYNCS 0x989680 ;  /* 0x009896800000895d */ /* 0x002fea0003900000 */
[----:B------:R-:W1:Y:S02]  /*14180*/  @!P0 SYNCS.PHASECHK.TRANS64 P0, [R8+URZ+0x19c20], R0 ;  /* 0x019c2000080085a7 */ /* 0x000e64000800007f */
[----:B-1----:R-:W-:Y:S05]  /*14190*/  @!P0 BRA `(.L_x_1025) ;  /* 0xfffffffc00f08947 */ /* 0x002fea000383ffff */
[----:B------:R-:W-:Y:S05]  /*141a0*/  BRA `(.L_x_1055) ;  /* 0xfffffff4004c7947 */ /* 0x000fea000383ffff */
.L_x_1026:
        /* <DEDUP_REMOVED lines=8> */
[----:B0-----:R-:W-:Y:S05]  /*14230*/  WARPSYNC.COLLECTIVE R15, `(.L_x_1057) ;  /* 0x000000000f087348 */ /* 0x001fea0003c00000 */
[----:B------:R1:W2:Y:S02]  /*14240*/  SHFL.IDX P6, R14, R13, R12, R11 ;  /* 0x0000000c0d0e7389 */ /* 0x0002a400000c000b */
[----:B012---:R-:W-:Y:S01]  /*14250*/  ENDCOLLECTIVE ;  /* 0x000000000000791b */ /* 0x007fe20003800000 */
.L_x_1057:
[----:B------:R-:W-:Y:S05]  /*14260*/  BSYNC B0 ;  /* 0x0000000000007941 */ /* 0x000fea0003800000 */
.L_x_1056:
[----:B------:R-:W-:Y:S05]  /*14270*/  BRA `(.L_x_1058) ;  /* 0xfffffff400347947 */ /* 0x000fea000383ffff */
.L_x_1029:
[----:B------:R-:W-:Y:S01]  /*14280*/  BSSY B1, `(.L_x_1059) ;  /* 0x0000006000017945 */ /* 0x000fe20003800000 */
[----:B------:R-:W-:-:S07]  /*14290*/  IMAD.MOV.U32 R15, RZ, RZ, -0x1 ;  /* 0xffffffffff0f7424 */ /* 0x000fce00078e00ff */
[----:B0-----:R-:W-:Y:S05]  /*142a0*/  WARPSYNC.COLLECTIVE R15, `(.L_x_1060) ;  /* 0x000000000f0c7348 */ /* 0x001fea0003c00000 */
[----:B------:R-:W-:Y:S02]  /*142b0*/  ELECT P6, UR62, PT ;  /* 0x00000000003e782f */ /* 0x000fe400038c0000 */
[----:B------:R-:W-:Y:S01]  /*142c0*/  MOV R14, UR62 ;  /* 0x0000003e000e7c02 */ /* 0x000fe20008000f00 */
[----:B0-----:R-:W-:Y:S10]  /*142d0*/  ENDCOLLECTIVE ;  /* 0x000000000000791b */ /* 0x001ff40003800000 */
.L_x_1060:
[----:B------:R-:W-:Y:S05]  /*142e0*/  BSYNC B1 ;  /* 0x0000000000017941 */ /* 0x000fea0003800000 */
.L_x_1059:
[----:B------:R-:W-:Y:S05]  /*142f0*/  BRA `(.L_x_1061) ;  /* 0xfffffff4002c7947 */ /* 0x000fea000383ffff */
.L_x_1031:
[----:B0-----:R0:W1:Y:S02]  /*14300*/  SYNCS.PHASECHK.TRANS64.TRYWAIT P1, [R6+URZ], R3 ;  /* 0x00000003060075a7 */ /* 0x001064000802017f */
[----:B-1----:R-:W-:Y:S05]  /*14310*/  @!P1 NANOSLEEP.SYNCS 0x989680 ;  /* 0x009896800000995d */ /* 0x002fea0003900000 */
[----:B------:R-:W1:Y:S02]  /*14320*/  @!P1 SYNCS.PHASECHK.TRANS64 P1, [R6+URZ], R3 ;  /* 0x00000003060095a7 */ /* 0x000e64000802007f */
[----:B-1----:R-:W-:Y:S05]  /*14330*/  @!P1 BRA `(.L_x_1031) ;  /* 0xfffffffc00f09947 */ /* 0x002fea000383ffff */
[----:B------:R-:W-:Y:S05]  /*14340*/  BRA `(.L_x_1062) ;  /* 0xfffffff400607947 */ /* 0x000fea000383ffff */
.L_x_1032:
[----:B-1----:R1:W2:Y:S02]  /*14350*/  SYNCS.PHASECHK.TRANS64.TRYWAIT P1, [R7+URZ], R0 ;  /* 0x00000000070075a7 */ /* 0x0022a4000802017f */
[----:B--2---:R-:W-:Y:S05]  /*14360*/  @!P1 NANOSLEEP.SYNCS 0x989680 ;  /* 0x009896800000995d */ /* 0x004fea0003900000 */
[----:B------:R-:W2:Y:S02]  /*14370*/  @!P1 SYNCS.PHASECHK.TRANS64 P1, [R7+URZ], R0 ;  /* 0x00000000070095a7 */ /* 0x000ea4000802007f */
[----:B--2---:R-:W-:Y:S05]  /*14380*/  @!P1 BRA `(.L_x_1032) ;  /* 0xfffffffc00f09947 */ /* 0x004fea000383ffff */
[----:B------:R-:W-:Y:S05]  /*14390*/  BRA `(.L_x_1063) ;  /* 0xfffffff400547947 */ /* 0x000fea000383ffff */
.L_x_1034:
[----:B--2---:R2:W3:Y:S02]  /*143a0*/  SYNCS.PHASECHK.TRANS64.TRYWAIT P1, [R2+URZ+0x19c60], R3 ;  /* 0x019c6003020075a7 */ /* 0x0044e4000802017f */
[----:B---3--:R-:W-:Y:S05]  /*143b0*/  @!P1 NANOSLEEP.SYNCS 0x989680 ;  /* 0x009896800000995d */ /* 0x008fea0003900000 */
[----:B------:R-:W3:Y:S02]  /*143c0*/  @!P1 SYNCS.PHASECHK.TRANS64 P1, [R2+URZ+0x19c60], R3 ;  /* 0x019c6003020095a7 */ /* 0x000ee4000802007f */
[----:B---3--:R-:W-:Y:S05]  /*143d0*/  @!P1 BRA `(.L_x_1034) ;  /* 0xfffffffc00f09947 */ /* 0x008fea000383ffff */
[----:B------:R-:W-:Y:S05]  /*143e0*/  BRA `(.L_x_1064) ;  /* 0xfffffff400547947 */ /* 0x000fea000383ffff */
.L_x_1036:
[----:B---3--:R3:W4:Y:S02]  /*143f0*/  SYNCS.PHASECHK.TRANS64.TRYWAIT P1, [R5+URZ+0x19c60], R0 ;  /* 0x019c6000050075a7 */ /* 0x008724000802017f */
[----:B----4-:R-:W-:Y:S05]  /*14400*/  @!P1 NANOSLEEP.SYNCS 0x989680 ;  /* 0x009896800000995d */ /* 0x010fea0003900000 */
[----:B------:R-:W4:Y:S02]  /*14410*/  @!P1 SYNCS.PHASECHK.TRANS64 P1, [R5+URZ+0x19c60], R0 ;  /* 0x019c6000050095a7 */ /* 0x000f24000802007f */
[----:B----4-:R-:W-:Y:S05]  /*14420*/  @!P1 BRA `(.L_x_1036) ;  /* 0xfffffffc00f09947 */ /* 0x010fea000383ffff */
[----:B------:R-:W-:Y:S05]  /*14430*/  BRA `(.L_x_1065) ;  /* 0xfffffff400547947 */ /* 0x000fea000383ffff */
.L_x_1038:
[----:B----4-:R4:W0:Y:S02]  /*14440*/  SYNCS.PHASECHK.TRANS64.TRYWAIT P0, [R2+URZ+0x19c80], R3 ;  /* 0x019c8003020075a7 */ /* 0x010824000800017f */
[----:B0-----:R-:W-:Y:S05]  /*14450*/  @!P0 NANOSLEEP.SYNCS 0x989680 ;  /* 0x009896800000895d */ /* 0x001fea0003900000 */
[----:B------:R-:W0:Y:S02]  /*14460*/  @!P0 SYNCS.PHASECHK.TRANS64 P0, [R2+URZ+0x19c80], R3 ;  /* 0x019c8003020085a7 */ /* 0x000e24000800007f */
[----:B0-----:R-:W-:Y:S05]  /*14470*/  @!P0 BRA `(.L_x_1038) ;  /* 0xfffffffc00f08947 */ /* 0x001fea000383ffff */
[----:B------:R-:W-:Y:S05]  /*14480*/  BRA `(.L_x_1039) ;  /* 0xfffffff400507947 */ /* 0x000fea000383ffff */
.L_x_1066:
        /* <DEDUP_REMOVED lines=15> */
.L_x_2224:


//--------------------- .text._ZN7cutlass13device_kernelIN5flash11enable_sm90INS1_16FlashAttnFwdSm90INS1_25CollectiveMainloopFwdSm90ILi2EN4cute5tupleIJNS5_1CILi1EEES8_S8_EEENS6_IJNS7_ILi192EEENS7_ILi128EEENS7_ILi96EEEEEELi96ENS_12float_e4m3_tEfNS_4arch4Sm90ELb0ELb1ELb0ELb1ELb0ELb1ELb0ELb1ELb1ELb0ELb0ELb0EEENS1_21CollectiveEpilogueFwdINS6_IJSA_SC_SB_EEES9_NS_10bfloat16_tESG_Li384ELb1ELb0ELb0ELb1EEENS1_36VarlenDynamicPersistentTileSchedulerILi192ELi128ELi384ELi128ELb0ELb0ELb1ELb1ELb0ELb1EEEEEEEEEvNT_6ParamsE --------------------------
	.section	.text._ZN7cutlass13device_kernelIN5flash11enable_sm90INS1_16FlashAttnFwdSm90INS1_25CollectiveMainloopFwdSm90ILi2EN4cute5tupleIJNS5_1CILi1EEES8_S8_EEENS6_IJNS7_ILi192EEENS7_ILi128EEENS7_ILi96EEEEEELi96ENS_12float_e4m3_tEfNS_4arch4Sm90ELb0ELb1ELb0ELb1ELb0ELb1ELb0ELb1ELb1ELb0ELb0ELb0EEENS1_21CollectiveEpilogueFwdINS6_IJSA_SC_SB_EEES9_NS_10bfloat16_tESG_Li384ELb1ELb0ELb0ELb1EEENS1_36VarlenDynamicPersistentTileSchedulerILi192ELi128ELi384ELi128ELb0ELb0ELb1ELb1ELb0ELb1EEEEEEEEEvNT_6ParamsE,"ax",@progbits
	.align	128
.text._ZN7cutlass13device_kernelIN5flash11enable_sm90INS1_16FlashAttnFwdSm90INS1_25CollectiveMainloopFwdSm90ILi2EN4cute5tupleIJNS5_1CILi1EEES8_S8_EEENS6_IJNS7_ILi192EEENS7_ILi128EEENS7_ILi96EEEEEELi96ENS_12float_e4m3_tEfNS_4arch4Sm90ELb0ELb1ELb0ELb1ELb0ELb1ELb0ELb1ELb1ELb0ELb0ELb0EEENS1_21CollectiveEpilogueFwdINS6_IJSA_SC_SB_EEES9_NS_10bfloat16_tESG_Li384ELb1ELb0ELb0ELb1EEENS1_36VarlenDynamicPersistentTileSchedulerILi192ELi128ELi384ELi128ELb0ELb0ELb1ELb1ELb0ELb1EEEEEEEEEvNT_6ParamsE:
        .type           _ZN7cutlass13device_kernelIN5flash11enable_sm90INS1_16FlashAttnFwdSm90INS1_25CollectiveMainloopFwdSm90ILi2EN4cute5tupleIJNS5_1CILi1EEES8_S8_EEENS6_IJNS7_ILi192EEENS7_ILi128EEENS7_ILi96EEEEEELi96ENS_12float_e4m3_tEfNS_4arch4Sm90ELb0ELb1ELb0ELb1ELb0ELb1ELb0ELb1ELb1ELb0ELb0ELb0EEENS1_21CollectiveEpilogueFwdINS6_IJSA_SC_SB_EEES9_NS_10bfloat16_tESG_Li384ELb1ELb0ELb0ELb1EEENS1_36VarlenDynamicPersistentTileSchedulerILi192ELi128ELi384ELi128ELb0ELb0ELb1ELb1ELb0ELb1EEEEEEEEEvNT_6ParamsE,@function
        .size           _ZN7cutlass13device_kernelIN5flash11enable_sm90INS1_16FlashAttnFwdSm90INS1_25CollectiveMainloopFwdSm90ILi2EN4cute5tupleIJNS5_1CILi1EEES8_S8_EEENS6_IJNS7_ILi192EEENS7_ILi128EEENS7_ILi96EEEEEELi96ENS_12float_e4m3_tEfNS_4arch4Sm90ELb0ELb1ELb0ELb1ELb0ELb1ELb0ELb1ELb1ELb0ELb0ELb0EEENS1_21CollectiveEpilogueFwdINS6_IJSA_SC_SB_EEES9_NS_10bfloat16_tESG_Li384ELb1ELb0ELb0ELb1EEENS1_36VarlenDynamicPersistentTileSchedulerILi192ELi128ELi384ELi128ELb0ELb0ELb1ELb1ELb0ELb1EEEEEEEEEvNT_6ParamsE,(.L_x_2225 - _ZN7cutlass13device_kernelIN5flash11enable_sm90INS1_16FlashAttnFwdSm90INS1_25CollectiveMainloopFwdSm90ILi2EN4cute5tupleIJNS5_1CILi1EEES8_S8_EEENS6_IJNS7_ILi192EEENS7_ILi128EEENS7_ILi96EEEEEELi96ENS_12float_e4m3_tEfNS_4arch4Sm90ELb0ELb1ELb0ELb1ELb0ELb1ELb0ELb1ELb1ELb0ELb0ELb0EEENS1_21CollectiveEpilogueFwdINS6_IJSA_SC_SB_EEES9_NS_10bfloat16_tESG_Li384ELb1ELb0ELb0ELb1EEENS1_36VarlenDynamicPersistentTileSchedulerILi192ELi128ELi384ELi128ELb0ELb0ELb1ELb1ELb0ELb1EEEEEEEEEvNT_6ParamsE)
        .other          _ZN7cutlass13device_kernelIN5flash11enable_sm90INS1_16FlashAttnFwdSm90INS1_25CollectiveMainloopFwdSm90ILi2EN4cute5tupleIJNS5_1CILi1EEES8_S8_EEENS6_IJNS7_ILi192EEENS7_ILi128EEENS7_ILi96EEEEEELi96ENS_12float_e4m3_tEfNS_4arch4Sm90ELb0ELb1ELb0ELb1ELb0ELb1ELb0ELb1ELb1ELb0ELb0ELb0EEENS1_21CollectiveEpilogueFwdINS6_IJSA_SC_SB_EEES9_NS_10bfloat16_tESG_Li384ELb1ELb0ELb0ELb1EEENS1_36VarlenDynamicPersistentTileSchedulerILi192ELi128ELi384ELi128ELb0ELb0ELb1ELb1ELb0ELb1EEEEEEEEEvNT_6ParamsE,@"STO_CUDA_ENTRY STV_DEFAULT"
_ZN7cutlass13device_kernelIN5flash11enable_sm90INS1_16FlashAttnFwdSm90INS1_25CollectiveMainloopFwdSm90ILi2EN4cute5tupleIJNS5_1CILi1EEES8_S8_EEENS6_IJNS7_ILi192EEENS7_ILi128EEENS7_ILi96EEEEEELi96ENS_12float_e4m3_tEfNS_4arch4Sm90ELb0ELb1ELb0ELb1ELb0ELb1ELb0ELb1ELb1ELb0ELb0ELb0EEENS1_21CollectiveEpilogueFwdINS6_IJSA_SC_SB_EEES9_NS_10bfloat16_tESG_Li384ELb1ELb0ELb0ELb1EEENS1_36VarlenDynamicPersistentTileSchedulerILi192ELi128ELi384ELi128ELb0ELb0ELb1ELb1ELb0ELb1EEEEEEEEEvNT_6ParamsE:
        /* <DEDUP_REMOVED lines=26> */
.L_x_1068:
[----:B------:R-:W-:Y:S05]  /*01a0*/  BSYNC B0 ;  /* 0x0000000000007941 */ /* 0x000fea0003800000 */
.L_x_1067:
[----:B------:R-:W-:Y:S01]  /*01b0*/  VOTEU.ANY UP0, P0 ;  /* 0x00000000003f7886 */ /* 0x000fe20000000100 */
[----:B------:R-:W0:Y:S01]  /*01c0*/  SHFL.IDX PT, R2, R0, RZ, 0x1f ;  /* 0x00001fff00027589 */ /* 0x000e2200000e0000 */
[----:B------:R-:W-:Y:S01]  /*01d0*/  UMOV UR4, 0x1 ;  /* 0x0000000100047882 */ /* 0x000fe20000000000 */
[----:B------:R-:W-:Y:S01]  /*01e0*/  UMOV UR7, 0x180 ;  /* 0x0000018000077882 */ /* 0x000fe20000000000 */
[----:B------:R-:W-:Y:S01]  /*01f0*/  VOTEU.ANY UP1, P0 ;  /* 0x00000000003f7886 */ /* 0x000fe20000020100 */
[----:B------:R-:W1:Y:S01]  /*0200*/  @UP0 S2UR UR8, SR_CgaCtaId ;  /* 0x00000000000809c3 */ /* 0x000e620000008800 */
[----:B------:R-:W-:Y:S01]  /*0210*/  @UP0 UMOV UR6, 0x400 ;  /* 0x0000040000060882 */ /* 0x000fe20000000000 */
[----:B------:R-:W-:-:S04]  /*0220*/  @UP0 UIADD3 UR4, -UR4, 0x100000, URZ ;  /* 0x0010000004040890 */ /* 0x000fc8000fffe13f */
[----:B------:R-:W-:Y:S02]  /*0230*/  @UP0 USHF.L.U32 UR5, UR4, 0xb, URZ ;  /* 0x0000000b04050899 */ /* 0x000fe4000800063f */
[----:B------:R-:W-:Y:S01]  /*0240*/  @UP0 USHF.L.U32 UR4, UR4, 0x1, URZ ;  /* 0x0000000104040899 */ /* 0x000fe2000800063f */
[----:B0-----:R-:W-:Y:S02]  /*0250*/  ISETP.NE.AND P1, PT, R2, RZ, PT ;  /* 0x000000ff0200720c */ /* 0x001fe40003f25270 */
[----:B------:R-:W-:Y:S01]  /*0260*/  SHF.R.U32.HI R2, RZ, 0x7, R3 ;  /* 0x00000007ff027819 */ /* 0x000fe20000011603 */
[----:B-1----:R-:W-:Y:S02]  /*0270*/  @UP0 ULEA UR8, UR8, UR6, 0x18 ;  /* 0x0000000608080291 */ /* 0x002fe4000f8ec03f */
[----:B------:R-:W-:-:S04]  /*0280*/  @UP0 UIADD3 UR6, -UR7, 0x100000, URZ ;  /* 0x0010000007060890 */ /* 0x000fc8000fffe13f */
[----:B------:R-:W-:Y:S02]  /*0290*/  @UP0 USHF.L.U32 UR7, UR6, 0xb, URZ ;  /* 0x0000000b06070899 */ /* 0x000fe4000800063f */
[----:B------:R-:W-:Y:S01]  /*02a0*/  @UP0 USHF.L.U32 UR6, UR6, 0x1, URZ ;  /* 0x0000000106060899 */ /* 0x000fe2000800063f */
[----:B------:R-:W-:Y:S01]  /*02b0*/  VOTEU.ANY UP0, P0 ;  /* 0x00000000003f7886 */ /* 0x000fe20000000100 */
[----:B------:R-:W0:Y:S04]  /*02c0*/  SHFL.IDX PT, R2, R2, RZ, 0x1f ;  /* 0x00001fff02027589 */ /* 0x000e2800000e0000 */
[----:B------:R-:W1:Y:S02]  /*02d0*/  FENCE.VIEW.ASYNC.S ;  /* 0x00000000000073c6 */ /* 0x000e640000000000 */
[----:B-1----:R1:W2:Y:S04]  /*02e0*/  @UP0 SYNCS.EXCH.64 URZ, [UR8+0x19c00], UR4 ;  /* 0x019c0004083f05b2 */ /* 0x0022a80008000100 */
[----:B------:R1:W3:Y:S01]  /*02f0*/  @UP1 SYNCS.EXCH.64 URZ, [UR8+0x19c20], UR6 ;  /* 0x019c2006083f15b2 */ /* 0x0002e20008000100 */
[----:B------:R-:W-:Y:S05]  /*0300*/  @P1 BRA `(.L_x_1069) ;  /* 0x0000000000481947 */ /* 0x000fea0003800000 */
        /* <DEDUP_REMOVED lines=14> */
[----:B------:R4:W0:Y:S01]  /*03f0*/  SYNCS.EXCH.64 URZ, [UR8+0x19c40], UR4 ;  /* 0x019c4004083f75b2 */ /* 0x0008220008000100 */
[----:B------:R4:W0:Y:S01]  /*0400*/  SYNCS.EXCH.64 URZ, [UR8+0x19c38], UR6 ;  /* 0x019c3806083f75b2 */ /* 0x0008220008000100 */
[----:B------:R4:W0:Y:S02]  /*0410*/  SYNCS.EXCH.64 URZ, [UR8+0x19c48], UR4 ;  /* 0x019c4804083f75b2 */ /* 0x0008240008000100 */
[----:B----4-:R-:W-:Y:S01]  /*0420*/  NOP ;  /* 0x0000000000007918 */ /* 0x010fe20000000000 */
.L_x_1069:
        /* <DEDUP_REMOVED lines=22> */
.L_x_1070:
        /* <DEDUP_REMOVED lines=14> */
[----:B------:R4:W0:Y:S01]  /*0670*/  SYNCS.EXCH.64 URZ, [UR6+0x19c80], UR4 ;  /* 0x019c8004063f75b2 */ /* 0x0008220008000100 */
[----:B------:R4:W0:Y:S01]  /*0680*/  SYNCS.EXCH.64 URZ, [UR6+0x19c78], UR4 ;  /* 0x019c7804063f75b2 */ /* 0x0008220008000100 */
[----:B------:R4:W0:Y:S02]  /*0690*/  SYNCS.EXCH.64 URZ, [UR6+0x19c88], UR4 ;  /* 0x019c8804063f75b2 */ /* 0x0008240008000100 */
[----:B----4-:R-:W-:Y:S01]  /*06a0*/  NOP ;  /* 0x0000000000007918 */ /* 0x010fe20000000000 */
.L_x_1071:
        /* <DEDUP_REMOVED lines=22> */
.L_x_1072:
        /* <DEDUP_REMOVED lines=22> */
.L_x_1073:
[----:B0-----:R-:W-:Y:S01]  /*0970*/  ISETP.NE.AND P0, PT, R2, RZ, PT ;  /* 0x000000ff0200720c */ /* 0x001fe20003f05270 */
[----:B------:R-:W-:Y:S01]  /*0980*/  IMAD.MOV.U32 R2, RZ, RZ, 0x1 ;  /* 0x00000001ff027424 */ /* 0x000fe200078e00ff */
[----:B------:R-:W-:Y:S01]  /*0990*/  NOP ;  /* 0x0000000000007918 */ /* 0x000fe20000000000 */
[----:B------:R-:W-:Y:S01]  /*09a0*/  ULDC.64 UR40, c[0x0][0x208] ;  /* 0x0000820000287ab9 */ /* 0x000fe20000000a00 */
[----:B------:R-:W-:Y:S02]  /*09b0*/  BSSY B8, `(.L_x_1074) ;  /* 0x0001fa3000087945 */ /* 0x000fe40003800000 */
[----:B------:R-:W-:-:S05]  /*09c0*/  SEL R2, R2, 0x2, !P0 ;  /* 0x0000000202027807 */ /* 0x000fca0004000000 */
[----:B------:R0:W-:Y:S01]  /*09d0*/  STL [R1+0x18], R2 ;  /* 0x0000180201007387 */ /* 0x0001e20000100800 */
[----:B-123--:R-:W-:Y:S06]  /*09e0*/  BAR.SYNC.DEFER_BLOCKING 0x0 ;  /* 0x0000000000007b1d */ /* 0x00efec0000010000 */
[----:B------:R-:W-:Y:S05]  /*09f0*/  @!P0 BRA `(.L_x_1075) ;  /* 0x0000018c007c8947 */ /* 0x000fea0003800000 */
.L_x_1076:
[----:B------:R-:W-:-:S08]  /*0a00*/  NOP ;  /* 0x0000000000007918 */ /* 0x000fd00000000000 */
[----:B------:R-:W1:Y:S02]  /*0a10*/  USETMAXREG.TRY_ALLOC.CTAPOOL UP0, 0xa0 ;  /* 0x000000a0000079c8 */ /* 0x000e640008000600 */
[----:B-1----:R-:W-:-:S13]  /*0a20*/  PLOP3.LUT P0, PT, PT, PT, UP0, 0x80, 0x0 ;  /* 0x000000000000781c */ /* 0x002fda0003f0f008 */
[----:B------:R-:W-:Y:S05]  /*0a30*/  @!P0 BRA `(.L_x_1076) ;  /* 0xfffffffc00f08947 */ /* 0x000fea000383ffff */
[----:B------:R-:W1:Y:S08]  /*0a40*/  S2UR UR4, SR_CgaCtaId ;  /* 0x00000000000479c3 */ /* 0x000e700000008800 */
[----:B------:R-:W-:Y:S06]  /*0a50*/  BAR.ARV 0x8, 0x1a0 ;  /* 0x0206800000007b1d */ /* 0x000fec0000002000 */
[----:B------:R-:W-:-:S02]  /*0a60*/  MOV R17, 0x400 ;  /* 0x0000040000117802 */ /* 0x000fc40000000f00 */
[----:B------:R-:W-:Y:S01]  /*0a70*/  BAR.SYNC.DEFER_BLOCKING 0x5, 0x200 ;  /* 0x0148000000007b1d */ /* 0x000fe20000010000 */
[----:B-1----:R-:W-:-:S05]  /*0a80*/  IMAD.U32 R0, RZ, RZ, UR4 ;  /* 0x00000004ff007e24 */ /* 0x002fca000f8e00ff */
[----:B------:R-:W-:Y:S01]  /*0a90*/  ULDC UR4, c[0x0][0xc14] ;  /* 0x0003050000047ab9 */ /* 0x000fe20000000800 */
[----:B------:R-:W-:Y:S01]  /*0aa0*/  LEA R17, R0, R17, 0x18 ;  /* 0x0000001100117211 */ /* 0x000fe200078ec0ff */
[----:B------:R-:W-:Y:S04]  /*0ab0*/  STL [R1+0x30], R0 ;  /* 0x0000300001007387 */ /* 0x000fe80000100800 */
[----:B------:R-:W1:Y:S01]  /*0ac0*/  LDS.128 R8, [R17+0x19cd0] ;  /* 0x019cd00011087984 */ /* 0x000e620000000c00 */
[----:B------:R-:W-:Y:S06]  /*0ad0*/  BAR.ARV 0x4, 0x200 ;  /* 0x0108000000007b1d */ /* 0x000fec0000002000 */
[----:B-1----:R-:W-:-:S13]  /*0ae0*/  ISETP.GE.AND P0, PT, R11, UR4, PT ;  /* 0x000000040b007c0c */ /* 0x002fda000bf06270 */
[----:B------:R-:W-:Y:S05]  /*0af0*/  @P0 BRA `(.L_x_1077) ;  /* 0x000001f800380947 */ /* 0x000fea0003800000 */
[----:B------:R-:W2:Y:S01]  /*0b00*/  LDL.LU R18, [R1+0x18] ;  /* 0x0000180001127983 */ /* 0x000ea20000300800 */
[----:B------:R-:W1:Y:S02]  /*0b10*/  S2R R0, SR_TID.X ;  /* 0x0000000000007919 */ /* 0x000e640000002100 */
[----:B-1----:R-:W-:-:S05]  /*0b20*/  VIADD R8, R0, 0xffffff80 ;  /* 0xffffff8000087836 */ /* 0x002fca0000000000 */
[-C--:B0-----:R-:W-:Y:S02]  /*0b30*/  LEA.HI R2, R8, R8.reuse, RZ, 0x1 ;  /* 0x0000000808027211 */ /* 0x081fe400078f08ff */
[----:B------:R-:W-:Y:S02]  /*0b40*/  SHF.R.S32.HI R0, RZ, 0x1f, R8 ;  /* 0x0000001fff007819 */ /* 0x000fe40000011408 */
[--C-:B------:R-:W-:Y:S02]  /*0b50*/  SHF.R.S32.HI R23, RZ, 0x1, R2.reuse ;  /* 0x00000001ff177819 */ /* 0x100fe40000011402 */
[----:B------:R-:W-:Y:S02]  /*0b60*/  SHF.R.S32.HI R4, RZ, 0x1f, R2 ;  /* 0x0000001fff047819 */ /* 0x000fe40000011402 */
[----:B------:R-:W-:Y:S02]  /*0b70*/  LOP3.LUT R3, R2, 0xfffffffe, RZ, 0xc0, !PT ;  /* 0xfffffffe02037812 */ /* 0x000fe400078ec0ff */
[----:B------:R-:W-:-:S02]  /*0b80*/  LEA.HI R2, R0, R8, RZ, 0x7 ;  /* 0x0000000800027211 */ /* 0x000fc400078f38ff */
[----:B------:R-:W-:Y:S01]  /*0b90*/  LEA.HI R5, R4, R23, RZ, 0x2 ;  /* 0x0000001704057211 */ /* 0x000fe200078f10ff */
[----:B------:R-:W-:Y:S01]  /*0ba0*/  IMAD.IADD R14, R8, 0x1, -R3 ;  /* 0x00000001080e7824 */ /* 0x000fe200078e0a03 */
[----:B------:R-:W-:Y:S02]  /*0bb0*/  LOP3.LUT R7, R2, 0xffffff80, RZ, 0xc0, !PT ;  /* 0xffffff8002077812 */ /* 0x000fe400078ec0ff */
[CC--:B------:R-:W-:Y:S02]  /*0bc0*/  LEA.HI R4, R0.reuse, R8.reuse, RZ, 0x3 ;  /* 0x0000000800047211 */ /* 0x0c0fe400078f18ff */
[----:B------:R-:W-:Y:S01]  /*0bd0*/  LEA.HI R6, R0, R8, RZ, 0x4 ;  /* 0x0000000800067211 */ /* 0x000fe200078f20ff */
[----:B------:R-:W-:Y:S01]  /*0be0*/  IMAD.IADD R13, R8, 0x1, -R7 ;  /* 0x00000001080d7824 */ /* 0x000fe200078e0a07 */
[----:B------:R-:W-:Y:S02]  /*0bf0*/  SHF.R.S32.HI R4, RZ, 0x3, R4 ;  /* 0x00000003ff047819 */ /* 0x000fe40000011404 */
[----:B------:R-:W-:Y:S01]  /*0c00*/  LOP3.LUT R0, R5, 0x7fffffc, RZ, 0xc0, !PT ;  /* 0x07fffffc05007812 */ /* 0x000fe200078ec0ff */
[----:B------:R-:W-:Y:S01]  /*0c10*/  IMAD.SHL.U32 R16, R14, 0x10, RZ ;  /* 0x000000100e107824 */ /* 0x000fe200078e00ff */
[----:B------:R-:W-:-:S02]  /*0c20*/  SHF.R.S32.HI R19, RZ, 0x7, R2 ;  /* 0x00000007ff137819 */ /* 0x000fc40000011402 */
[----:B------:R-:W-:Y:S01]  /*0c30*/  SHF.R.S32.HI R2, RZ, 0x1f, R13 ;  /* 0x0000001fff027819 */ /* 0x000fe2000001140d */
[----:B------:R-:W-:Y:S01]  /*0c40*/  IMAD.SHL.U32 R4, R4, 0x80, RZ ;  /* 0x0000008004047824 */ /* 0x000fe200078e00ff */
[----:B------:R-:W-:Y:S01]  /*0c50*/  SHF.R.S32.HI R5, RZ, 0x4, R6 ;  /* 0x00000004ff057819 */ /* 0x000fe20000011406 */
[----:B------:R-:W-:Y:S01]  /*0c60*/  IMAD.IADD R0, R23, 0x1, -R0 ;  /* 0x0000000117007824 */ /* 0x000fe200078e0a00 */
[----:B------:R-:W-:Y:S01]  /*0c70*/  LEA.HI R3, R2, R13, RZ, 0x2 ;  /* 0x0000000d02037211 */ /* 0x000fe200078f10ff */
[----:B------:R-:W-:Y:S01]  /*0c80*/  VIADD R20, R16, 0x20 ;  /* 0x0000002010147836 */ /* 0x000fe20000000000 */
[----:B------:R-:W-:Y:S01]  /*0c90*/  LOP3.LUT R15, R4, 0x80, RZ, 0xc0, !PT ;  /* 0x00000080040f7812 */ /* 0x000fe200078ec0ff */
[----:B------:R-:W-:Y:S01]  /*0ca0*/  IMAD R8, R5, 0x8, R0 ;  /* 0x0000000805087824 */ /* 0x000fe200078e0200 */
[--C-:B------:R-:W-:Y:S02]  /*0cb0*/  SHF.R.S32.HI R4, RZ, 0x2, R3.reuse ;  /* 0x00000002ff047819 */ /* 0x100fe40000011403 */
[----:B------:R-:W-:-:S02]  /*0cc0*/  SHF.R.S32.HI R5, RZ, 0x1f, R3 ;  /* 0x0000001fff057819 */ /* 0x000fc40000011403 */
[----:B------:R-:W-:Y:S02]  /*0cd0*/  SHF.R.S32.HI R6, RZ, 0x1f, R20 ;  /* 0x0000001fff067819 */ /* 0x000fe40000011414 */
[----:B------:R-:W-:Y:S02]  /*0ce0*/  LEA.HI R5, R5, R4, RZ, 0x3 ;  /* 0x0000000405057211 */ /* 0x000fe400078f18ff */
[CC--:B------:R-:W-:Y:S01]  /*0cf0*/  LEA.HI R7, R6.reuse, R20.reuse, RZ, 0x5 ;  /* 0x0000001406077211 */ /* 0x0c0fe200078f28ff */
[----:B------:R-:W-:Y:S01]  /*0d00*/  IMAD.HI R0, R19, 0x55555556, RZ ;  /* 0x5555555613007827 */ /* 0x000fe200078e02ff */
[----:B------:R-:W-:Y:S02]  /*0d10*/  LEA.HI R6, R6, R20, RZ, 0x4 ;  /* 0x0000001406067211 */ /* 0x000fe400078f20ff */
[----:B------:R-:W-:Y:S02]  /*0d20*/  LEA.HI R2, R2, R13, RZ, 0x5 ;  /* 0x0000000d02027211 */ /* 0x000fe400078f28ff */
[----:B------:R-:W-:Y:S01]  /*0d30*/  LOP3.LUT R5, R5, 0xfffffff8, RZ, 0xc0, !PT ;  /* 0xfffffff805057812 */ /* 0x000fe200078ec0ff */
[----:B------:R-:W-:Y:S01]  /*0d40*/  IMAD.SHL.U32 R12, R8, 0x20, RZ ;  /* 0x00000020080c7824 */ /* 0x000fe200078e00ff */
[----:B------:R-:W-:-:S02]  /*0d50*/  SHF.R.S32.HI R7, RZ, 0x5, R7 ;  /* 0x00000005ff077819 */ /* 0x000fc40000011407 */
[----:B------:R-:W-:Y:S02]  /*0d60*/  SHF.R.U32.HI R8, RZ, 0x3, R15 ;  /* 0x00000003ff087819 */ /* 0x000fe4000001160f */
[----:B------:R-:W-:Y:S01]  /*0d70*/  LOP3.LUT R6, R15, 0x10, R6, 0xf8, !PT ;  /* 0x000000100f067812 */ /* 0x000fe200078ef806 */
[----:B------:R-:W-:Y:S01]  /*0d80*/  IMAD.IADD R5, R4, 0x1, -R5 ;  /* 0x0000000104057824 */ /* 0x000fe200078e0a05 */
[----:B------:R-:W-:Y:S02]  /*0d90*/  LEA.HI R0, R0, R0, RZ, 0x1 ;  /* 0x0000000000007211 */ /* 0x000fe400078f08ff */
[----:B------:R-:W-:Y:S01]  /*0da0*/  SHF.R.S32.HI R2, RZ, 0x5, R2 ;  /* 0x00000005ff027819 */ /* 0x000fe20000011402 */
[----:B------:R-:W-:Y:S01]  /*0db0*/  IMAD R4, R7, 0x1800, R12 ;  /* 0x0000180007047824 */ /* 0x000fe200078e020c */
[----:B------:R-:W-:Y:S01]  /*0dc0*/  LOP3.LUT R6, R6, R8, RZ, 0x3c, !PT ;  /* 0x0000000806067212 */ /* 0x000fe200078e3cff */
[----:B------:R-:W-:Y:S02]  /*0dd0*/  IMAD R0, R0, -0x3, R19 ;  /* 0xfffffffd00007824 */ /* 0x000fe400078e0213 */
[----:B------:R-:W-:Y:S01]  /*0de0*/  IMAD R5, R2, 0x10, R5 ;  /* 0x0000001002057824 */ /* 0x000fe200078e0205 */
[----:B------:R-:W-:Y:S01]  /*0df0*/  STL [R1+0x38], R20 ;  /* 0x0000381401007387 */ /* 0x000fe20000100800 */
[----:B------:R-:W-:-:S02]  /*0e00*/  IADD3 R2, R17, R4, R6 ;  /* 0x0000000411027210 */ /* 0x000fc40007ffe006 */
[----:B------:R-:W-:Y:S01]  /*0e10*/  IMAD R0, R0, 0x40, R5 ;  /* 0x0000004000007824 */ /* 0x000fe200078e0205 */
[----:B------:R-:W-:Y:S04]  /*0e20*/  STL [R1+0x34], R15 ;  /* 0x0000340f01007387 */ /* 0x000fe80000100800 */
[----:B------:R-:W-:Y:S04]  /*0e30*/  STL [R1+0x40], R12 ;  /* 0x0000400c01007387 */ /* 0x000fe80000100800 */
[----:B------:R-:W-:Y:S04]  /*0e40*/  STL [R1+0x68], R8 ;  /* 0x0000680801007387 */ /* 0x000fe80000100800 */
[----:B------:R-:W-:Y:S04]  /*0e50*/  STL [R1+0x24], R9 ;  /* 0x0000240901007387 */ /* 0x000fe80000100800 */
[----:B------:R-:W-:Y:S04]  /*0e60*/  STL [R1+0x60], R2 ;  /* 0x0000600201007387 */ /* 0x000fe80000100800 */
[----:B------:R-:W-:Y:S04]  /*0e70*/  STL [R1+0x28], R10 ;  /* 0x0000280a01007387 */ /* 0x000fe80000100800 */
[----:B------:R0:W-:Y:S02]  /*0e80*/  STL [R1+0x64], R0 ;  /* 0x0000640001007387 */ /* 0x0001e40000100800 */
[----:B0-----:R-:W-:-:S04]  /*0e90*/  LOP3.LUT R0, R15, 0x10, R16, 0xf8, !PT ;  /* 0x000000100f007812 */ /* 0x001fc800078ef810 */
[----:B------:R-:W-:Y:S01]  /*0ea0*/  LOP3.LUT R0, R0, R8, RZ, 0x3c, !PT ;  /* 0x0000000800007212 */ /* 0x000fe200078e3cff */
[----:B------:R0:W-:Y:S04]  /*0eb0*/  STL [R1+0x2c], R11 ;  /* 0x00002c0b01007387 */ /* 0x0001e80000100800 */
[----:B------:R-:W-:Y:S01]  /*0ec0*/  IMAD.IADD R0, R12, 0x1, R0 ;  /* 0x000000010c007824 */ /* 0x000fe200078e0200 */
[----:B------:R0:W-:Y:S04]  /*0ed0*/  STL [R1+0x54], RZ ;  /* 0x000054ff01007387 */ /* 0x0001e80000100800 */
[----:B------:R0:W-:Y:S04]  /*0ee0*/  STL [R1+0x8], RZ ;  /* 0x000008ff01007387 */ /* 0x0001e80000100800 */
[----:B------:R0:W-:Y:S01]  /*0ef0*/  STL [R1+0x48], R0 ;  /* 0x0000480001007387 */ /* 0x0001e20000100800 */
[----:B------:R-:W-:Y:S01]  /*0f00*/  LOP3.LUT R156, R3, 0x7ffffffc, RZ, 0xc0, !PT ;  /* 0x7ffffffc039c7812 */ /* 0x000fe200078ec0ff */
[----:B------:R-:W-:-:S02]  /*0f10*/  IMAD.MOV.U32 R22, RZ, RZ, RZ ;  /* 0x000000ffff167224 */ /* 0x000fc400078e00ff */
[----:B------:R-:W-:Y:S02]  /*0f20*/  IMAD.SHL.U32 R2, R14, 0x8, RZ ;  /* 0x000000080e027824 */ /* 0x000fe400078e00ff */
[----:B------:R-:W-:Y:S01]  /*0f30*/  IMAD.IADD R156, R13, 0x1, -R156 ;  /* 0x000000010d9c7824 */ /* 0x000fe200078e0a9c */
[----:B--2---:R-:W-:Y:S02]  /*0f40*/  LOP3.LUT R157, R18, 0x1, RZ, 0xfc, !PT ;  /* 0x00000001129d7812 */ /* 0x004fe400078efcff */
[----:B0-----:R-:W-:-:S07]  /*0f50*/  CS2R R18, SRZ ;  /* 0x0000000000127805 */ /* 0x001fce000001ff00 */
.L_x_1275:
[----:B-12--5:R-:W2:Y:S01]  /*0f60*/  LDL R31, [R1+0x2c] ;  /* 0x00002c00011f7983 */ /* 0x026ea20000100800 */
[----:B------:R-:W-:Y:S01]  /*0f70*/  ULDC.64 UR4, c[0x0][0xa28] ;  /* 0x00028a0000047ab9 */ /* 0x000fe20000000a00 */
[----:B---3--:R-:W2:Y:S01]  /*0f80*/  LDC.64 R4, c[0x0][0xa08] ;  /* 0x00028200ff047b82 */ /* 0x008ea20000000a00 */
[----:B------:R-:W-:Y:S01]  /*0f90*/  ISETP.NE.U32.AND P0, PT, RZ, UR4, PT ;  /* 0x00000004ff007c0c */ /* 0x000fe2000bf05070 */
[----:B------:R-:W3:Y:S04]  /*0fa0*/  LDL R12, [R1+0x24] ;  /* 0x00002400010c7983 */ /* 0x000ee80000100800 */
[----:B------:R-:W4:Y:S01]  /*0fb0*/  LDL R30, [R1+0x28] ;  /* 0x00002800011e7983 */ /* 0x000f220000100800 */
[----:B------:R-:W-:Y:S01]  /*0fc0*/  ISETP.NE.AND.EX P0, PT, RZ, UR5, PT, P0 ;  /* 0x00000005ff007c0c */ /* 0x000fe2000bf05300 */
[----:B------:R-:W-:Y:S01]  /*0fd0*/  ULDC.64 UR4, c[0x0][0xa18] ;  /* 0x0002860000047ab9 */ /* 0x000fe20000000a00 */
[----:B------:R-:W-:Y:S01]  /*0fe0*/  IMAD.MOV.U32 R0, RZ, RZ, RZ ;  /* 0x000000ffff007224 */ /* 0x000fe200078e00ff */
[----:B------:R-:W-:Y:S01]  /*0ff0*/  ISETP.NE.U32.AND P1, PT, RZ, UR4, PT ;  /* 0x00000004ff007c0c */ /* 0x000fe2000bf25070 */
[----:B0-----:R-:W-:Y:S01]  /*1000*/  IMAD.MOV.U32 R46, RZ, RZ, RZ ;  /* 0x000000ffff2e7224 */ /* 0x001fe200078e00ff */
[----:B------:R-:W-:-:S02]  /*1010*/  ULDC.64 UR6, c[0x0][0xa20] ;  /* 0x0002880000067ab9 */ /* 0x000fc40000000a00 */
[----:B------:R-:W-:Y:S01]  /*1020*/  ISETP.NE.AND.EX P1, PT, RZ, UR5, PT, P1 ;  /* 0x00000005ff007c0c */ /* 0x000fe2000bf25310 */
[----:B------:R-:W-:-:S05]  /*1030*/  ULDC.64 UR4, c[0x0][0xa08] ;  /* 0x0002820000047ab9 */ /* 0x000fca0000000a00 */
[----:B------:R-:W0:Y:S08]  /*1040*/  @P0 LDC.64 R2, c[0x0][0xa28] ;  /* 0x00028a00ff020b82 */ /* 0x000e300000000a00 */
[----:B------:R-:W1:Y:S01]  /*1050*/  @P1 LDC.64 R6, c[0x0][0xa18] ;  /* 0x00028600ff061b82 */ /* 0x000e620000000a00 */
[----:B------:R-:W-:Y:S01]  /*1060*/  ISETP.NE.U32.AND P3, PT, RZ, UR4, PT ;  /* 0x00000004ff007c0c */ /* 0x000fe2000bf65070 */
[----:B------:R-:W-:-:S02]  /*1070*/  ULDC UR4, c[0x0][0x288] ;  /* 0x0000a20000047ab9 */ /* 0x000fc40000000800 */
[----:B------:R-:W-:Y:S01]  /*1080*/  IMAD.U32 R10, RZ, RZ, UR4 ;  /* 0x00000004ff0a7e24 */ /* 0x000fe2000f8e00ff */
[----:B------:R-:W-:Y:S01]  /*1090*/  ISETP.NE.AND.EX P3, PT, RZ, UR5, PT, P3 ;  /* 0x00000005ff007c0c */ /* 0x000fe2000bf65330 */
[----:B------:R-:W-:Y:S01]  /*10a0*/  ULDC.64 UR4, c[0x0][0x3f8] ;  /* 0x0000fe0000047ab9 */ /* 0x000fe20000000a00 */
[----:B--2---:R-:W-:-:S04]  /*10b0*/  IMAD.WIDE R8, R31, 0x4, R4 ;  /* 0x000000041f087825 */ /* 0x004fc800078e0204 */
[----:B-1----:R-:W-:-:S07]  /*10c0*/  @P1 IMAD.WIDE R4, R31, 0x4, R6 ;  /* 0x000000041f041825 */ /* 0x002fce00078e0206 */
[----:B------:R1:W5:Y:S04]  /*10d0*/  @P3 LDG.E R46, desc[UR40][R8.64] ;  /* 0x00000028082e3981 */ /* 0x000368000c1e1900 */
[----:B------:R-:W2:Y:S01]  /*10e0*/  @P1 LDG.E R10, desc[UR40][R4.64] ;  /* 0x00000028040a1981 */ /* 0x000ea2000c1e1900 */
[----:B0-----:R-:W-:-:S05]  /*10f0*/  @P0 IMAD.WIDE R2, R31, 0x4, R2 ;  /* 0x000000041f020825 */ /* 0x001fca00078e0202 */
[----:B------:R1:W5:Y:S01]  /*1100*/  @P0 LDG.E R0, desc[UR40][R2.64] ;  /* 0x0000002802000981 */ /* 0x000362000c1e1900 */
[----:B------:R-:W-:-:S03]  /*1110*/  UISETP.NE.U32.AND UP0, UPT, UR4, URZ, UPT ;  /* 0x0000003f0400728c */ /* 0x000fc6000bf05070 */
[----:B------:R-:W-:Y:S01]  /*1120*/  ULDC UR4, c[0x0][0x404] ;  /* 0x0001010000047ab9 */ /* 0x000fe20000000800 */
[----:B------:R-:W-:Y:S01]  /*1130*/  UISETP.NE.AND.EX UP0, UPT, UR5, URZ, UPT, UP0 ;  /* 0x0000003f0500728c */ /* 0x000fe2000bf05300 */
[----:B------:R-:W-:Y:S02]  /*1140*/  ISETP.NE.U32.AND P2, PT, RZ, UR6, PT ;  /* 0x00000006ff007c0c */ /* 0x000fe4000bf45070 */
[----:B------:R-:W-:Y:S01]  /*1150*/  ULDC UR5, c[0x0][0x2e0] ;  /* 0x0000b80000057ab9 */ /* 0x000fe20000000800 */
[----:B------:R-:W-:Y:S01]  /*1160*/  USEL UR4, UR4, 0x1, UP0 ;  /* 0x0000000104047887 */ /* 0x000fe20008000000 */
[----:B------:R-:W-:-:S03]  /*1170*/  ISETP.NE.AND.EX P2, PT, RZ, UR7, PT, P2 ;  /* 0x00000007ff007c0c */ /* 0x000fc6000bf45320 */
[----:B------:R-:W-:-:S03]  /*1180*/  UIMAD UR4, UR4, UR5, URZ ;  /* 0x00000005040472a4 */ /* 0x000fc6000f8e023f */
[----:B------:R-:W-:Y:S01]  /*1190*/  ULDC UR5, c[0x0][0x338] ;  /* 0x0000ce0000057ab9 */ /* 0x000fe20000000800 */
[----:B--2---:R1:W-:Y:S04]  /*11a0*/  STL [R1+0x3c], R10 ;  /* 0x00003c0a01007387 */ /* 0x0043e80000100800 */
[----:B---3--:R1:W-:Y:S04]  /*11b0*/  STL [R1+0x58], R12 ;  /* 0x0000580c01007387 */ /* 0x0083e80000100800 */
[----:B----4-:R1:W-:Y:S04]  /*11c0*/  STL [R1+0x4c], R30 ;  /* 0x00004c1e01007387 */ /* 0x0103e80000100800 */
[----:B------:R1:W-:Y:S01]  /*11d0*/  STL [R1+0x50], R31 ;  /* 0x0000501f01007387 */ /* 0x0003e20000100800 */
[----:B------:R-:W-:Y:S01]  /*11e0*/  IMAD.MOV.U32 R13, RZ, RZ, R10 ;  /* 0x000000ffff0d7224 */ /* 0x000fe200078e000a */
[----:B------:R-:W-:Y:S06]  /*11f0*/  @P1 BRA `(.L_x_1078) ;  /* 0x0000000000281947 */ /* 0x000fec0003800000 */
[----:B------:R-:W-:Y:S02]  /*1200*/  ULDC.64 UR6, c[0x0][0xa00] ;  /* 0x0002800000067ab9 */ /* 0x000fe40000000a00 */
[----:B------:R-:W-:-:S04]  /*1210*/  ISETP.NE.U32.AND P0, PT, RZ, UR6, PT ;  /* 0x00000006ff007c0c */ /* 0x000fc8000bf05070 */
[----:B------:R-:W-:-:S13]  /*1220*/  ISETP.NE.AND.EX P0, PT, RZ, UR7, PT, P0 ;  /* 0x00000007ff007c0c */ /* 0x000fda000bf05300 */
[----:B------:R-:W-:Y:S05]  /*1230*/  @!P0 BRA `(.L_x_1078) ;  /* 0x0000000000188947 */ /* 0x000fea0003800000 */
[----:B-1----:R-:W0:Y:S02]  /*1240*/  LDC.64 R2, c[0x0][0xa00] ;  /* 0x00028000ff027b82 */ /* 0x002e240000000a00 */
[----:B0-----:R-:W-:-:S05]  /*1250*/  IMAD.WIDE R2, R31, 0x4, R2 ;  /* 0x000000041f027825 */ /* 0x001fca00078e0202 */
[----:B------:R-:W2:Y:S04]  /*1260*/  LDG.E R4, desc[UR40][R2.64] ;  /* 0x0000002802047981 */ /* 0x000ea8000c1e1900 */
[----:B------:R-:W2:Y:S02]  /*1270*/  LDG.E R5, desc[UR40][R2.64+0x4] ;  /* 0x0000042802057981 */ /* 0x000ea4000c1e1900 */
[----:B--2---:R-:W-:-:S05]  /*1280*/  IMAD.IADD R13, R5, 0x1, -R4 ;  /* 0x00000001050d7824 */ /* 0x004fca00078e0a04 */
[----:B------:R0:W-:Y:S02]  /*1290*/  STL [R1+0x3c], R13 ;  /* 0x00003c0d01007387 */ /* 0x0001e40000100800 */
.L_x_1078:
[----:B------:R-:W-:Y:S02]  /*12a0*/  IMAD.U32 R27, RZ, RZ, UR5 ;  /* 0x00000005ff1b7e24 */ /* 0x000fe4000f8e00ff */
[----:B------:R-:W-:Y:S01]  /*12b0*/  IMAD.U32 R29, RZ, RZ, UR4 ;  /* 0x00000004ff1d7e24 */ /* 0x000fe2000f8e00ff */
[----:B------:R-:W-:Y:S06]  /*12c0*/  @!P2 BRA `(.L_x_1079) ;  /* 0x000000000010a947 */ /* 0x000fec0003800000 */
[----:B-1----:R-:W1:Y:S02]  /*12d0*/  LDC.64 R2, c[0x0][0xa20] ;  /* 0x00028800ff027b82 */ /* 0x002e640000000a00 */
[----:B-1----:R-:W-:-:S05]  /*12e0*/  IMAD.WIDE R2, R31, 0x4, R2 ;  /* 0x000000041f027825 */ /* 0x002fca00078e0202 */
[----:B------:R2:W5:Y:S01]  /*12f0*/  LDG.E R29, desc[UR40][R2.64] ;  /* 0x00000028021d7981 */ /* 0x000562000c1e1900 */
[----:B------:R-:W-:Y:S05]  /*1300*/  BRA `(.L_x_1080) ;  /* 0x0000000000107947 */ /* 0x000fea0003800000 */
.L_x_1079:
[----:B------:R-:W-:Y:S05]  /*1310*/  @!P3 BRA `(.L_x_1080) ;  /* 0x00000000000cb947 */ /* 0x000fea0003800000 */
[----:B-1----:R-:W2:Y:S04]  /*1320*/  LDG.E R2, desc[UR40][R8.64] ;  /* 0x0000002808027981 */ /* 0x002ea8000c1e1900 */
[----:B------:R-:W2:Y:S02]  /*1330*/  LDG.E R29, desc[UR40][R8.64+0x4] ;  /* 0x00000428081d7981 */ /* 0x000ea4000c1e1900 */
[----:B--2---:R-:W-:-:S07]  /*1340*/  IMAD.IADD R29, R29, 0x1, -R2 ;  /* 0x000000011d1d7824 */ /* 0x004fce00078e0a02 */
.L_x_1080:
[----:B------:R-:W-:Y:S01]  /*1350*/  ULDC.64 UR4, c[0x0][0xa10] ;  /* 0x0002840000047ab9 */ /* 0x000fe20000000a00 */
[----:B-1----:R-:W1:Y:S01]  /*1360*/  LDC.64 R8, c[0x0][0x9e0] ;  /* 0x00027800ff087b82 */ /* 0x002e620000000a00 */
[----:B------:R-:W-:-:S04]  /*1370*/  ISETP.NE.U32.AND P0, PT, RZ, UR4, PT ;  /* 0x00000004ff007c0c */ /* 0x000fc8000bf05070 */
[----:B------:R-:W-:Y:S01]  /*1380*/  ISETP.NE.AND.EX P0, PT, RZ, UR5, PT, P0 ;  /* 0x00000005ff007c0c */ /* 0x000fe2000bf05300 */
[----:B------:R-:W-:Y:S02]  /*1390*/  ULDC.64 UR4, c[0x0][0xa30] ;  /* 0x00028c0000047ab9 */ /* 0x000fe40000000a00 */
[----:B------:R-:W-:-:S04]  /*13a0*/  ISETP.NE.U32.AND P1, PT, RZ, UR4, PT ;  /* 0x00000004ff007c0c */ /* 0x000fc8000bf25070 */
[----:B------:R-:W-:-:S06]  /*13b0*/  ISETP.NE.AND.EX P1, PT, RZ, UR5, PT, P1 ;  /* 0x00000005ff007c0c */ /* 0x000fcc000bf25310 */
[----:B--2---:R-:W2:Y:S08]  /*13c0*/  @P0 LDC.64 R2, c[0x0][0xa10] ;  /* 0x00028400ff020b82 */ /* 0x004eb00000000a00 */
[----:B------:R-:W3:Y:S01]  /*13d0*/  @P1 LDC.64 R4, c[0x0][0xa30] ;  /* 0x00028c00ff041b82 */ /* 0x000ee20000000a00 */
[----:B--2---:R-:W-:-:S05]  /*13e0*/  @P0 IMAD.WIDE R2, R31, 0x4, R2 ;  /* 0x000000041f020825 */ /* 0x004fca00078e0202 */
[----:B------:R-:W2:Y:S04]  /*13f0*/  @P0 LDG.E R6, desc[UR40][R2.64] ;  /* 0x0000002802060981 */ /* 0x000ea8000c1e1900 */
[----:B------:R-:W2:Y:S01]  /*1400*/  @P0 LDG.E R7, desc[UR40][R2.64+0x4] ;  /* 0x0000042802070981 */ /* 0x000ea2000c1e1900 */
[----:B-----5:R-:W-:Y:S02]  /*1410*/  IMAD.MOV.U32 R24, RZ, RZ, R29 ;  /* 0x000000ffff187224 */ /* 0x020fe400078e001d */
[----:B---3--:R-:W-:-:S05]  /*1420*/  @P1 IMAD.WIDE R4, R31, 0x4, R4 ;  /* 0x000000041f041825 */ /* 0x008fca00078e0204 */
[----:B------:R3:W5:Y:S01]  /*1430*/  @P1 LDG.E R24, desc[UR40][R4.64] ;  /* 0x0000002804181981 */ /* 0x000762000c1e1900 */
[----:B-1----:R-:W-:Y:S01]  /*1440*/  ISETP.GE.AND P1, PT, R9, 0x1, PT ;  /* 0x000000010900780c */ /* 0x002fe20003f26270 */
[----:B--2---:R-:W-:Y:S02]  /*1450*/  @P0 IMAD.IADD R27, R7, 0x1, -R6 ;  /* 0x00000001071b0824 */ /* 0x004fe400078e0a06 */
[----:B------:R-:W-:Y:S02]  /*1460*/  IMAD.IADD R7, R29, 0x1, -R0 ;  /* 0x000000011d077824 */ /* 0x000fe400078e0a00 */
[----:B------:R-:W-:Y:S02]  /*1470*/  IMAD.MOV.U32 R6, RZ, RZ, 0xc0 ;  /* 0x000000c0ff067424 */ /* 0x000fe400078e00ff */
[----:B------:R-:W-:Y:S02]  /*1480*/  IMAD.IADD R10, R7, 0x1, R27 ;  /* 0x00000001070a7824 */ /* 0x000fe400078e021b */
[----:B------:R-:W-:-:S02]  /*1490*/  IMAD R6, R12, R6, 0xc0 ;  /* 0x000000c00c067424 */ /* 0x000fc400078e0206 */
[C---:B------:R-:W-:Y:S01]  /*14a0*/  VIADD R0, R10.reuse, 0x7f ;  /* 0x0000007f0a007836 */ /* 0x040fe20000000000 */
[----:B------:R3:W-:Y:S02]  /*14b0*/  STL [R1+0x20], R10 ;  /* 0x0000200a01007387 */ /* 0x0007e40000100800 */
[----:B------:R-:W-:Y:S02]  /*14c0*/  IADD3 R11, R10, R6, -R13 ;  /* 0x000000060a0b7210 */ /* 0x000fe40007ffe80d */
[----:B------:R-:W-:-:S04]  /*14d0*/  SHF.R.S32.HI R3, RZ, 0x1f, R0 ;  /* 0x0000001fff037819 */ /* 0x000fc80000011400 */
[----:B------:R-:W-:Y:S01]  /*14e0*/  LEA.HI R3, R3, R0, RZ, 0x7 ;  /* 0x0000000003037211 */ /* 0x000fe200078f38ff */
[----:B------:R-:W-:-:S03]  /*14f0*/  IMAD.IADD R0, R11, 0x1, R8 ;  /* 0x000000010b007824 */ /* 0x000fc600078e0208 */
[----:B------:R-:W-:Y:S01]  /*1500*/  SHF.R.S32.HI R25, RZ, 0x7, R3 ;  /* 0x00000007ff197819 */ /* 0x000fe20000011403 */
[----:B---3--:R-:W-:Y:S06]  /*1510*/  @!P1 BRA `(.L_x_1081) ;  /* 0x0000000000489947 */ /* 0x008fec0003800000 */
[C---:B------:R-:W-:Y:S01]  /*1520*/  ISETP.GT.AND P0, PT, R11.reuse, RZ, PT ;  /* 0x000000ff0b00720c */ /* 0x040fe20003f04270 */
[----:B------:R-:W-:Y:S01]  /*1530*/  BSSY B0, `(.L_x_1082) ;  /* 0x000000e000007945 */ /* 0x000fe20003800000 */
[----:B------:R-:W-:-:S11]  /*1540*/  VIADD R2, R11, 0xffffffff ;  /* 0xffffffff0b027836 */ /* 0x000fd60000000000 */
        /* <DEDUP_REMOVED lines=8> */
.L_x_1083:
[----:B------:R-:W-:-:S13]  /*15d0*/  ISETP.NE.AND P0, PT, R9, 0x1, PT ;  /* 0x000000010900780c */ /* 0x000fda0003f05270 */
[----:B------:R-:W1:Y:S02]  /*15e0*/  @P0 LDC.64 R4, c[0x0][0x9e8] ;  /* 0x00027a00ff040b82 */ /* 0x000e640000000a00 */
[----:B-1----:R-:W-:-:S05]  /*15f0*/  @P0 IMAD.HI.U32 R4, R2, R4, RZ ;  /* 0x0000000402040227 */ /* 0x002fca00078e00ff */
[----:B------:R-:W-:-:S07]  /*1600*/  @P0 SHF.R.U32.HI R2, RZ, R5, R4 ;  /* 0x00000005ff020219 */ /* 0x000fce0000011604 */
.L_x_1084:
[----:B------:R-:W-:Y:S05]  /*1610*/  BSYNC B0 ;  /* 0x0000000000007941 */ /* 0x000fea0003800000 */
.L_x_1082:
[----:B------:R-:W-:-:S05]  /*1620*/  IMAD R3, R2, R9, R9 ;  /* 0x0000000902037224 */ /* 0x000fca00078e0209 */
[----:B------:R-:W-:-:S07]  /*1630*/  VIMNMX R0, R0, R3, PT ;  /* 0x0000000300007248 */ /* 0x000fce0003fe0100 */
.L_x_1081:
[----:B------:R-:W-:Y:S01]  /*1640*/  IMAD R2, R12, 0xc0, -R13 ;  /* 0x000000c00c027824 */ /* 0x000fe200078e0a0d */
[----:B------:R-:W-:-:S03]  /*1650*/  ULDC UR4, c[0x0][0x9dc] ;  /* 0x0002770000047ab9 */ /* 0x000fc60000000800 */
[----:B------:R-:W-:-:S04]  /*1660*/  IMAD.IADD R2, R10, 0x1, R2 ;  /* 0x000000010a027824 */ /* 0x000fc800078e0202 */
[----:B------:R-:W-:Y:S01]  /*1670*/  VIADD R3, R2, -UR4 ;  /* 0x8000000402037c36 */ /* 0x000fe20008000000 */
[----:B------:R-:W-:Y:S06]  /*1680*/  @!P1 BRA `(.L_x_1085) ;  /* 0x0000000000449947 */ /* 0x000fec0003800000 */
[----:B------:R-:W-:Y:S01]  /*1690*/  ISETP.GT.AND P0, PT, R2, -0x1, PT ;  /* 0xffffffff0200780c */ /* 0x000fe20003f04270 */
[----:B------:R-:W-:-:S12]  /*16a0*/  BSSY B0, `(.L_x_1086) ;  /* 0x000000d000007945 */ /* 0x000fd80003800000 */
        /* <DEDUP_REMOVED lines=8> */
.L_x_1087:
[----:B------:R-:W-:-:S13]  /*1730*/  ISETP.NE.AND P0, PT, R9, 0x1, PT ;  /* 0x000000010900780c */ /* 0x000fda0003f05270 */
[----:B------:R-:W1:Y:S02]  /*1740*/  @P0 LDC.64 R4, c[0x0][0x9e8] ;  /* 0x00027a00ff040b82 */ /* 0x000e640000000a00 */
[----:B-1----:R-:W-:-:S05]  /*1750*/  @P0 IMAD.HI.U32 R4, R2, R4, RZ ;  /* 0x0000000402040227 */ /* 0x002fca00078e00ff */
[----:B------:R-:W-:-:S07]  /*1760*/  @P0 SHF.R.U32.HI R2, RZ, R5, R4 ;  /* 0x00000005ff020219 */ /* 0x000fce0000011604 */
.L_x_1088:
[----:B------:R-:W-:Y:S05]  /*1770*/  BSYNC B0 ;  /* 0x0000000000007941 */ /* 0x000fea0003800000 */
.L_x_1086:
[----:B------:R-:W-:-:S05]  /*1780*/  IMAD R2, R2, R9, RZ ;  /* 0x0000000902027224 */ /* 0x000fca00078e02ff */
[----:B------:R-:W-:-:S07]  /*1790*/  VIMNMX R3, R3, R2, !PT ;  /* 0x0000000203037248 */ /* 0x000fce0007fe0100 */
.L_x_1085:
[----:B------:R-:W-:Y:S01]  /*17a0*/  VIADD R0, R0, 0x7f ;  /* 0x0000007f00007836 */ /* 0x000fe20000000000 */
[----:B------:R-:W-:Y:S02]  /*17b0*/  SHF.R.S32.HI R2, RZ, 0x1f, R3 ;  /* 0x0000001fff027819 */ /* 0x000fe40000011403 */
[----:B------:R-:W-:Y:S02]  /*17c0*/  PLOP3.LUT P3, PT, PT, PT, PT, 0x80, 0x0 ;  /* 0x000000000000781c */ /* 0x000fe40003f6f070 */
[----:B------:R-:W-:Y:S02]  /*17d0*/  SHF.R.S32.HI R5, RZ, 0x1f, R0 ;  /* 0x0000001fff057819 */ /* 0x000fe40000011400 */
[----:B------:R-:W-:Y:S02]  /*17e0*/  LEA.HI R2, R2, R3, RZ, 0x7 ;  /* 0x0000000302027211 */ /* 0x000fe400078f38ff */
[----:B------:R-:W-:Y:S02]  /*17f0*/  LEA.HI R5, R5, R0, RZ, 0x7 ;  /* 0x0000000005057211 */ /* 0x000fe400078f38ff */
[----:B------:R-:W-:-:S02]  /*1800*/  SHF.R.S32.HI R2, RZ, 0x7, R2 ;  /* 0x00000007ff027819 */ /* 0x000fc40000011402 */
[----:B------:R-:W-:Y:S02]  /*1810*/  SHF.R.S32.HI R0, RZ, 0x7, R5 ;  /* 0x00000007ff007819 */ /* 0x000fe40000011405 */
[----:B------:R-:W-:Y:S02]  /*1820*/  VIMNMX R2, RZ, R2, !PT ;  /* 0x00000002ff027248 */ /* 0x000fe40007fe0100 */
[----:B------:R-:W-:-:S03]  /*1830*/  VIMNMX R0, R25, R0, PT ;  /* 0x0000000019007248 */ /* 0x000fc60003fe0100 */
[--C-:B------:R-:W-:Y:S02]  /*1840*/  IMAD R2, R2, 0x80, -R7.reuse ;  /* 0x0000008002027824 */ /* 0x100fe400078e0a07 */
[----:B------:R-:W-:-:S03]  /*1850*/  IMAD R0, R0, 0x80, -R7 ;  /* 0x0000008000007824 */ /* 0x000fc600078e0a07 */
[----:B------:R-:W-:Y:S02]  /*1860*/  VIMNMX R2, RZ, R2, !PT ;  /* 0x00000002ff027248 */ /* 0x000fe40007fe0100 */
[----:B------:R-:W-:Y:S02]  /*1870*/  VIMNMX R3, R0, R27, PT ;  /* 0x0000001b00037248 */ /* 0x000fe40003fe0100 */
[----:B------:R-:W-:Y:S02]  /*1880*/  SHF.R.U32.HI R26, RZ, 0x7, R2 ;  /* 0x00000007ff1a7819 */ /* 0x000fe40000011602 */
[----:B------:R-:W-:-:S03]  /*1890*/  ISETP.GT.AND P0, PT, R3, R2, PT ;  /* 0x000000020300720c */ /* 0x000fc60003f04270 */
[----:B------:R-:W-:-:S10]  /*18a0*/  IMAD.MOV.U32 R2, RZ, RZ, R26 ;  /* 0x000000ffff027224 */ /* 0x000fd400078e001a */
[----:B------:R-:W-:-:S05]  /*18b0*/  @P0 VIADD R0, R3, 0x7f ;  /* 0x0000007f03000836 */ /* 0x000fca0000000000 */
[----:B------:R-:W-:-:S04]  /*18c0*/  @P0 SHF.R.S32.HI R3, RZ, 0x1f, R0 ;  /* 0x0000001fff030819 */ /* 0x000fc80000011400 */
[----:B------:R-:W-:-:S04]  /*18d0*/  @P0 LEA.HI R3, R3, R0, RZ, 0x7 ;  /* 0x0000000003030211 */ /* 0x000fc800078f38ff */
[----:B------:R-:W-:-:S04]  /*18e0*/  @P0 SHF.R.S32.HI R2, RZ, 0x7, R3 ;  /* 0x00000007ff020819 */ /* 0x000fc80000011403 */
[----:B------:R-:W-:-:S13]  /*18f0*/  ISETP.GT.AND P0, PT, R2, R26, PT ;  /* 0x0000001a0200720c */ /* 0x000fda0003f04270 */
[----:B------:R-:W-:Y:S05]  /*1900*/  @!P0 BRA `(.L_x_1089) ;  /* 0x0000005000308947 */ /* 0x000fea0003800000 */
        /* <DEDUP_REMOVED lines=17> */
[----:B01----:R-:W-:-:S07]  /*1a20*/  IMAD.MOV.U32 R13, RZ, RZ, RZ ;  /* 0x000000ffff0d7224 */ /* 0x003fce00078e00ff */
[----:B------:R-:W-:-:S07]  /*1a30*/  LEPC R20, `(.L_x_1091) ;  /* 0x000000001014794e */ /* 0x000fce0000000000 */
[----:B--2--5:R-:W-:Y:S05]  /*1a40*/  CALL.ABS.NOINC R14 ;  /* 0x000000000e007343 */ /* 0x024fea0003c00000 */
.L_x_1091:
[----:B------:R-:W-:Y:S05]  /*1a50*/  BSYNC B6 ;  /* 0x0000000000067941 */ /* 0x000fea0003800000 */
.L_x_1090:
        /* <DEDUP_REMOVED lines=20> */
.L_x_1093:
[----:B------:R-:W-:Y:S05]  /*1ba0*/  BSYNC B6 ;  /* 0x0000000000067941 */ /* 0x000fea0003800000 */
.L_x_1092:
[----:B------:R-:W-:Y:S01]  /*1bb0*/  ULDC.64 UR4, c[0x0][0x9f8] ;  /* 0x00027e0000047ab9 */ /* 0x000fe20000000a00 */
[----:B------:R-:W2:Y:S01]  /*1bc0*/  LDL R28, [R1+0x38] ;  /* 0x00003800011c7983 */ /* 0x000ea20000100800 */
[----:B------:R-:W-:Y:S01]  /*1bd0*/  ISETP.NE.U32.AND P0, PT, RZ, UR4, PT ;  /* 0x00000004ff007c0c */ /* 0x000fe2000bf05070 */
[----:B------:R-:W-:Y:S01]  /*1be0*/  IMAD.MOV.U32 R8, RZ, RZ, R31 ;  /* 0x000000ffff087224 */ /* 0x000fe200078e001f */
[----:B------:R-:W1:Y:S01]  /*1bf0*/  LDC R0, c[0x0][0x428] ;  /* 0x00010a00ff007b82 */ /* 0x000e620000000800 */
[----:B------:R-:W3:Y:S01]  /*1c00*/  S2R R20, SR_TID.X ;  /* 0x0000000000147919 */ /* 0x000ee20000002100 */
[----:B------:R-:W-:-:S06]  /*1c10*/  ISETP.NE.AND.EX P0, PT, RZ, UR5, PT, P0 ;  /* 0x00000005ff007c0c */ /* 0x000fcc000bf05300 */
[----:B------:R-:W4:Y:S01]  /*1c20*/  LDC.64 R68, c[0x0][0x2f0] ;  /* 0x0000bc00ff447b82 */ /* 0x000f220000000a00 */
[----:B------:R-:W-:Y:S01]  /*1c30*/  IMAD.MOV.U32 R3, RZ, RZ, R30 ;  /* 0x000000ffff037224 */ /* 0x000fe200078e001e */
[----:B------:R-:W-:Y:S01]  /*1c40*/  ULDC.64 UR4, c[0x0][0x2f8] ;  /* 0x0000be0000047ab9 */ /* 0x000fe20000000a00 */
[----:B------:R-:W-:Y:S01]  /*1c50*/  IMAD.IADD R46, R46, 0x1, R29 ;  /* 0x000000012e2e7824 */ /* 0x000fe200078e021d */
[----:B------:R-:W-:Y:S01]  /*1c60*/  ULDC UR6, c[0x0][0x2e4] ;  /* 0x0000b90000067ab9 */ /* 0x000fe20000000800 */
[----:B------:R-:W-:-:S03]  /*1c70*/  ULDC.64 UR8, c[0x0][0x320] ;  /* 0x0000c80000087ab9 */ /* 0x000fc60000000a00 */
[----:B------:R-:W0:Y:S01]  /*1c80*/  @P0 LDC.64 R4, c[0x0][0x9f8] ;  /* 0x00027e00ff040b82 */ /* 0x000e220000000a00 */
[----:B------:R-:W-:-:S07]  /*1c90*/  SHF.R.S32.HI R81, RZ, 0x1f, R23 ;  /* 0x0000001fff517819 */ /* 0x000fce0000011417 */
[----:B------:R-:W2:Y:S08]  /*1ca0*/  LDC R86, c[0x0][0x3d4] ;  /* 0x0000f500ff567b82 */ /* 0x000eb00000000800 */
[----:B------:R-:W2:Y:S01]  /*1cb0*/  LDC.64 R66, c[0x0][0x3d8] ;  /* 0x0000f600ff427b82 */ /* 0x000ea20000000a00 */
[----:B0-----:R-:W-:-:S05]  /*1cc0*/  @P0 IMAD.WIDE R4, R31, 0x4, R4 ;  /* 0x000000041f040825 */ /* 0x001fca00078e0204 */
[----:B------:R0:W2:Y:S01]  /*1cd0*/  @P0 LDG.E R8, desc[UR40][R4.64] ;  /* 0x0000002804080981 */ /* 0x0000a2000c1e1900 */
[----:B-1----:R-:W-:Y:S02]  /*1ce0*/  ISETP.NE.AND P0, PT, R0, 0x1, PT ;  /* 0x000000010000780c */ /* 0x002fe40003f05270 */
[----:B------:R-:W-:-:S05]  /*1cf0*/  SHF.R.S32.HI R0, RZ, 0x1f, R46 ;  /* 0x0000001fff007819 */ /* 0x000fca000001142e */
[-C--:B----4-:R-:W-:Y:S02]  /*1d00*/  IMAD R7, R0, R68.reuse, RZ ;  /* 0x0000004400077224 */ /* 0x090fe400078e02ff */
[----:B0-----:R-:W-:-:S04]  /*1d10*/  IMAD.WIDE.U32 R4, R46, R68, RZ ;  /* 0x000000442e047225 */ /* 0x001fc800078e00ff */
[----:B------:R-:W0:Y:S01]  /*1d20*/  @P0 LDC R6, c[0x0][0x42c] ;  /* 0x00010b00ff060b82 */ /* 0x000e220000000800 */
[----:B------:R-:W-:-:S04]  /*1d30*/  IMAD R7, R46, R69, R7 ;  /* 0x000000452e077224 */ /* 0x000fc800078e0207 */
[----:B------:R-:W-:-:S03]  /*1d40*/  IMAD.IADD R5, R5, 0x1, R7 ;  /* 0x0000000105057824 */ /* 0x000fc600078e0207 */
[----:B------:R-:W1:Y:S01]  /*1d50*/  @P0 LDC R9, c[0x0][0x430] ;  /* 0x00010c00ff090b82 */ /* 0x000e620000000800 */
[----:B0-----:R-:W-:-:S04]  /*1d60*/  @P0 IMAD.HI.U32 R6, R30, R6, RZ ;  /* 0x000000061e060227 */ /* 0x001fc800078e00ff */
[----:B---3--:R-:W-:Y:S01]  /*1d70*/  VIADD R30, R20, 0xffffff80 ;  /* 0xffffff80141e7836 */ /* 0x008fe20000000000 */
[----:B-1----:R-:W-:-:S04]  /*1d80*/  @P0 SHF.R.U32.HI R3, RZ, R9, R6 ;  /* 0x00000009ff030219 */ /* 0x002fc80000011606 */
[-C--:B------:R-:W-:Y:S02]  /*1d90*/  LEA.HI R20, R30, R30.reuse, RZ, 0x1 ;  /* 0x0000001e1e147211 */ /* 0x080fe400078f08ff */
[----:B------:R-:W-:Y:S01]  /*1da0*/  SHF.R.S32.HI R9, RZ, 0x1f, R3 ;  /* 0x0000001fff097819 */ /* 0x000fe20000011403 */
[----:B------:R-:W-:Y:S01]  /*1db0*/  IMAD.WIDE.U32 R4, R3, UR4, R4 ;  /* 0x0000000403047c25 */ /* 0x000fe2000f8e0004 */
[----:B------:R-:W-:Y:S02]  /*1dc0*/  LOP3.LUT R20, R20, 0xfffffffe, RZ, 0xc0, !PT ;  /* 0xfffffffe14147812 */ /* 0x000fe400078ec0ff */
[C---:B------:R-:W-:Y:S01]  /*1dd0*/  LEA.HI R21, R30.reuse, R30, RZ, 0x1 ;  /* 0x0000001e1e157211 */ /* 0x040fe200078f08ff */
[----:B------:R-:W-:Y:S02]  /*1de0*/  IMAD R6, R9, UR4, RZ ;  /* 0x0000000409067c24 */ /* 0x000fe4000f8e02ff */
[----:B------:R-:W-:Y:S01]  /*1df0*/  IMAD.IADD R20, R30, 0x1, -R20 ;  /* 0x000000011e147824 */ /* 0x000fe200078e0a14 */
[----:B------:R-:W-:Y:S01]  /*1e00*/  LOP3.LUT R21, R21, 0xfffffffe, RZ, 0xc0, !PT ;  /* 0xfffffffe15157812 */ /* 0x000fe200078ec0ff */
[----:B------:R-:W-:Y:S01]  /*1e10*/  IMAD R59, R3, UR5, R6 ;  /* 0x00000005033b7c24 */ /* 0x000fe2000f8e0206 */
[----:B------:R-:W-:Y:S01]  /*1e20*/  ULDC.64 UR4, c[0x0][0xa08] ;  /* 0x0002820000047ab9 */ /* 0x000fe20000000a00 */
[----:B------:R-:W-:-:S02]  /*1e30*/  IMAD.SHL.U32 R20, R20, 0x10, RZ ;  /* 0x0000001014147824 */ /* 0x000fc400078e00ff */
[----:B------:R-:W-:Y:S02]  /*1e40*/  IMAD.MOV.U32 R58, RZ, RZ, R4 ;  /* 0x000000ffff3a7224 */ /* 0x000fe400078e0004 */
[----:B------:R-:W-:Y:S01]  /*1e50*/  IMAD R10, R9, UR8, RZ ;  /* 0x00000008090a7c24 */ /* 0x000fe2000f8e02ff */
[----:B------:R-:W-:Y:S01]  /*1e60*/  ISETP.GE.AND P0, PT, R20, UR6, PT ;  /* 0x0000000614007c0c */ /* 0x000fe2000bf06270 */
[----:B------:R-:W-:Y:S02]  /*1e70*/  IMAD.IADD R59, R5, 0x1, R59 ;  /* 0x00000001053b7824 */ /* 0x000fe400078e023b */
[----:B------:R-:W-:Y:S01]  /*1e80*/  IMAD.IADD R21, R30, 0x1, -R21 ;  /* 0x000000011e157824 */ /* 0x000fe200078e0a15 */
[----:B------:R-:W-:Y:S01]  /*1e90*/  SEL R6, RZ, 0x1, P0 ;  /* 0x00000001ff067807 */ /* 0x000fe20000000000 */
[----:B------:R-:W-:Y:S01]  /*1ea0*/  IMAD R15, R3, UR9, R10 ;  /* 0x00000009030f7c24 */ /* 0x000fe2000f8e020a */
[----:B------:R-:W-:Y:S01]  /*1eb0*/  ISETP.NE.U32.AND P0, PT, RZ, UR4, PT ;  /* 0x00000004ff007c0c */ /* 0x000fe2000bf05070 */
[----:B------:R-:W-:-:S03]  /*1ec0*/  IMAD.SHL.U32 R21, R21, 0x8, RZ ;  /* 0x0000000815157824 */ /* 0x000fc600078e00ff */
[----:B------:R-:W-:Y:S01]  /*1ed0*/  ISETP.NE.AND.EX P0, PT, RZ, UR5, PT, P0 ;  /* 0x00000005ff007c0c */ /* 0x000fe2000bf05300 */
[----:B------:R-:W-:Y:S01]  /*1ee0*/  ULDC.64 UR4, c[0x0][0x300] ;  /* 0x0000c00000047ab9 */ /* 0x000fe20000000a00 */
[----:B------:R-:W-:Y:S02]  /*1ef0*/  SHF.R.S32.HI R9, RZ, 0x1f, R21 ;  /* 0x0000001fff097819 */ /* 0x000fe40000011415 */
[----:B--2---:R-:W-:-:S04]  /*1f00*/  ISETP.GE.AND P1, PT, R28, UR6, PT ;  /* 0x000000061c007c0c */ /* 0x004fc8000bf26270 */
[----:B------:R-:W-:-:S05]  /*1f10*/  SEL R7, RZ, 0xffffffff, P1 ;  /* 0xffffffffff077807 */ /* 0x000fca0000800000 */
[----:B------:R-:W-:-:S05]  /*1f20*/  IMAD.SHL.U32 R7, R7, 0x2, RZ ;  /* 0x0000000207077824 */ /* 0x000fca00078e00ff */
[----:B------:R-:W-:Y:S01]  /*1f30*/  LOP3.LUT R45, R7, 0x2, R6, 0xe2, !PT ;  /* 0x00000002072d7812 */ /* 0x000fe200078ee206 */
[--C-:B------:R-:W-:Y:S01]  /*1f40*/  IMAD.MOV.U32 R6, RZ, RZ, R20.reuse ;  /* 0x000000ffff067224 */ /* 0x100fe200078e0014 */
[----:B------:R-:W-:-:S03]  /*1f50*/  SHF.R.S32.HI R7, RZ, 0x1f, R20 ;  /* 0x0000001fff077819 */ /* 0x000fc60000011414 */
[----:B------:R-:W-:-:S04]  /*1f60*/  IMAD.WIDE.U32 R12, R3, UR8, R6 ;  /* 0x00000008030c7c25 */ /* 0x000fc8000f8e0006 */
[----:B------:R-:W-:-:S04]  /*1f70*/  IMAD.WIDE.U32 R10, R23, R68, R6 ;  /* 0x00000044170a7225 */ /* 0x000fc800078e0006 */
[----:B------:R-:W-:Y:S01]  /*1f80*/  IMAD.IADD R13, R13, 0x1, R15 ;  /* 0x000000010d0d7824 */ /* 0x000fe200078e020f */
[----:B------:R-:W-:Y:S02]  /*1f90*/  SHF.R.S32.HI R4, RZ, 0x1f, R8 ;  /* 0x0000001fff047819 */ /* 0x000fe40000011408 */
[----:B------:R-:W-:Y:S02]  /*1fa0*/  SEL R57, R8, RZ, !P0 ;  /* 0x000000ff08397207 */ /* 0x000fe40004000000 */
[----:B------:R-:W-:Y:S02]  /*1fb0*/  SEL R14, R4, RZ, !P0 ;  /* 0x000000ff040e7207 */ /* 0x000fe40004000000 */
[----:B------:R-:W0:Y:S01]  /*1fc0*/  LDC.64 R4, c[0x0][0x3e8] ;  /* 0x0000fa00ff047b82 */ /* 0x000e220000000a00 */
[----:B------:R-:W-:-:S04]  /*1fd0*/  IMAD.WIDE.U32 R58, R57, UR4, R58 ;  /* 0x00000004393a7c25 */ /* 0x000fc8000f8e003a */
[----:B------:R-:W-:Y:S01]  /*1fe0*/  IMAD R8, R14, UR4, RZ ;  /* 0x000000040e087c24 */ /* 0x000fe2000f8e02ff */
[----:B------:R-:W-:-:S03]  /*1ff0*/  IADD3 R75, P0, R58, R10, RZ ;  /* 0x0000000a3a4b7210 */ /* 0x000fc60007f1e0ff */
[----:B------:R-:W-:Y:S01]  /*2000*/  IMAD R3, R57, UR5, R8 ;  /* 0x0000000539037c24 */ /* 0x000fe2000f8e0208 */
[----:B------:R-:W-:Y:S01]  /*2010*/  ULDC.64 UR4, c[0x0][0x328] ;  /* 0x0000ca0000047ab9 */ /* 0x000fe20000000a00 */
[----:B------:R-:W-:Y:S02]  /*2020*/  IMAD R8, R81, R68, RZ ;  /* 0x0000004451087224 */ /* 0x000fe400078e02ff */
[----:B------:R-:W-:Y:S02]  /*2030*/  IMAD.IADD R80, R59, 0x1, R3 ;  /* 0x000000013b507824 */ /* 0x000fe400078e0203 */
[----:B------:R-:W-:Y:S02]  /*2040*/  IMAD R15, R23, R69, R8 ;  /* 0x00000045170f7224 */ /* 0x000fe400078e0208 */
[----:B------:R-:W-:Y:S02]  /*2050*/  IMAD.MOV.U32 R8, RZ, RZ, R21 ;  /* 0x000000ffff087224 */ /* 0x000fe400078e0015 */
[----:B------:R-:W2:Y:S01]  /*2060*/  LDL R21, [R1+0x34] ;  /* 0x0000340001157983 */ /* 0x000ea20000100800 */
[----:B------:R-:W-:Y:S01]  /*2070*/  IMAD R14, R14, UR4, RZ ;  /* 0x000000040e0e7c24 */ /* 0x000fe2000f8e02ff */
[----:B------:R-:W-:-:S02]  /*2080*/  IADD3.X R74, R80, R11, R15, P0, !PT ;  /* 0x0000000b504a7210 */ /* 0x000fc400007fe40f */
[----:B------:R-:W3:Y:S01]  /*2090*/  LDL R15, [R1+0x68] ;  /* 0x00006800010f7983 */ /* 0x000ee20000100800 */
[C---:B------:R-:W-:Y:S01]  /*20a0*/  IMAD R29, R57.reuse, UR5, R14 ;  /* 0x00000005391d7c24 */ /* 0x040fe2000f8e020e */
[----:B------:R-:W-:Y:S01]  /*20b0*/  ISETP.GE.AND P2, PT, R20, R86, PT ;  /* 0x000000561400720c */ /* 0x000fe20003f46270 */
[----:B------:R-:W-:Y:S01]  /*20c0*/  IMAD.WIDE.U32 R56, R57, UR4, R12 ;  /* 0x0000000439387c25 */ /* 0x000fe2000f8e000c */
[----:B------:R-:W4:Y:S03]  /*20d0*/  LDL R14, [R1+0x40] ;  /* 0x00004000010e7983 */ /* 0x000f260000100800 */
[----:B0-----:R-:W-:Y:S01]  /*20e0*/  IMAD R12, R81, R4, RZ ;  /* 0x00000004510c7224 */ /* 0x001fe200078e02ff */
[----:B------:R-:W-:Y:S02]  /*20f0*/  ISETP.GE.AND P0, PT, R28, R86, PT ;  /* 0x000000561c00720c */ /* 0x000fe40003f06270 */
[----:B------:R-:W-:Y:S01]  /*2100*/  SEL R3, R86, RZ, P2 ;  /* 0x000000ff56037207 */ /* 0x000fe20001000000 */
[----:B------:R-:W-:-:S02]  /*2110*/  IMAD R13, R23, R5, R12 ;  /* 0x00000005170d7224 */ /* 0x000fc400078e020c */
[----:B------:R-:W0:Y:S01]  /*2120*/  S2R R12, SR_TID.X ;  /* 0x00000000000c7919 */ /* 0x000e220000002100 */
[----:B------:R-:W-:-:S04]  /*2130*/  IMAD.WIDE.U32 R54, R23, R66, R8 ;  /* 0x0000004217367225 */ /* 0x000fc800078e0008 */
[----:B------:R-:W-:Y:S01]  /*2140*/  IMAD.WIDE.U32 R50, R23, R4, R8 ;  /* 0x0000000417327225 */ /* 0x000fe200078e0008 */
[----:B------:R-:W-:-:S03]  /*2150*/  SEL R8, R86, RZ, P0 ;  /* 0x000000ff56087207 */ /* 0x000fc60000000000 */
[----:B------:R-:W-:Y:S02]  /*2160*/  IMAD.IADD R3, R20, 0x1, R3 ;  /* 0x0000000114037824 */ /* 0x000fe400078e0203 */
[----:B------:R-:W-:-:S03]  /*2170*/  IMAD.IADD R9, R28, 0x1, R8 ;  /* 0x000000011c097824 */ /* 0x000fc600078e0208 */
[----:B------:R-:W-:Y:S01]  /*2180*/  SHF.R.S32.HI R8, RZ, 0x1f, R3 ;  /* 0x0000001fff087819 */ /* 0x000fe20000011403 */
[----:B------:R-:W-:-:S03]  /*2190*/  IMAD R10, R81, R66, RZ ;  /* 0x00000042510a7224 */ /* 0x000fc600078e02ff */
[CC--:B------:R-:W-:Y:S02]  /*21a0*/  LEA.HI R73, R8.reuse, R3.reuse, RZ, 0x4 ;  /* 0x0000000308497211 */ /* 0x0c0fe400078f20ff */
[----:B------:R-:W-:Y:S01]  /*21b0*/  LEA.HI R3, R8, R3, RZ, 0x5 ;  /* 0x0000000308037211 */ /* 0x000fe200078f28ff */
[C---:B------:R-:W-:Y:S01]  /*21c0*/  IMAD R11, R23.reuse, R67, R10 ;  /* 0x00000043170b7224 */ /* 0x040fe200078e020a */
[----:B------:R-:W-:Y:S01]  /*21d0*/  SHF.R.S32.HI R10, RZ, 0x1f, R9 ;  /* 0x0000001fff0a7819 */ /* 0x000fe20000011409 */
[----:B------:R-:W-:-:S04]  /*21e0*/  IMAD.WIDE.U32 R52, R23, R66, R6 ;  /* 0x0000004217347225 */ /* 0x000fc800078e0006 */
[----:B------:R-:W-:-:S04]  /*21f0*/  IMAD.WIDE.U32 R48, R23, R4, R6 ;  /* 0x0000000417307225 */ /* 0x000fc800078e0006 */
[----:B------:R-:W-:Y:S01]  /*2200*/  IMAD.SHL.U32 R6, R3, 0x80, RZ ;  /* 0x0000008003067824 */ /* 0x000fe200078e00ff */
[CC--:B------:R-:W-:Y:S01]  /*2210*/  LEA.HI R72, R10.reuse, R9.reuse, RZ, 0x4 ;  /* 0x000000090a487211 */ /* 0x0c0fe200078f20ff */
[----:B------:R-:W-:Y:S01]  /*2220*/  IMAD.IADD R55, R55, 0x1, R11 ;  /* 0x0000000137377824 */ /* 0x000fe200078e020b */
[----:B------:R-:W-:Y:S01]  /*2230*/  LEA.HI R9, R10, R9, RZ, 0x5 ;  /* 0x000000090a097211 */ /* 0x000fe200078f28ff */
[----:B------:R-:W-:Y:S01]  /*2240*/  IMAD.IADD R53, R11, 0x1, R53 ;  /* 0x000000010b357824 */ /* 0x000fe200078e0235 */
[----:B-----5:R-:W-:Y:S02]  /*2250*/  SHF.R.S32.HI R11, RZ, 0x1f, R24 ;  /* 0x0000001fff0b7819 */ /* 0x020fe40000011418 */
[----:B------:R-:W-:Y:S01]  /*2260*/  LOP3.LUT R6, R6, 0xfffff000, RZ, 0xc0, !PT ;  /* 0xfffff00006067812 */ /* 0x000fe200078ec0ff */
[----:B------:R-:W-:Y:S02]  /*2270*/  IMAD.SHL.U32 R9, R9, 0x80, RZ ;  /* 0x0000008009097824 */ /* 0x000fe400078e00ff */
[----:B------:R-:W-:-:S02]  /*2280*/  IMAD.IADD R51, R51, 0x1, R13 ;  /* 0x0000000133337824 */ /* 0x000fc400078e020d */
[----:B------:R-:W-:Y:S01]  /*2290*/  IMAD.IADD R49, R13, 0x1, R49 ;  /* 0x000000010d317824 */ /* 0x000fe200078e0231 */
[----:B------:R-:W-:Y:S01]  /*22a0*/  IADD3 R46, P2, R23, R46, RZ ;  /* 0x0000002e172e7210 */ /* 0x000fe20007f5e0ff */
[CC--:B------:R-:W-:Y:S01]  /*22b0*/  IMAD.WIDE.U32 R54, R24.reuse, R66.reuse, R54 ;  /* 0x0000004218367225 */ /* 0x0c0fe200078e0036 */
[----:B0-----:R-:W-:Y:S02]  /*22c0*/  SHF.R.U32.HI R62, RZ, 0x7, R12 ;  /* 0x00000007ff3e7819 */ /* 0x001fe4000001160c */
[----:B------:R-:W-:Y:S01]  /*22d0*/  LOP3.LUT R9, R9, 0xfffff000, RZ, 0xc0, !PT ;  /* 0xfffff00009097812 */ /* 0x000fe200078ec0ff */
[----:B------:R-:W-:-:S04]  /*22e0*/  IMAD.WIDE.U32 R52, R24, R66, R52 ;  /* 0x0000004218347225 */ /* 0x000fc800078e0034 */
[----:B------:R-:W-:Y:S01]  /*22f0*/  VIADD R65, R20, 0x40 ;  /* 0x0000004014417836 */ /* 0x000fe20000000000 */
[----:B------:R-:W-:Y:S01]  /*2300*/  LOP3.LUT R20, R73, 0xfffffff0, RZ, 0xc0, !PT ;  /* 0xfffffff049147812 */ /* 0x000fe200078ec0ff */
[----:B------:R-:W-:Y:S01]  /*2310*/  IMAD.WIDE.U32 R50, R24, R4, R50 ;  /* 0x0000000418327225 */ /* 0x000fe200078e0032 */
[----:B------:R-:W-:-:S03]  /*2320*/  SHF.L.U64.HI R69, R68, 0x7, R69 ;  /* 0x0000000744457819 */ /* 0x000fc60000010245 */
[----:B------:R-:W-:Y:S01]  /*2330*/  IMAD.WIDE.U32 R48, R24, R4, R48 ;  /* 0x0000000418307225 */ /* 0x000fe200078e0030 */
[C---:B------:R-:W-:Y:S02]  /*2340*/  SHF.L.U64.HI R64, R4.reuse, 0x7, R5 ;  /* 0x0000000704407819 */ /* 0x040fe40000010205 */
[----:B------:R-:W-:Y:S01]  /*2350*/  LOP3.LUT R60, R45, 0x1, RZ, 0xc0, !PT ;  /* 0x000000012d3c7812 */ /* 0x000fe200078ec0ff */
[----:B------:R-:W-:Y:S01]  /*2360*/  IMAD.SHL.U32 R63, R4, 0x80, RZ ;  /* 0x00000080043f7824 */ /* 0x000fe200078e00ff */
[----:B------:R-:W-:Y:S01]  /*2370*/  ISETP.GE.AND P1, PT, R65, UR6, PT ;  /* 0x0000000641007c0c */ /* 0x000fe2000bf26270 */
[----:B------:R-:W-:Y:S01]  /*2380*/  IMAD.X R47, R81, 0x1, R0, P2 ;  /* 0x00000001512f7824 */ /* 0x000fe200010e0600 */
[----:B------:R-:W-:Y:S01]  /*2390*/  LOP3.LUT R45, R45, 0x2, RZ, 0xc0, !PT ;  /* 0x000000022d2d7812 */ /* 0x000fe200078ec0ff */
[----:B------:R-:W-:Y:S02]  /*23a0*/  IMAD.SHL.U32 R68, R68, 0x80, RZ ;  /* 0x0000008044447824 */ /* 0x000fe400078e00ff */
[----:B------:R-:W-:-:S02]  /*23b0*/  VIADD R62, R62, 0x8 ;  /* 0x000000083e3e7836 */ /* 0x000fc40000000000 */
[----:B------:R-:W-:Y:S02]  /*23c0*/  IMAD.SHL.U32 R61, R86, 0x2, RZ ;  /* 0x00000002563d7824 */ /* 0x000fe400078e00ff */
[----:B------:R-:W-:Y:S01]  /*23d0*/  IMAD.IADD R0, R57, 0x1, R29 ;  /* 0x0000000139007824 */ /* 0x000fe200078e021d */
[----:B--2---:R-:W-:-:S04]  /*23e0*/  LOP3.LUT R3, R21, 0x10, R73, 0xf8, !PT ;  /* 0x0000001015037812 */ /* 0x004fc800078ef849 */
[-C--:B---3--:R-:W-:Y:S02]  /*23f0*/  LOP3.LUT R3, R3, R15.reuse, RZ, 0x3c, !PT ;  /* 0x0000000f03037212 */ /* 0x088fe400078e3cff */
[----:B------:R-:W-:Y:S02]  /*2400*/  LOP3.LUT R7, R21, 0x10, R72, 0xf8, !PT ;  /* 0x0000001015077812 */ /* 0x000fe400078ef848 */
[--C-:B----4-:R-:W-:Y:S01]  /*2410*/  IADD3 R71, R3, R6, R14.reuse ;  /* 0x0000000603477210 */ /* 0x110fe20007ffe00e */
[C---:B------:R-:W-:Y:S02]  /*2420*/  IMAD R3, R11.reuse, R66, RZ ;  /* 0x000000420b037224 */ /* 0x040fe400078e02ff */
[----:B------:R-:W-:Y:S01]  /*2430*/  IMAD R11, R11, R4, RZ ;  /* 0x000000040b0b7224 */ /* 0x000fe200078e02ff */
[----:B------:R-:W-:Y:S01]  /*2440*/  LOP3.LUT R70, R7, R15, RZ, 0x3c, !PT ;  /* 0x0000000f07467212 */ /* 0x000fe200078e3cff */
[----:B------:R-:W-:Y:S01]  /*2450*/  IMAD R3, R24, R67, R3 ;  /* 0x0000004318037224 */ /* 0x000fe200078e0203 */
[----:B------:R-:W-:Y:S01]  /*2460*/  LOP3.LUT R7, R72, 0xfffffff0, RZ, 0xc0, !PT ;  /* 0xfffffff048077812 */ /* 0x000fe200078ec0ff */
[----:B------:R-:W-:Y:S01]  /*2470*/  IMAD R11, R24, R5, R11 ;  /* 0x00000005180b7224 */ /* 0x000fe200078e020b */
[----:B------:R-:W-:Y:S01]  /*2480*/  SHF.L.U64.HI R67, R66, 0x7, R67 ;  /* 0x0000000742437819 */ /* 0x000fe20000010243 */
[----:B------:R-:W-:Y:S01]  /*2490*/  IMAD.IADD R44, R55, 0x1, R3 ;  /* 0x00000001372c7824 */ /* 0x000fe200078e0203 */
[----:B------:R-:W-:Y:S01]  /*24a0*/  IADD3 R70, R70, R9, R14 ;  /* 0x0000000946467210 */ /* 0x000fe20007ffe00e */
[----:B------:R-:W-:Y:S01]  /*24b0*/  IMAD.IADD R21, R3, 0x1, R53 ;  /* 0x0000000103157824 */ /* 0x000fe200078e0235 */
[----:B------:R-:W-:Y:S01]  /*24c0*/  SHF.R.S32.HI R4, RZ, 0x1f, R20 ;  /* 0x0000001fff047819 */ /* 0x000fe20000011414 */
[----:B------:R-:W-:Y:S01]  /*24d0*/  IMAD.SHL.U32 R66, R66, 0x80, RZ ;  /* 0x0000008042427824 */ /* 0x000fe200078e00ff */
[----:B------:R-:W-:Y:S01]  /*24e0*/  SHF.R.S32.HI R3, RZ, 0x1f, R7 ;  /* 0x0000001fff037819 */ /* 0x000fe20000011407 */
[----:B------:R-:W-:-:S02]  /*24f0*/  IMAD.IADD R6, R51, 0x1, R11 ;  /* 0x0000000133067824 */ /* 0x000fc400078e020b */
[----:B------:R-:W-:-:S07]  /*2500*/  IMAD.IADD R5, R11, 0x1, R49 ;  /* 0x000000010b057824 */ /* 0x000fce00078e0231 */
.L_x_1133:
[----:B--2---:R-:W2:Y:S01]  /*2510*/  LDL R8, [R1+0x48] ;  /* 0x0000480001087983 */ /* 0x004ea20000100800 */
        /* <DEDUP_REMOVED lines=21> */
[C---:B------:R-:W-:Y:S02]  /*2670*/  IMAD R9, R11.reuse, R66, R9 ;  /* 0x000000420b097224 */ /* 0x040fe400078e0209 */
[----:B------:R-:W-:Y:S02]  /*2680*/  IMAD R89, R2, -0x80, R27 ;  /* 0xffffff8002597824 */ /* 0x000fe400078e021b */
[----:B------:R-:W-:Y:S02]  /*2690*/  IMAD R11, R11, R63, R8 ;  /* 0x0000003f0b0b7224 */ /* 0x000fe400078e0208 */
[----:B------:R-:W-:Y:S01]  /*26a0*/  IMAD.WIDE.U32 R40, R66, R2, RZ ;  /* 0x0000000242287225 */ /* 0x000fe200078e00ff */
[----:B------:R-:W-:-:S03]  /*26b0*/  VIMNMX R89, R89, 0x80, PT ;  /* 0x0000008059597848 */ /* 0x000fc60003fe0100 */
        /* <DEDUP_REMOVED lines=13> */
[----:B------:R-:W0:Y:S01]  /*2790*/  S2R R10, SR_TID.X ;  /* 0x00000000000a7919 */ /* 0x000e220000002100 */
[----:B------:R-:W-:Y:S01]  /*27a0*/  ULDC.64 UR4, c[0x0][0x3c8] ;  /* 0x0000f20000047ab9 */ /* 0x000fe20000000a00 */
[----:B------:R-:W-:Y:S01]  /*27b0*/  ULDC.64 UR6, c[0x0][0x3e0] ;  /* 0x0000f80000067ab9 */ /* 0x000fe20000000a00 */
[----:B------:R-:W-:Y:S02]  /*27c0*/  IADD3 R40, P3, P5, R54, UR4, R40 ;  /* 0x0000000436287c10 */ /* 0x000fe4000fd7e028 */
[----:B------:R-:W-:Y:S02]  /*27d0*/  CS2R R34, SRZ ;  /* 0x0000000000227805 */ /* 0x000fe4000001ff00 */
[----:B------:R-:W-:Y:S02]  /*27e0*/  CS2R R36, SRZ ;  /* 0x0000000000247805 */ /* 0x000fe4000001ff00 */
[----:B------:R-:W-:Y:S02]  /*27f0*/  IADD3.X R41, R44, UR5, R42, P3, P5 ;  /* 0x000000052c297c10 */ /* 0x000fe40009fea42a */
[----:B------:R-:W-:-:S04]  /*2800*/  IADD3 R38, P3, P5, R50, UR6, R38 ;  /* 0x0000000632267c10 */ /* 0x000fc8000fd7e026 */
[----:B------:R-:W-:Y:S01]  /*2810*/  IADD3.X R39, R6, UR7, R43, P3, P5 ;  /* 0x0000000706277c10 */ /* 0x000fe20009fea42b */
[----:B0-----:R-:W-:-:S05]  /*2820*/  VIADD R78, R10, 0xffffff80 ;  /* 0xffffff800a4e7836 */ /* 0x001fca0000000000 */
[----:B------:R-:W-:-:S04]  /*2830*/  LEA.HI R10, R78, R78, RZ, 0x1 ;  /* 0x0000004e4e0a7211 */ /* 0x000fc800078f08ff */
[----:B------:R-:W-:-:S05]  /*2840*/  LOP3.LUT R10, R10, 0xfffffffe, RZ, 0xc0, !PT ;  /* 0xfffffffe0a0a7812 */ /* 0x000fca00078ec0ff */
[----:B------:R-:W-:-:S04]  /*2850*/  IMAD.IADD R10, R78, 0x1, -R10 ;  /* 0x000000014e0a7824 */ /* 0x000fc800078e0a0a */
[----:B------:R-:W-:-:S04]  /*2860*/  IMAD.SHL.U32 R10, R10, 0x8, RZ ;  /* 0x000000080a0a7824 */ /* 0x000fc800078e00ff */
[C---:B------:R-:W-:Y:S01]  /*2870*/  VIADD R8, R10.reuse, 0x10 ;  /* 0x000000100a087836 */ /* 0x040fe20000000000 */
[----:B------:R-:W-:-:S04]  /*2880*/  ISETP.GE.AND P5, PT, R10, R91, PT ;  /* 0x0000005b0a00720c */ /* 0x000fc80003fa6270 */
[----:B------:R-:W-:Y:S01]  /*2890*/  ISETP.GE.AND P3, PT, R8, R91, PT ;  /* 0x0000005b0800720c */ /* 0x000fe20003f66270 */
[----:B------:R-:W-:-:S08]  /*28a0*/  VIADD R8, R10, 0x20 ;  /* 0x000000200a087836 */ /* 0x000fd00000000000 */
[----:B------:R0:W5:Y:S04]  /*28b0*/  @!P5 LDG.E.64 R34, desc[UR40][R40.64] ;  /* 0x000000282822d981 */ /* 0x000168000c1e1b00 */
[----:B------:R0:W5:Y:S01]  /*28c0*/  @!P5 LDG.E.64 R36, desc[UR40][R38.64] ;  /* 0x000000282624d981 */ /* 0x000162000c1e1b00 */
[----:B------:R-:W-:Y:S02]  /*28d0*/  ISETP.GE.AND P5, PT, R8, R91, PT ;  /* 0x0000005b0800720c */ /* 0x000fe40003fa6270 */
[----:B------:R-:W-:Y:S02]  /*28e0*/  CS2R R28, SRZ ;  /* 0x00000000001c7805 */ /* 0x000fe4000001ff00 */
[----:B------:R-:W-:Y:S02]  /*28f0*/  CS2R R12, SRZ ;  /* 0x00000000000c7805 */ /* 0x000fe4000001ff00 */
[----:B------:R-:W-:-:S02]  /*2900*/  CS2R R30, SRZ ;  /* 0x00000000001e7805 */ /* 0x000fc4000001ff00 */
[----:B------:R-:W-:Y:S01]  /*2910*/  CS2R R14, SRZ ;  /* 0x00000000000e7805 */ /* 0x000fe2000001ff00 */
[----:B------:R0:W5:Y:S04]  /*2920*/  @!P3 LDG.E.64 R28, desc[UR40][R40.64+0x10] ;  /* 0x00001028281cb981 */ /* 0x000168000c1e1b00 */
[----:B------:R0:W5:Y:S04]  /*2930*/  @!P3 LDG.E.64 R30, desc[UR40][R38.64+0x10] ;  /* 0x00001028261eb981 */ /* 0x000168000c1e1b00 */
[----:B------:R0:W5:Y:S04]  /*2940*/  @!P5 LDG.E.64 R12, desc[UR40][R40.64+0x20] ;  /* 0x00002028280cd981 */ /* 0x000168000c1e1b00 */
[----:B------:R0:W5:Y:S02]  /*2950*/  @!P5 LDG.E.64 R14, desc[UR40][R38.64+0x20] ;  /* 0x00002028260ed981 */ /* 0x000164000c1e1b00 */
.L_x_1098:
[----:B------:R-:W-:Y:S05]  /*2960*/  BSYNC B1 ;  /* 0x0000000000017941 */ /* 0x000fea0003800000 */
.L_x_1097:
        /* <DEDUP_REMOVED lines=9> */
.L_x_1099:
[----:B------:R-:W2:Y:S01]  /*2a00*/  LDL R8, [R1+0x8] ;  /* 0x0000080001087983 */ /* 0x000ea20000100800 */
[----:B------:R-:W-:Y:S01]  /*2a10*/  IMAD R87, R19, 0x8, R17 ;  /* 0x0000000813577824 */ /* 0x000fe200078e0211 */
[----:B------:R-:W-:Y:S01]  /*2a20*/  BSSY B1, `(.L_x_1100) ;  /* 0x0000004000017945 */ /* 0x000fe20003800000 */
[----:B--2---:R-:W-:-:S04]  /*2a30*/  SHF.L.U32 R90, R8, 0x1f, RZ ;  /* 0x0000001f085a7819 */ /* 0x004fc800000006ff */
[----:B------:R-:W0:Y:S02]  /*2a40*/  SYNCS.PHASECHK.TRANS64.TRYWAIT P5, [R87+URZ+0x19c90], R90 ;  /* 0x019c905a570075a7 */ /* 0x000e2400080a017f */
[----:B0-----:R-:W-:Y:S05]  /*2a50*/  @!P5 BRA `(.L_x_1101) ;  /* 0x000001d80068d947 */ /* 0x001fea0003800000 */
.L_x_1427:
[----:B------:R-:W-:Y:S05]  /*2a60*/  BSYNC B1 ;  /* 0x0000000000017941 */ /* 0x000fea0003800000 */
.L_x_1100:
[----:B------:R-:W-:Y:S05]  /*2a70*/  @P4 BRA `(.L_x_1102) ;  /* 0x0000003800b04947 */ /* 0x000fea0003800000 */
[----:B------:R-:W-:Y:S01]  /*2a80*/  ISETP.NE.AND P4, PT, R60, RZ, PT ;  /* 0x000000ff3c00720c */ /* 0x000fe20003f85270 */
[----:B------:R-:W-:-:S12]  /*2a90*/  BSSY B1, `(.L_x_1103) ;  /* 0x0000075000017945 */ /* 0x000fd80003800000 */
[----:B------:R-:W-:Y:S05]  /*2aa0*/  @!P4 BRA `(.L_x_1104) ;  /* 0x0000000400ccc947 */ /* 0x000fea0003800000 */
[----:B------:R-:W1:Y:S01]  /*2ab0*/  S2R R8, SR_TID.X ;  /* 0x0000000000087919 */ /* 0x000e620000002100 */
[----:B------:R-:W-:Y:S01]  /*2ac0*/  BSSY B2, `(.L_x_1105) ;  /* 0x0000070000027945 */ /* 0x000fe20003800000 */
[----:B-1----:R-:W-:-:S05]  /*2ad0*/  VIADD R8, R8, 0xffffff80 ;  /* 0xffffff8008087836 */ /* 0x002fca0000000000 */
[----:B------:R-:W-:-:S04]  /*2ae0*/  LEA.HI R42, R8, R8, RZ, 0x1 ;  /* 0x00000008082a7211 */ /* 0x000fc800078f08ff */
[----:B------:R-:W-:-:S05]  /*2af0*/  LOP3.LUT R42, R42, 0xfffffffe, RZ, 0xc0, !PT ;  /* 0xfffffffe2a2a7812 */ /* 0x000fca00078ec0ff */
[----:B------:R-:W-:Y:S02]  /*2b00*/  IMAD.IADD R42, R8, 0x1, -R42 ;  /* 0x00000001082a7824 */ /* 0x000fe400078e0a2a */
[----:B------:R1:W2:Y:S02]  /*2b10*/  LDS.128 R8, [R88+0x13800] ;  /* 0x0138000058087984 */ /* 0x0002a40000000c00 */
[----:B------:R-:W-:-:S05]  /*2b20*/  IMAD.SHL.U32 R42, R42, 0x8, RZ ;  /* 0x000000082a2a7824 */ /* 0x000fca00078e00ff */
[----:B------:R-:W-:-:S13]  /*2b30*/  ISETP.GE.AND P4, PT, R42, R91, PT ;  /* 0x0000005b2a00720c */ /* 0x000fda0003f86270 */
[----:B-1----:R-:W-:Y:S05]  /*2b40*/  @P4 BRA `(.L_x_1106) ;  /* 0x00000004009c4947 */ /* 0x002fea0003800000 */
[----:B------:R-:W-:Y:S02]  /*2b50*/  SHF.R.U32.HI R36, RZ, 0x8, R37 ;  /* 0x00000008ff247819 */ /* 0x000fe40000011625 */
[----:B------:R-:W-:Y:S02]  /*2b60*/  SHF.R.U32.HI R34, RZ, 0x8, R35 ;  /* 0x00000008ff227819 */ /* 0x000fe40000011623 */
[----:B------:R-:W-:Y:S01]  /*2b70*/  SHF.R.U32.HI R42, RZ, 0x10, R37 ;  /* 0x00000010ff2a7819 */ /* 0x000fe20000011625 */
[----:B------:R-:W-:Y:S01]  /*2b80*/  IMAD.SHL.U32 R36, R36, 0x100, RZ ;  /* 0x0000010024247824 */ /* 0x000fe200078e00ff */
[----:B------:R-:W-:Y:S01]  /*2b90*/  LOP3.LUT R37, R37, 0xff0000ff, RZ, 0xc0, !PT ;  /* 0xff0000ff25257812 */ /* 0x000fe200078ec0ff */
[----:B------:R-:W-:Y:S01]  /*2ba0*/  IMAD.SHL.U32 R34, R34, 0x100, RZ ;  /* 0x0000010022227824 */ /* 0x000fe200078e00ff */
[----:B------:R-:W-:Y:S02]  /*2bb0*/  SHF.R.U32.HI R76, RZ, 0x10, R35 ;  /* 0x00000010ff4c7819 */ /* 0x000fe40000011623 */
[----:B------:R-:W-:Y:S01]  /*2bc0*/  LOP3.LUT R43, R35, 0xff0000ff, RZ, 0xc0, !PT ;  /* 0xff0000ff232b7812 */ /* 0x000fe200078ec0ff */
[----:B--2---:R-:W-:Y:S01]  /*2bd0*/  IMAD.MOV.U32 R35, RZ, RZ, R8 ;  /* 0x000000ffff237224 */ /* 0x004fe200078e0008 */
[----:B------:R-:W-:Y:S01]  /*2be0*/  LOP3.LUT R36, R37, 0xff00, R36, 0xf8, !PT ;  /* 0x0000ff0025247812 */ /* 0x000fe200078ef824 */
[----:B------:R-:W-:Y:S01]  /*2bf0*/  IMAD.U32 R37, R42, 0x10000, RZ ;  /* 0x000100002a257824 */ /* 0x000fe200078e00ff */
[----:B------:R-:W-:-:S02]  /*2c00*/  F2FP.F16.E4M3.UNPACK_B R8, R9 ;  /* 0x00000009ff08723e */ /* 0x000fc400020006ff */
[----:B------:R-:W-:Y:S02]  /*2c10*/  F2FP.F16.E4M3.UNPACK_B R42, R84.H1 ;  /* 0x00000054ff2a723e */ /* 0x000fe400030006ff */
[----:B------:R-:W-:Y:S01]  /*2c20*/  LOP3.LUT R43, R43, 0xff00, R34, 0xf8, !PT ;  /* 0x0000ff002b2b7812 */ /* 0x000fe200078ef822 */
[----:B------:R-:W-:Y:S01]  /*2c30*/  IMAD.U32 R34, R76, 0x10000, RZ ;  /* 0x000100004c227824 */ /* 0x000fe200078e00ff */
[----:B------:R-:W-:Y:S01]  /*2c40*/  LOP3.LUT R37, R36, 0xff0000, R37, 0xf8, !PT ;  /* 0x00ff000024257812 */ /* 0x000fe200078ef825 */
[----:B------:R-:W-:Y:S01]  /*2c50*/  HADD2.F32 R36, -RZ, R8.H1_H1 ;  /* 0x30000008ff247230 */ /* 0x000fe20000004100 */
[----:B------:R-:W-:Y:S01]  /*2c60*/  F2FP.F16.E4M3.UNPACK_B R76, R85.H1 ;  /* 0x00000055ff4c723e */ /* 0x000fe200030006ff */
[----:B------:R-:W-:Y:S01]  /*2c70*/  HADD2.F32 R79, -RZ, R42.H0_H0 ;  /* 0x2000002aff4f7230 */ /* 0x000fe20000004100 */
[----:B------:R-:W-:Y:S01]  /*2c80*/  F2FP.F16.E4M3.UNPACK_B R9, R9.H1 ;  /* 0x00000009ff09723e */ /* 0x000fe200030006ff */
[----:B------:R-:W-:Y:S01]  /*2c90*/  HADD2.F32 R8, -RZ, R8.H0_H0 ;  /* 0x20000008ff087230 */ /* 0x000fe20000004100 */
[----:B------:R-:W-:Y:S01]  /*2ca0*/  LOP3.LUT R34, R43, 0xff0000, R34, 0xf8, !PT ;  /* 0x00ff00002b227812 */ /* 0x000fe200078ef822 */
[----:B------:R-:W-:-:S02]  /*2cb0*/  HADD2.F32 R78, -RZ, R42.H1_H1 ;  /* 0x3000002aff4e7230 */ /* 0x000fc40000004100 */
[-C--:B------:R-:W-:Y:S01]  /*2cc0*/  FMUL.FTZ R83, R36, R79.reuse ;  /* 0x0000004f24537220 */ /* 0x080fe20000410000 */
[--C-:B------:R-:W-:Y:S02]  /*2cd0*/  HADD2.F32 R77, -RZ, R76.reuse.H0_H0 ;  /* 0x2000004cff4d7230 */ /* 0x100fe40000004100 */
[--C-:B------:R-:W-:Y:S02]  /*2ce0*/  HADD2.F32 R43, -RZ, R9.reuse.H1_H1 ;  /* 0x30000009ff2b7230 */ /* 0x100fe40000004100 */
[----:B------:R-:W-:Y:S02]  /*2cf0*/  HADD2.F32 R42, -RZ, R9.H0_H0 ;  /* 0x20000009ff2a7230 */ /* 0x000fe40000004100 */
[C---:B------:R-:W-:Y:S01]  /*2d00*/  FMUL.FTZ R9, R8.reuse, R79 ;  /* 0x0000004f08097220 */ /* 0x040fe20000410000 */
[----:B------:R-:W-:Y:S02]  /*2d10*/  HADD2.F32 R76, -RZ, R76.H1_H1 ;  /* 0x3000004cff4c7230 */ /* 0x000fe40000004100 */
[CC--:B------:R-:W-:Y:S01]  /*2d20*/  FMUL.FTZ R79, R43.reuse, R78.reuse ;  /* 0x0000004e2b4f7220 */ /* 0x0c0fe20000410000 */
[-C--:B------:R-:W-:Y:S01]  /*2d30*/  FFMA.FTZ R8, R8, R77.reuse, -R83 ;  /* 0x0000004d08087223 */ /* 0x080fe20000010853 */
[----:B------:R-:W-:Y:S01]  /*2d40*/  FMUL.FTZ R82, R42, R78 ;  /* 0x0000004e2a527220 */ /* 0x000fe20000410000 */
[----:B------:R-:W-:Y:S01]  /*2d50*/  FFMA.FTZ R9, R36, R77, R9 ;  /* 0x0000004d24097223 */ /* 0x000fe20000010009 */
[----:B------:R-:W-:Y:S01]  /*2d60*/  F2FP.F16.E4M3.UNPACK_B R78, R84 ;  /* 0x00000054ff4e723e */ /* 0x000fe200020006ff */
[-C--:B------:R-:W-:Y:S01]  /*2d70*/  FFMA.FTZ R84, R42, R76.reuse, -R79 ;  /* 0x0000004c2a547223 */ /* 0x080fe2000001084f */
[-C--:B------:R-:W-:Y:S01]  /*2d80*/  F2FP.F16.E4M3.UNPACK_B R36, R35.reuse.H1 ;  /* 0x00000023ff24723e */ /* 0x080fe200030006ff */
[----:B------:R-:W-:Y:S01]  /*2d90*/  FFMA.FTZ R93, R43, R76, R82 ;  /* 0x0000004c2b5d7223 */ /* 0x000fe20000010052 */
[----:B------:R-:W-:Y:S01]  /*2da0*/  F2FP.F16.E4M3.UNPACK_B R35, R35 ;  /* 0x00000023ff23723e */ /* 0x000fe200020006ff */
[----:B------:R-:W-:Y:S01]  /*2db0*/  HADD2.F32 R82, -RZ, R78.H1_H1 ;  /* 0x3000004eff527230 */ /* 0x000fe20000004100 */
[----:B------:R-:W-:Y:S01]  /*2dc0*/  F2FP.F16.E4M3.UNPACK_B R77, R85 ;  /* 0x00000055ff4d723e */ /* 0x000fe200020006ff */
[--C-:B------:R-:W-:Y:S01]  /*2dd0*/  HADD2.F32 R43, -RZ, R36.reuse.H0_H0 ;  /* 0x20000024ff2b7230 */ /* 0x100fe20000004100 */
[----:B------:R-:W-:Y:S01]  /*2de0*/  F2FP.SATFINITE.E4M3.F32.PACK_AB_MERGE_C R95, R93, R84, RZ ;  /* 0x000000545d5f723e */ /* 0x000fe200048070ff */
[----:B------:R-:W-:-:S02]  /*2df0*/  HADD2.F32 R76, -RZ, R36.H1_H1 ;  /* 0x30000024ff4c7230 */ /* 0x000fc40000004100 */
[----:B------:R-:W-:Y:S02]  /*2e00*/  HADD2.F32 R79, -RZ, R78.H0_H0 ;  /* 0x2000004eff4f7230 */ /* 0x000fe40000004100 */
[-C--:B------:R-:W-:Y:S01]  /*2e10*/  FMUL.FTZ R85, R43, R82.reuse ;  /* 0x000000522b557220 */ /* 0x080fe20000410000 */
[--C-:B------:R-:W-:Y:S02]  /*2e20*/  HADD2.F32 R42, -RZ, R35.reuse.H1_H1 ;  /* 0x30000023ff2a7230 */ /* 0x100fe40000004100 */
[----:B------:R-:W-:Y:S01]  /*2e30*/  FMUL.FTZ R78, R76, R82 ;  /* 0x000000524c4e7220 */ /* 0x000fe20000410000 */
[----:B------:R-:W-:Y:S01]  /*2e40*/  HADD2.F32 R36, -RZ, R35.H0_H0 ;  /* 0x20000023ff247230 */ /* 0x000fe20000004100 */
[----:B------:R-:W-:Y:S01]  /*2e50*/  F2FP.F16.E4M3.UNPACK_B R82, R37 ;  /* 0x00000025ff52723e */ /* 0x000fe200020006ff */
[--C-:B------:R-:W-:Y:S02]  /*2e60*/  HADD2.F32 R35, -RZ, R77.reuse.H1_H1 ;  /* 0x3000004dff237230 */ /* 0x100fe40000004100 */
[----:B------:R-:W-:Y:S01]  /*2e70*/  FMUL.FTZ R83, R42, R79 ;  /* 0x0000004f2a537220 */ /* 0x000fe20000410000 */
[----:B------:R-:W-:-:S02]  /*2e80*/  HADD2.F32 R77, -RZ, R77.H0_H0 ;  /* 0x2000004dff4d7230 */ /* 0x000fc40000004100 */
[----:B------:R-:W-:Y:S01]  /*2e90*/  FMUL.FTZ R79, R36, R79 ;  /* 0x0000004f244f7220 */ /* 0x000fe20000410000 */
[--C-:B------:R-:W-:Y:S02]  /*2ea0*/  HADD2.F32 R84, -RZ, R82.reuse.H1_H1 ;  /* 0x30000052ff547230 */ /* 0x100fe40000004100 */
[-C--:B------:R-:W-:Y:S01]  /*2eb0*/  FFMA.FTZ R78, R43, R35.reuse, -R78 ;  /* 0x000000232b4e7223 */ /* 0x080fe2000001084e */
[----:B------:R-:W-:Y:S01]  /*2ec0*/  FFMA.FTZ R85, R76, R35, R85 ;  /* 0x000000234c557223 */ /* 0x000fe20000010055 */
[----:B------:R-:W-:Y:S01]  /*2ed0*/  FFMA.FTZ R35, R36, R77, -R83 ;  /* 0x0000004d24237223 */ /* 0x000fe20000010853 */
[----:B------:R-:W-:Y:S01]  /*2ee0*/  F2FP.F16.E4M3.UNPACK_B R43, R11.H1 ;  /* 0x0000000bff2b723e */ /* 0x000fe200030006ff */
[----:B------:R-:W-:Y:S01]  /*2ef0*/  FFMA.FTZ R36, R42, R77, R79 ;  /* 0x0000004d2a247223 */ /* 0x000fe2000001004f */
[----:B------:R-:W-:Y:S01]  /*2f00*/  F2FP.F16.E4M3.UNPACK_B R83, R37.H1 ;  /* 0x00000025ff53723e */ /* 0x000fe200030006ff */
[----:B------:R-:W-:Y:S01]  /*2f10*/  HADD2.F32 R82, -RZ, R82.H0_H0 ;  /* 0x20000052ff527230 */ /* 0x000fe20000004100 */
[----:B------:R-:W-:Y:S01]  /*2f20*/  F2FP.F16.E4M3.UNPACK_B R42, R10.H1 ;  /* 0x0000000aff2a723e */ /* 0x000fe200030006ff */
[--C-:B------:R-:W-:Y:S01]  /*2f30*/  HADD2.F32 R76, -RZ, R43.reuse.H0_H0 ;  /* 0x2000002bff4c7230 */ /* 0x100fe20000004100 */
[----:B------:R-:W-:Y:S01]  /*2f40*/  F2FP.SATFINITE.E4M3.F32.PACK_AB_MERGE_C R94, R85, R78, RZ ;  /* 0x0000004e555e723e */ /* 0x000fe200048070ff */
[----:B------:R-:W-:Y:S01]  /*2f50*/  HADD2.F32 R43, -RZ, R43.H1_H1 ;  /* 0x3000002bff2b7230 */ /* 0x000fe20000004100 */
        /* <DEDUP_REMOVED lines=38> */
.L_x_1106:
[----:B------:R-:W-:Y:S05]  /*31c0*/  BSYNC B2 ;  /* 0x0000000000027941 */ /* 0x000fea0003800000 */
.L_x_1105:
[----:B--2---:R1:W-:Y:S02]  /*31d0*/  STG.E.128 desc[UR40][R32.64], R8 ;  /* 0x0000000820007986 */ /* 0x0043e4000c101d28 */
.L_x_1104:
[----:B------:R-:W-:Y:S05]  /*31e0*/  BSYNC B1 ;  /* 0x0000000000017941 */ /* 0x000fea0003800000 */
.L_x_1103:
[----:B------:R-:W-:Y:S01]  /*31f0*/  ISETP.NE.AND P4, PT, R45, RZ, PT ;  /* 0x000000ff2d00720c */ /* 0x000fe20003f85270 */
[----:B------:R-:W-:-:S12]  /*3200*/  BSSY B1, `(.L_x_1107) ;  /* 0x0000076000017945 */ /* 0x000fd80003800000 */
[----:B------:R-:W-:Y:S05]  /*3210*/  @!P4 BRA `(.L_x_1108) ;  /* 0x0000000400d0c947 */ /* 0x000fea0003800000 */
[----:B-1----:R-:W1:Y:S01]  /*3220*/  S2R R8, SR_TID.X ;  /* 0x0000000000087919 */ /* 0x002e620000002100 */
[----:B------:R-:W-:Y:S01]  /*3230*/  BSSY B2, `(.L_x_1109) ;  /* 0x0000071000027945 */ /* 0x000fe20003800000 */
[----:B-1----:R-:W-:-:S05]  /*3240*/  VIADD R9, R8, 0xffffff80 ;  /* 0xffffff8008097836 */ /* 0x002fca0000000000 */
[----:B------:R-:W-:-:S04]  /*3250*/  LEA.HI R8, R9, R9, RZ, 0x1 ;  /* 0x0000000909087211 */ /* 0x000fc800078f08ff */
[----:B------:R-:W-:-:S05]  /*3260*/  LOP3.LUT R8, R8, 0xfffffffe, RZ, 0xc0, !PT ;  /* 0xfffffffe08087812 */ /* 0x000fca00078ec0ff */
[----:B------:R-:W-:-:S04]  /*3270*/  IMAD.IADD R8, R9, 0x1, -R8 ;  /* 0x0000000109087824 */ /* 0x000fc800078e0a08 */
[----:B------:R-:W-:-:S04]  /*3280*/  IMAD.SHL.U32 R8, R8, 0x8, RZ ;  /* 0x0000000808087824 */ /* 0x000fc800078e00ff */
[----:B------:R-:W-:Y:S02]  /*3290*/  VIADD R34, R8, 0x10 ;  /* 0x0000001008227836 */ /* 0x000fe40000000000 */
[----:B------:R1:W2:Y:S03]  /*32a0*/  LDS.128 R8, [R88+0x14800] ;  /* 0x0148000058087984 */ /* 0x0002a60000000c00 */
        /* <DEDUP_REMOVED lines=11> */
[----:B--2---:R-:W-:Y:S01]  /*3360*/  IMAD.MOV.U32 R28, RZ, RZ, R8 ;  /* 0x000000ffff1c7224 */ /* 0x004fe200078e0008 */
[----:B------:R-:W-:Y:S01]  /*3370*/  F2FP.F16.E4M3.UNPACK_B R8, R9 ;  /* 0x00000009ff08723e */ /* 0x000fe200020006ff */
[----:B------:R-:W-:Y:S01]  /*3380*/  IMAD.U32 R30, R36, 0x10000, RZ ;  /* 0x00010000241e7824 */ /* 0x000fe200078e00ff */
[----:B------:R-:W-:Y:S01]  /*3390*/  LOP3.LUT R34, R34, 0xff00, R31, 0xf8, !PT ;  /* 0x0000ff0022227812 */ /* 0x000fe200078ef81f */
[----:B------:R-:W-:Y:S01]  /*33a0*/  IMAD.U32 R35, R35, 0x10000, RZ ;  /* 0x0001000023237824 */ /* 0x000fe200078e00ff */
[----:B------:R-:W-:-:S02]  /*33b0*/  F2FP.F16.E4M3.UNPACK_B R31, R41.H1 ;  /* 0x00000029ff1f723e */ /* 0x000fc400030006ff */
[----:B------:R-:W-:Y:S01]  /*33c0*/  LOP3.LUT R36, R29, 0xff0000, R30, 0xf8, !PT ;  /* 0x00ff00001d247812 */ /* 0x000fe200078ef81e */
[--C-:B------:R-:W-:Y:S01]  /*33d0*/  HADD2.F32 R29, -RZ, R8.reuse.H1_H1 ;  /* 0x30000008ff1d7230 */ /* 0x100fe20000004100 */
[----:B------:R-:W-:Y:S01]  /*33e0*/  LOP3.LUT R43, R34, 0xff0000, R35, 0xf8, !PT ;  /* 0x00ff0000222b7812 */ /* 0x000fe200078ef823 */
[--C-:B------:R-:W-:Y:S01]  /*33f0*/  HADD2.F32 R37, -RZ, R31.reuse.H0_H0 ;  /* 0x2000001fff257230 */ /* 0x100fe20000004100 */
[----:B------:R-:W-:Y:S01]  /*3400*/  F2FP.F16.E4M3.UNPACK_B R34, R40.H1 ;  /* 0x00000028ff22723e */ /* 0x000fe200030006ff */
[----:B------:R-:W-:Y:S01]  /*3410*/  HADD2.F32 R8, -RZ, R8.H0_H0 ;  /* 0x20000008ff087230 */ /* 0x000fe20000004100 */
[----:B------:R-:W-:Y:S01]  /*3420*/  F2FP.F16.E4M3.UNPACK_B R9, R9.H1 ;  /* 0x00000009ff09723e */ /* 0x000fe200030006ff */
[----:B------:R-:W-:Y:S02]  /*3430*/  HADD2.F32 R42, -RZ, R31.H1_H1 ;  /* 0x3000001fff2a7230 */ /* 0x000fe40000004100 */
[----:B------:R-:W-:Y:S01]  /*3440*/  FMUL.FTZ R77, R29, R37 ;  /* 0x000000251d4d7220 */ /* 0x000fe20000410000 */
[----:B------:R-:W-:-:S02]  /*3450*/  HADD2.F32 R35, -RZ, R34.H0_H0 ;  /* 0x20000022ff237230 */ /* 0x000fc40000004100 */
[----:B------:R-:W-:Y:S01]  /*3460*/  FMUL.FTZ R76, R8, R37 ;  /* 0x00000025084c7220 */ /* 0x000fe20000410000 */
[--C-:B------:R-:W-:Y:S01]  /*3470*/  HADD2.F32 R31, -RZ, R9.reuse.H1_H1 ;  /* 0x30000009ff1f7230 */ /* 0x100fe20000004100 */
[----:B------:R-:W-:Y:S01]  /*3480*/  F2FP.F16.E4M3.UNPACK_B R41, R41 ;  /* 0x00000029ff29723e */ /* 0x000fe200020006ff */
[----:B------:R-:W-:Y:S02]  /*3490*/  HADD2.F32 R30, -RZ, R9.H0_H0 ;  /* 0x20000009ff1e7230 */ /* 0x000fe40000004100 */
[-C--:B------:R-:W-:Y:S01]  /*34a0*/  FFMA.FTZ R9, R29, R35.reuse, R76 ;  /* 0x000000231d097223 */ /* 0x080fe2000001004c */
[----:B------:R-:W-:Y:S02]  /*34b0*/  HADD2.F32 R34, -RZ, R34.H1_H1 ;  /* 0x30000022ff227230 */ /* 0x000fe40000004100 */
[C---:B------:R-:W-:Y:S01]  /*34c0*/  FMUL.FTZ R37, R31.reuse, R42 ;  /* 0x0000002a1f257220 */ /* 0x040fe20000410000 */
[----:B------:R-:W-:Y:S01]  /*34d0*/  F2FP.F16.E4M3.UNPACK_B R29, R28.H1 ;  /* 0x0000001cff1d723e */ /* 0x000fe200030006ff */
[----:B------:R-:W-:Y:S01]  /*34e0*/  FMUL.FTZ R42, R30, R42 ;  /* 0x0000002a1e2a7220 */ /* 0x000fe20000410000 */
[----:B------:R-:W-:Y:S01]  /*34f0*/  FFMA.FTZ R8, R8, R35, -R77 ;  /* 0x0000002308087223 */ /* 0x000fe2000001084d */
[----:B------:R-:W-:Y:S01]  /*3500*/  FFMA.FTZ R78, R30, R34, -R37 ;  /* 0x000000221e4e7223 */ /* 0x000fe20000010825 */
[----:B------:R-:W-:Y:S01]  /*3510*/  F2FP.F16.E4M3.UNPACK_B R28, R28 ;  /* 0x0000001cff1c723e */ /* 0x000fe200020006ff */
[----:B------:R-:W-:Y:S01]  /*3520*/  FFMA.FTZ R79, R31, R34, R42 ;  /* 0x000000221f4f7223 */ /* 0x000fe2000001002a */
[----:B------:R-:W-:Y:S01]  /*3530*/  F2FP.F16.E4M3.UNPACK_B R40, R40 ;  /* 0x00000028ff28723e */ /* 0x000fe200020006ff */
[----:B------:R-:W-:-:S02]  /*3540*/  HADD2.F32 R35, -RZ, R41.H1_H1 ;  /* 0x30000029ff237230 */ /* 0x000fc40000004100 */
[--C-:B------:R-:W-:Y:S01]  /*3550*/  HADD2.F32 R30, -RZ, R29.reuse.H0_H0 ;  /* 0x2000001dff1e7230 */ /* 0x100fe20000004100 */
[----:B------:R-:W-:Y:S01]  /*3560*/  F2FP.SATFINITE.E4M3.F32.PACK_AB_MERGE_C R83, R79, R78, RZ ;  /* 0x0000004e4f53723e */ /* 0x000fe200048070ff */
[----:B------:R-:W-:Y:S02]  /*3570*/  HADD2.F32 R31, -RZ, R29.H1_H1 ;  /* 0x3000001dff1f7230 */ /* 0x000fe40000004100 */
        /* <DEDUP_REMOVED lines=10> */
[-C--:B------:R-:W-:Y:S01]  /*3620*/  F2FP.F16.E4M3.UNPACK_B R34, R36.reuse.H1 ;  /* 0x00000024ff22723e */ /* 0x080fe200030006ff */
[-C--:B------:R-:W-:Y:S01]  /*3630*/  FMUL.FTZ R42, R28, R41.reuse ;  /* 0x000000291c2a7220 */ /* 0x080fe20000410000 */
[C---:B------:R-:W-:Y:S01]  /*3640*/  FMUL.FTZ R41, R29.reuse, R41 ;  /* 0x000000291d297220 */ /* 0x040fe20000410000 */
[----:B------:R-:W-:Y:S02]  /*3650*/  F2FP.F16.E4M3.UNPACK_B R36, R36 ;  /* 0x00000024ff24723e */ /* 0x000fe400020006ff */
[-C--:B------:R-:W-:Y:S01]  /*3660*/  FFMA.FTZ R42, R29, R40.reuse, -R42 ;  /* 0x000000281d2a7223 */ /* 0x080fe2000001082a */
[----:B------:R-:W-:Y:S01]  /*3670*/  F2FP.SATFINITE.E4M3.F32.PACK_AB_MERGE_C R82, R76, R37, RZ ;  /* 0x000000254c52723e */ /* 0x000fe200048070ff */
[----:B------:R-:W-:Y:S01]  /*3680*/  FFMA.FTZ R77, R28, R40, R41 ;  /* 0x000000281c4d7223 */ /* 0x000fe20000010029 */
[----:B------:R-:W-:Y:S01]  /*3690*/  F2FP.F16.E4M3.UNPACK_B R29, R11.H1 ;  /* 0x0000000bff1d723e */ /* 0x000fe200030006ff */
[--C-:B------:R-:W-:Y:S01]  /*36a0*/  HADD2.F32 R35, -RZ, R34.reuse.H1_H1 ;  /* 0x30000022ff237230 */ /* 0x100fe20000004100 */
[-C--:B------:R-:W-:Y:S01]  /*36b0*/  F2FP.F16.E4M3.UNPACK_B R37, R43.reuse.H1 ;  /* 0x0000002bff25723e */ /* 0x080fe200030006ff */
[----:B------:R-:W-:Y:S01]  /*36c0*/  HADD2.F32 R34, -RZ, R34.H0_H0 ;  /* 0x20000022ff227230 */ /* 0x000fe20000004100 */
[-C--:B------:R-:W-:Y:S01]  /*36d0*/  F2FP.F16.E4M3.UNPACK_B R28, R10.reuse.H1 ;  /* 0x0000000aff1c723e */ /* 0x080fe200030006ff */
[----:B------:R-:W-:Y:S01]  /*36e0*/  HADD2.F32 R31, -RZ, R29.H1_H1 ;  /* 0x3000001dff1f7230 */ /* 0x000fe20000004100 */
[----:B------:R-:W-:Y:S01]  /*36f0*/  F2FP.F16.E4M3.UNPACK_B R43, R43 ;  /* 0x0000002bff2b723e */ /* 0x000fe200020006ff */
[----:B------:R-:W-:Y:S01]  /*3700*/  HADD2.F32 R41, -RZ, R37.H1_H1 ;  /* 0x30000025ff297230 */ /* 0x000fe20000004100 */
[----:B------:R-:W-:Y:S01]  /*3710*/  F2FP.F16.E4M3.UNPACK_B R11, R11 ;  /* 0x0000000bff0b723e */ /* 0x000fe200020006ff */
[----:B------:R-:W-:Y:S01]  /*3720*/  HADD2.F32 R30, -RZ, R29.H0_H0 ;  /* 0x2000001dff1e7230 */ /* 0x000fe20000004100 */
[----:B------:R-:W-:Y:S01]  /*3730*/  F2FP.F16.E4M3.UNPACK_B R10, R10 ;  /* 0x0000000aff0a723e */ /* 0x000fe200020006ff */
[----:B------:R-:W-:-:S02]  /*3740*/  HADD2.F32 R29, -RZ, R28.H1_H1 ;  /* 0x3000001cff1d7230 */ /* 0x000fc40000004100 */
[-C--:B------:R-:W-:Y:S01]  /*3750*/  FMUL.FTZ R79, R31, R41.reuse ;  /* 0x000000291f4f7220 */ /* 0x080fe20000410000 */
[--C-:B------:R-:W-:Y:S02]  /*3760*/  HADD2.F32 R40, -RZ, R43.reuse.H1_H1 ;  /* 0x3000002bff287230 */ /* 0x100fe40000004100 */
[C---:B------:R-:W-:Y:S01]  /*3770*/  FMUL.FTZ R76, R30.reuse, R41 ;  /* 0x000000291e4c7220 */ /* 0x040fe20000410000 */
[----:B------:R-:W-:Y:S02]  /*3780*/  HADD2.F32 R28, -RZ, R28.H0_H0 ;  /* 0x2000001cff1c7230 */ /* 0x000fe40000004100 */
[----:B------:R-:W-:Y:S01]  /*3790*/  FFMA.FTZ R79, R30, R35, -R79 ;  /* 0x000000231e4f7223 */ /* 0x000fe2000001084f */
[----:B------:R-:W-:Y:S02]  /*37a0*/  HADD2.F32 R30, -RZ, R36.H1_H1 ;  /* 0x30000024ff1e7230 */ /* 0x000fe40000004100 */
[----:B------:R-:W-:Y:S01]  /*37b0*/  FMUL.FTZ R41, R29, R40 ;  /* 0x000000281d297220 */ /* 0x000fe20000410000 */
[----:B------:R-:W-:-:S02]  /*37c0*/  HADD2.F32 R43, -RZ, R43.H0_H0 ;  /* 0x2000002bff2b7230 */ /* 0x000fc40000004100 */
[C---:B------:R-:W-:Y:S01]  /*37d0*/  FMUL.FTZ R40, R28.reuse, R40 ;  /* 0x000000281c287220 */ /* 0x040fe20000410000 */
[----:B------:R-:W-:Y:S02]  /*37e0*/  HADD2.F32 R37, -RZ, R37.H0_H0 ;  /* 0x20000025ff257230 */ /* 0x000fe40000004100 */
[-C--:B------:R-:W-:Y:S01]  /*37f0*/  FFMA.FTZ R41, R28, R30.reuse, -R41 ;  /* 0x0000001e1c297223 */ /* 0x080fe20000010829 */
[--C-:B------:R-:W-:Y:S02]  /*3800*/  HADD2.F32 R28, -RZ, R11.reuse.H0_H0 ;  /* 0x2000000bff1c7230 */ /* 0x100fe40000004100 */
[----:B------:R-:W-:Y:S01]  /*3810*/  FFMA.FTZ R40, R29, R30, R40 ;  /* 0x0000001e1d287223 */ /* 0x000fe20000010028 */
[----:B------:R-:W-:Y:S02]  /*3820*/  HADD2.F32 R29, -RZ, R11.H1_H1 ;  /* 0x3000000bff1d7230 */ /* 0x000fe40000004100 */
[----:B------:R-:W-:Y:S01]  /*3830*/  FFMA.FTZ R78, R31, R35, R76 ;  /* 0x000000231f4e7223 */ /* 0x000fe2000001004c */
[----:B------:R-:W-:-:S02]  /*3840*/  HADD2.F32 R11, -RZ, R10.H0_H0 ;  /* 0x2000000aff0b7230 */ /* 0x000fc40000004100 */
[-C--:B------:R-:W-:Y:S01]  /*3850*/  FMUL.FTZ R76, R28, R37.reuse ;  /* 0x000000251c4c7220 */ /* 0x080fe20000410000 */
[----:B------:R-:W-:Y:S02]  /*3860*/  HADD2.F32 R10, -RZ, R10.H1_H1 ;  /* 0x3000000aff0a7230 */ /* 0x000fe40000004100 */
[C---:B------:R-:W-:Y:S01]  /*3870*/  FMUL.FTZ R31, R29.reuse, R37 ;  /* 0x000000251d1f7220 */ /* 0x040fe20000410000 */
[----:B------:R-:W-:Y:S02]  /*3880*/  HADD2.F32 R36, -RZ, R36.H0_H0 ;  /* 0x20000024ff247230 */ /* 0x000fe40000004100 */
[-C--:B------:R-:W-:Y:S01]  /*3890*/  FFMA.FTZ R76, R29, R34.reuse, R76 ;  /* 0x000000221d4c7223 */ /* 0x080fe2000001004c */
[----:B------:R-:W-:Y:S01]  /*38a0*/  F2FP.SATFINITE.E4M3.F32.PACK_AB_MERGE_C R40, R40, R41, RZ ;  /* 0x000000292828723e */ /* 0x000fe200048070ff */
[-C--:B------:R-:W-:Y:S01]  /*38b0*/  FMUL.FTZ R30, R10, R43.reuse ;  /* 0x0000002b0a1e7220 */ /* 0x080fe20000410000 */
[C---:B------:R-:W-:Y:S01]  /*38c0*/  FMUL.FTZ R43, R11.reuse, R43 ;  /* 0x0000002b0b2b7220 */ /* 0x040fe20000410000 */
[----:B------:R-:W-:Y:S01]  /*38d0*/  FFMA.FTZ R31, R28, R34, -R31 ;  /* 0x000000221c1f7223 */ /* 0x000fe2000001081f */
[----:B------:R-:W-:Y:S01]  /*38e0*/  F2FP.SATFINITE.E4M3.F32.PACK_AB_MERGE_C R78, R78, R79, RZ ;  /* 0x0000004f4e4e723e */ /* 0x000fe200048070ff */
[-C--:B------:R-:W-:Y:S01]  /*38f0*/  FFMA.FTZ R30, R11, R36.reuse, -R30 ;  /* 0x000000240b1e7223 */ /* 0x080fe2000001081e */
[----:B------:R-:W-:Y:S01]  /*3900*/  FFMA.FTZ R43, R10, R36, R43 ;  /* 0x000000240a2b7223 */ /* 0x000fe2000001002b */
[----:B------:R-:W-:-:S02]  /*3910*/  F2FP.SATFINITE.E4M3.F32.PACK_AB_MERGE_C R8, R77, R42, R82 ;  /* 0x0000002a4d08723e */ /* 0x000fc40004807052 */
[----:B------:R-:W-:Y:S02]  /*3920*/  F2FP.SATFINITE.E4M3.F32.PACK_AB_MERGE_C R11, R76, R31, R78 ;  /* 0x0000001f4c0b723e */ /* 0x000fe4000480704e */
[----:B------:R-:W-:-:S07]  /*3930*/  F2FP.SATFINITE.E4M3.F32.PACK_AB_MERGE_C R10, R43, R30, R40 ;  /* 0x0000001e2b0a723e */ /* 0x000fce0004807028 */
.L_x_1110:
[----:B------:R-:W-:Y:S05]  /*3940*/  BSYNC B2 ;  /* 0x0000000000027941 */ /* 0x000fea0003800000 */
.L_x_1109:
[----:B--2---:R2:W-:Y:S02]  /*3950*/  STG.E.128 desc[UR40][R32.64+0x20], R8 ;  /* 0x0000200820007986 */ /* 0x0045e4000c101d28 */
.L_x_1108:
[----:B------:R-:W-:Y:S05]  /*3960*/  BSYNC B1 ;  /* 0x0000000000017941 */ /* 0x000fea0003800000 */
.L_x_1107:
[----:B------:R-:W-:Y:S05]  /*3970*/  @P1 BRA `(.L_x_1102) ;  /* 0x0000002800f01947 */ /* 0x000fea0003800000 */
[----:B-12---:R-:W1:Y:S01]  /*3980*/  S2R R8, SR_TID.X ;  /* 0x0000000000087919 */ /* 0x006e620000002100 */
        /* <DEDUP_REMOVED lines=12> */
[----:B------:R-:W-:Y:S02]  /*3a50*/  SHF.R.U32.HI R31, RZ, 0x10, R13 ;  /* 0x00000010ff1f7819 */ /* 0x000fe4000001160d */
[----:B------:R-:W-:Y:S01]  /*3a60*/  LOP3.LUT R14, R13, 0xff0000ff, RZ, 0xc0, !PT ;  /* 0xff0000ff0d0e7812 */ /* 0x000fe200078ec0ff */
[----:B------:R-:W-:Y:S01]  /*3a70*/  IMAD.SHL.U32 R13, R29, 0x100, RZ ;  /* 0x000001001d0d7824 */ /* 0x000fe200078e00ff */
[----:B------:R-:W-:Y:S02]  /*3a80*/  SHF.R.U32.HI R30, RZ, 0x10, R15 ;  /* 0x00000010ff1e7819 */ /* 0x000fe4000001160f */
[----:B------:R-:W-:Y:S01]  /*3a90*/  LOP3.LUT R28, R15, 0xff0000ff, RZ, 0xc0, !PT ;  /* 0xff0000ff0f1c7812 */ /* 0x000fe200078ec0ff */
        /* <DEDUP_REMOVED lines=88> */
[----:B------:R-:W-:Y:S01]  /*4020*/  FMUL.FTZ R35, R11, R35 ;  /* 0x000000230b237220 */ /* 0x000fe20000410000 */
[----:B------:R-:W-:Y:S01]  /*4030*/  FFMA.FTZ R15, R12, R28, -R15 ;  /* 0x0000001c0c0f7223 */ /* 0x000fe2000001080f */
[----:B------:R-:W-:Y:S01]  /*4040*/  F2FP.SATFINITE.E4M3.F32.PACK_AB_MERGE_C R29, R29, R40, RZ ;  /* 0x000000281d1d723e */ /* 0x000fe200048070ff */
[-C--:B------:R-:W-:Y:S01]  /*4050*/  FFMA.FTZ R14, R11, R30.reuse, -R14 ;  /* 0x0000001e0b0e7223 */ /* 0x080fe2000001080e */
[----:B------:R-:W-:Y:S01]  /*4060*/  FFMA.FTZ R35, R10, R30, R35 ;  /* 0x0000001e0a237223 */ /* 0x000fe20000010023 */
[----:B------:R-:W-:-:S02]  /*4070*/  F2FP.SATFINITE.E4M3.F32.PACK_AB_MERGE_C R8, R38, R37, R41 ;  /* 0x000000252608723e */ /* 0x000fc40004807029 */
[----:B------:R-:W-:Y:S02]  /*4080*/  F2FP.SATFINITE.E4M3.F32.PACK_AB_MERGE_C R11, R36, R15, R29 ;  /* 0x0000000f240b723e */ /* 0x000fe4000480701d */
[----:B------:R-:W-:-:S07]  /*4090*/  F2FP.SATFINITE.E4M3.F32.PACK_AB_MERGE_C R10, R35, R14, R34 ;  /* 0x0000000e230a723e */ /* 0x000fce0004807022 */
.L_x_1112:
[----:B------:R-:W-:Y:S05]  /*40a0*/  BSYNC B1 ;  /* 0x0000000000017941 */ /* 0x000fea0003800000 */
.L_x_1111:
[----:B--2---:R3:W-:Y:S01]  /*40b0*/  STG.E.128 desc[UR40][R32.64+0x40], R8 ;  /* 0x0000400820007986 */ /* 0x0047e2000c101d28 */
[----:B------:R-:W-:Y:S05]  /*40c0*/  BRA `(.L_x_1102) ;  /* 0x00000024001c7947 */ /* 0x000fea0003800000 */
.L_x_1096:
        /* <DEDUP_REMOVED lines=11> */
[----:B------:R-:W2:Y:S01]  /*4180*/  LDL R78, [R1+0x38] ;  /* 0x00003800014e7983 */ /* 0x000ea20000100800 */
[----:B------:R-:W-:Y:S01]  /*4190*/  ULDC.64 UR4, c[0x0][0x3c8] ;  /* 0x0000f20000047ab9 */ /* 0x000fe20000000a00 */
[----:B------:R-:W-:Y:S01]  /*41a0*/  ULDC.64 UR6, c[0x0][0x3e0] ;  /* 0x0000f80000067ab9 */ /* 0x000fe20000000a00 */
[----:B------:R-:W0:Y:S01]  /*41b0*/  S2R R82, SR_TID.X ;  /* 0x0000000000527919 */ /* 0x000e220000002100 */
[----:B------:R-:W-:-:S04]  /*41c0*/  IADD3 R40, P3, P5, R52, UR4, R40 ;  /* 0x0000000434287c10 */ /* 0x000fc8000fd7e028 */
[----:B------:R-:W-:Y:S02]  /*41d0*/  IADD3.X R41, R21, UR5, R42, P3, P5 ;  /* 0x0000000515297c10 */ /* 0x000fe40009fea42a */
[----:B------:R-:W-:Y:S01]  /*41e0*/  IADD3 R38, P3, P5, R48, UR6, R38 ;  /* 0x0000000630267c10 */ /* 0x000fe2000fd7e026 */
[----:B0-----:R-:W-:-:S05]  /*41f0*/  VIADD R83, R82, 0xffffff80 ;  /* 0xffffff8052537836 */ /* 0x001fca0000000000 */
[----:B------:R-:W-:-:S04]  /*4200*/  LEA.HI R82, R83, R83, RZ, 0x1 ;  /* 0x0000005353527211 */ /* 0x000fc800078f08ff */
[----:B------:R-:W-:-:S05]  /*4210*/  LOP3.LUT R82, R82, 0xfffffffe, RZ, 0xc0, !PT ;  /* 0xfffffffe52527812 */ /* 0x000fca00078ec0ff */
[----:B------:R-:W-:-:S04]  /*4220*/  IMAD.IADD R82, R83, 0x1, -R82 ;  /* 0x0000000153527824 */ /* 0x000fc800078e0a52 */
[----:B------:R-:W-:Y:S01]  /*4230*/  IMAD.SHL.U32 R82, R82, 0x10, RZ ;  /* 0x0000001052527824 */ /* 0x000fe200078e00ff */
[----:B------:R-:W-:-:S04]  /*4240*/  IADD3.X R39, R5, UR7, R43, P3, P5 ;  /* 0x0000000705277c10 */ /* 0x000fc80009fea42b */
[----:B------:R-:W-:Y:S02]  /*4250*/  ISETP.GE.AND P3, PT, R82, R91, PT ;  /* 0x0000005b5200720c */ /* 0x000fe40003f66270 */
[----:B------:R-:W-:Y:S02]  /*4260*/  CS2R R10, SRZ ;  /* 0x00000000000a7805 */ /* 0x000fe4000001ff00 */
[----:B------:R-:W-:Y:S02]  /*4270*/  CS2R R8, SRZ ;  /* 0x0000000000087805 */ /* 0x000fe4000001ff00 */
[----:B------:R-:W-:Y:S02]  /*4280*/  CS2R R30, SRZ ;  /* 0x00000000001e7805 */ /* 0x000fe4000001ff00 */
[----:B------:R-:W-:-:S05]  /*4290*/  CS2R R28, SRZ ;  /* 0x00000000001c7805 */ /* 0x000fca000001ff00 */
[----:B------:R0:W5:Y:S04]  /*42a0*/  @!P3 LDG.E.128 R12, desc[UR40][R40.64] ;  /* 0x00000028280cb981 */ /* 0x000168000c1e1d00 */
[----:B------:R0:W5:Y:S01]  /*42b0*/  @!P3 LDG.E.128 R32, desc[UR40][R38.64] ;  /* 0x000000282620b981 */ /* 0x000162000c1e1d00 */
[----:B--2---:R-:W-:-:S13]  /*42c0*/  ISETP.GE.AND P5, PT, R78, R91, PT ;  /* 0x0000005b4e00720c */ /* 0x004fda0003fa6270 */
[----:B------:R0:W5:Y:S04]  /*42d0*/  @!P5 LDG.E.128 R8, desc[UR40][R40.64+0x20] ;  /* 0x000020282808d981 */ /* 0x000168000c1e1d00 */
[----:B------:R0:W5:Y:S02]  /*42e0*/  @!P5 LDG.E.128 R28, desc[UR40][R38.64+0x20] ;  /* 0x00002028261cd981 */ /* 0x000164000c1e1d00 */
.L_x_1114:
[----:B------:R-:W-:Y:S05]  /*42f0*/  BSYNC B1 ;  /* 0x0000000000017941 */ /* 0x000fea0003800000 */
.L_x_1113:
        /* <DEDUP_REMOVED lines=11> */
.L_x_1115:
[----:B0-----:R-:W2:Y:S01]  /*43b0*/  LDL R38, [R1+0x8] ;  /* 0x0000080001267983 */ /* 0x001ea20000100800 */
[----:B------:R-:W-:Y:S01]  /*43c0*/  IMAD R87, R19, 0x8, R17 ;  /* 0x0000000813577824 */ /* 0x000fe200078e0211 */
[----:B------:R-:W-:Y:S01]  /*43d0*/  BSSY B1, `(.L_x_1116) ;  /* 0x0000004000017945 */ /* 0x000fe20003800000 */
[----:B--2---:R-:W-:-:S04]  /*43e0*/  SHF.L.U32 R90, R38, 0x1f, RZ ;  /* 0x0000001f265a7819 */ /* 0x004fc800000006ff */
[----:B------:R-:W0:Y:S02]  /*43f0*/  SYNCS.PHASECHK.TRANS64.TRYWAIT P5, [R87+URZ+0x19c90], R90 ;  /* 0x019c905a570075a7 */ /* 0x000e2400080a017f */
[----:B0-----:R-:W-:Y:S05]  /*4400*/  @!P5 BRA `(.L_x_1117) ;  /* 0x000001c00010d947 */ /* 0x001fea0003800000 */
.L_x_1428:
[----:B------:R-:W-:Y:S05]  /*4410*/  BSYNC B1 ;  /* 0x0000000000017941 */ /* 0x000fea0003800000 */
.L_x_1116:
[----:B------:R-:W-:Y:S05]  /*4420*/  @P4 BRA `(.L_x_1102) ;  /* 0x0000002000444947 */ /* 0x000fea0003800000 */
[----:B------:R-:W1:Y:S01]  /*4430*/  LDC R96, c[0x0][0x2e4] ;  /* 0x0000b900ff607b82 */ /* 0x000e620000000800 */
[----:B------:R-:W-:Y:S01]  /*4440*/  ISETP.NE.AND P4, PT, R60, RZ, PT ;  /* 0x000000ff3c00720c */ /* 0x000fe20003f85270 */
[----:B------:R-:W-:Y:S01]  /*4450*/  ULDC.64 UR4, c[0x0][0x2f0] ;  /* 0x0000bc0000047ab9 */ /* 0x000fe20000000a00 */
[----:B------:R-:W-:Y:S01]  /*4460*/  IMAD.MOV.U32 R78, RZ, RZ, R36 ;  /* 0x000000ffff4e7224 */ /* 0x000fe200078e0024 */
[----:B------:R-:W-:Y:S01]  /*4470*/  BSSY B1, `(.L_x_1118) ;  /* 0x00000ff000017945 */ /* 0x000fe20003800000 */
[----:B------:R-:W-:Y:S02]  /*4480*/  IMAD R38, R81, UR4, RZ ;  /* 0x0000000451267c24 */ /* 0x000fe4000f8e02ff */
[----:B------:R-:W-:-:S04]  /*4490*/  IMAD.WIDE.U32 R78, R23, UR4, R78 ;  /* 0x00000004174e7c25 */ /* 0x000fc8000f8e004e */
[----:B------:R-:W-:-:S04]  /*44a0*/  IMAD R97, R23, UR5, R38 ;  /* 0x0000000517617c24 */ /* 0x000fc8000f8e0226 */
[----:B------:R-:W-:Y:S02]  /*44b0*/  IMAD.IADD R97, R97, 0x1, R79 ;  /* 0x0000000161617824 */ /* 0x000fe400078e024f */
[----:B-1----:R-:W-:Y:S01]  /*44c0*/  IMAD.IADD R98, R96, 0x1, -R61 ;  /* 0x0000000160627824 */ /* 0x002fe200078e0a3d */
[----:B------:R-:W-:Y:S06]  /*44d0*/  @!P4 BRA `(.L_x_1119) ;  /* 0x0000000c00e0c947 */ /* 0x000fec0003800000 */
[----:B------:R-:W2:Y:S04]  /*44e0*/  LDL R82, [R1+0x34] ;  /* 0x0000340001527983 */ /* 0x000ea80000100800 */
[----:B------:R-:W3:Y:S04]  /*44f0*/  LDL R43, [R1+0x68] ;  /* 0x00006800012b7983 */ /* 0x000ee80000100800 */
[----:B------:R-:W4:Y:S01]  /*4500*/  LDL R41, [R1+0x40] ;  /* 0x0000400001297983 */ /* 0x000f220000100800 */
[----:B------:R-:W1:Y:S02]  /*4510*/  S2R R39, SR_TID.X ;  /* 0x0000000000277919 */ /* 0x000e640000002100 */
[----:B-1----:R-:W-:-:S05]  /*4520*/  VIADD R40, R39, 0xffffff80 ;  /* 0xffffff8027287836 */ /* 0x002fca0000000000 */
[----:B------:R-:W-:-:S04]  /*4530*/  LEA.HI R39, R40, R40, RZ, 0x1 ;  /* 0x0000002828277211 */ /* 0x000fc800078f08ff */
[----:B------:R-:W-:-:S05]  /*4540*/  LOP3.LUT R39, R39, 0xfffffffe, RZ, 0xc0, !PT ;  /* 0xfffffffe27277812 */ /* 0x000fca00078ec0ff */
[----:B------:R-:W-:-:S04]  /*4550*/  IMAD.IADD R39, R40, 0x1, -R39 ;  /* 0x0000000128277824 */ /* 0x000fc800078e0a27 */
[----:B------:R-:W-:-:S05]  /*4560*/  IMAD.SHL.U32 R39, R39, 0x10, RZ ;  /* 0x0000001027277824 */ /* 0x000fca00078e00ff */
[----:B------:R-:W-:-:S04]  /*4570*/  ISETP.GE.AND P5, PT, R39, R86, PT ;  /* 0x000000562700720c */ /* 0x000fc80003fa6270 */
[----:B------:R-:W-:-:S04]  /*4580*/  SEL R36, R61, R98, !P5 ;  /* 0x000000623d247207 */ /* 0x000fc80006800000 */
[----:B------:R-:W-:-:S04]  /*4590*/  SHF.R.S32.HI R37, RZ, 0x1f, R36 ;  /* 0x0000001fff257819 */ /* 0x000fc80000011424 */
[----:B------:R-:W-:-:S04]  /*45a0*/  LEA.HI R37, R37, R36, RZ, 0x5 ;  /* 0x0000002425257211 */ /* 0x000fc800078f28ff */
[----:B------:R-:W-:-:S04]  /*45b0*/  SHF.R.S32.HI R36, RZ, 0x5, R37 ;  /* 0x00000005ff247819 */ /* 0x000fc80000011425 */
[----:B------:R-:W-:Y:S02]  /*45c0*/  LEA.HI.SX32 R36, R73, R36, 0x1c ;  /* 0x0000002449247211 */ /* 0x000fe400078fe2ff */
[----:B------:R-:W-:-:S03]  /*45d0*/  IADD3 R83, P4, P5, R58, R78, R20 ;  /* 0x0000004e3a537210 */ /* 0x000fc60007d9e014 */
[----:B------:R-:W-:Y:S01]  /*45e0*/  IMAD.SHL.U32 R37, R36, 0x10, RZ ;  /* 0x0000001024257824 */ /* 0x000fe200078e00ff */
[----:B------:R-:W-:-:S04]  /*45f0*/  IADD3.X R40, R80, R97, R4, P4, P5 ;  /* 0x0000006150287210 */ /* 0x000fc800027ea404 */
[----:B------:R-:W-:Y:S02]  /*4600*/  ISETP.GE.AND P4, PT, R37, R96, PT ;  /* 0x000000602500720c */ /* 0x000fe40003f86270 */
[----:B------:R-:W-:-:S05]  /*4610*/  LEA.HI R36, R36, R36, RZ, 0x1 ;  /* 0x0000002424247211 */ /* 0x000fca00078f08ff */
[----:B------:R-:W-:-:S06]  /*4620*/  IMAD.SHL.U32 R36, R36, 0x800, RZ ;  /* 0x0000080024247824 */ /* 0x000fcc00078e00ff */
[--C-:B------:R-:W-:Y:S02]  /*4630*/  @!P4 SHF.R.S32.HI R38, RZ, 0x1f, R37.reuse ;  /* 0x0000001fff26c819 */ /* 0x100fe40000011425 */
[--C-:B------:R-:W-:Y:S02]  /*4640*/  @!P4 IADD3 R85, P5, P6, R58, R78, R37.reuse ;  /* 0x0000004e3a55c210 */ /* 0x100fe40007ebe025 */
[----:B------:R-:W-:Y:S02]  /*4650*/  LOP3.LUT R36, R36, 0xfffff000, RZ, 0xc0, !PT ;  /* 0xfffff00024247812 */ /* 0x000fe400078ec0ff */
[----:B------:R-:W-:Y:S01]  /*4660*/  @!P4 IADD3.X R42, R80, R97, R38, P5, P6 ;  /* 0x00000061502ac210 */ /* 0x000fe20002fec426 */
[----:B------:R-:W-:Y:S01]  /*4670*/  BSSY B2, `(.L_x_1120) ;  /* 0x00000dc000027945 */ /* 0x000fe20003800000 */
[----:B--2---:R-:W-:-:S04]  /*4680*/  LOP3.LUT R37, R82, 0x10, R37, 0xf8, !PT ;  /* 0x0000001052257812 */ /* 0x004fc800078ef825 */
[----:B---3--:R-:W-:Y:S02]  /*4690*/  LOP3.LUT R37, R37, R43, RZ, 0x3c, !PT ;  /* 0x0000002b25257212 */ /* 0x008fe400078e3cff */
[----:B------:R-:W-:Y:S02]  /*46a0*/  IADD3 R82, P5, R83, R76, RZ ;  /* 0x0000004c53527210 */ /* 0x000fe40007fbe0ff */
[----:B----4-:R-:W-:Y:S01]  /*46b0*/  IADD3 R38, R37, R36, R41 ;  /* 0x0000002425267210 */ /* 0x010fe20007ffe029 */
[C---:B------:R-:W-:Y:S02]  /*46c0*/  IMAD R36, R19.reuse, 0x3000, R71 ;  /* 0x0000300013247824 */ /* 0x040fe400078e0247 */
[----:B------:R-:W-:Y:S02]  /*46d0*/  IMAD.X R83, R40, 0x1, R77, P5 ;  /* 0x0000000128537824 */ /* 0x000fe400028e064d */
[----:B------:R-:W-:Y:S01]  /*46e0*/  IMAD R38, R19, 0x3000, R38 ;  /* 0x0000300013267824 */ /* 0x000fe200078e0226 */
[----:B------:R-:W-:Y:S01]  /*46f0*/  @!P4 IADD3 R84, P5, R85, R76, RZ ;  /* 0x0000004c5554c210 */ /* 0x000fe20007fbe0ff */
[----:B------:R-:W-:-:S02]  /*4700*/  IMAD.IADD R36, R17, 0x1, R36 ;  /* 0x0000000111247824 */ /* 0x000fc400078e0224 */
[----:B------:R-:W-:Y:S02]  /*4710*/  IMAD.IADD R40, R17, 0x1, R38 ;  /* 0x0000000111287824 */ /* 0x000fe400078e0226 */
[----:B------:R-:W-:Y:S01]  /*4720*/  @!P4 IMAD.X R85, R42, 0x1, R77, P5 ;  /* 0x000000012a55c824 */ /* 0x000fe200028e064d */
[----:B------:R-:W-:Y:S02]  /*4730*/  ISETP.GE.AND P5, PT, R39, R91, PT ;  /* 0x0000005b2700720c */ /* 0x000fe40003fa6270 */
[----:B------:R-:W1:Y:S04]  /*4740*/  LDS.128 R36, [R36+0x13800] ;  /* 0x0138000024247984 */ /* 0x000e680000000c00 */
[----:B------:R-:W2:Y:S07]  /*4750*/  LDS.128 R40, [R40+0x13800] ;  /* 0x0138000028287984 */ /* 0x000eae0000000c00 */
[----:B------:R-:W-:Y:S05]  /*4760*/  @P5 BRA `(.L_x_1121) ;  /* 0x0000000c00305947 */ /* 0x000fea0003800000 */
[----:B------:R-:W-:Y:S02]  /*4770*/  SHF.R.U32.HI R14, RZ, 0x8, R13 ;  /* 0x00000008ff0e7819 */ /* 0x000fe4000001160d */
[----:B------:R-:W-:Y:S02]  /*4780*/  SHF.R.U32.HI R107, RZ, 0x8, R33 ;  /* 0x00000008ff6b7819 */ /* 0x000fe40000011621 */
[----:B------:R-:W-:Y:S01]  /*4790*/  SHF.R.U32.HI R106, RZ, 0x8, R35 ;  /* 0x00000008ff6a7819 */ /* 0x000fe20000011623 */
[----:B------:R-:W-:Y:S01]  /*47a0*/  IMAD.SHL.U32 R14, R14, 0x100, RZ ;  /* 0x000001000e0e7824 */ /* 0x000fe200078e00ff */
[----:B------:R-:W-:Y:S02]  /*47b0*/  SHF.R.U32.HI R32, RZ, 0x8, R15 ;  /* 0x00000008ff207819 */ /* 0x000fe4000001160f */
[----:B------:R-:W-:Y:S02]  /*47c0*/  SHF.R.U32.HI R108, RZ, 0x10, R13 ;  /* 0x00000010ff6c7819 */ /* 0x000fe4000001160d */
[----:B------:R-:W-:Y:S01]  /*47d0*/  LOP3.LUT R103, R13, 0xff0000ff, RZ, 0xc0, !PT ;  /* 0xff0000ff0d677812 */ /* 0x000fe200078ec0ff */
[----:B------:R-:W-:Y:S01]  /*47e0*/  IMAD.SHL.U32 R32, R32, 0x100, RZ ;  /* 0x0000010020207824 */ /* 0x000fe200078e00ff */
[----:B------:R-:W-:-:S02]  /*47f0*/  SHF.R.U32.HI R12, RZ, 0x10, R15 ;  /* 0x00000010ff0c7819 */ /* 0x000fc4000001160f */
[----:B------:R-:W-:Y:S02]  /*4800*/  LOP3.LUT R105, R15, 0xff0000ff, RZ, 0xc0, !PT ;  /* 0xff0000ff0f697812 */ /* 0x000fe400078ec0ff */
[----:B------:R-:W-:Y:S01]  /*4810*/  SHF.R.U32.HI R13, RZ, 0x10, R33 ;  /* 0x00000010ff0d7819 */ /* 0x000fe20000011621 */
[----:B------:R-:W-:Y:S01]  /*4820*/  IMAD.U32 R12, R12, 0x10000, RZ ;  /* 0x000100000c0c7824 */ /* 0x000fe200078e00ff */
[----:B------:R-:W-:Y:S01]  /*4830*/  LOP3.LUT R34, R33, 0xff0000ff, RZ, 0xc0, !PT ;  /* 0xff0000ff21227812 */ /* 0x000fe200078ec0ff */
[----:B------:R-:W-:Y:S01]  /*4840*/  IMAD.SHL.U32 R33, R107, 0x100, RZ ;  /* 0x000001006b217824 */ /* 0x000fe200078e00ff */
[----:B------:R-:W-:Y:S01]  /*4850*/  SHF.R.U32.HI R15, RZ, 0x10, R35 ;  /* 0x00000010ff0f7819 */ /* 0x000fe20000011623 */
[----:B------:R-:W-:Y:S01]  /*4860*/  IMAD.U32 R13, R13, 0x10000, RZ ;  /* 0x000100000d0d7824 */ /* 0x000fe200078e00ff */
[----:B------:R-:W-:Y:S01]  /*4870*/  LOP3.LUT R104, R35, 0xff0000ff, RZ, 0xc0, !PT ;  /* 0xff0000ff23687812 */ /* 0x000fe200078ec0ff */
[----:B------:R-:W-:Y:S01]  /*4880*/  IMAD.SHL.U32 R35, R106, 0x100, RZ ;  /* 0x000001006a237824 */ /* 0x000fe200078e00ff */
[----:B------:R-:W-:Y:S01]  /*4890*/  LOP3.LUT R103, R103, 0xff00, R14, 0xf8, !PT ;  /* 0x0000ff0067677812 */ /* 0x000fe200078ef80e */
[----:B------:R-:W-:Y:S01]  /*48a0*/  IMAD.U32 R14, R108, 0x10000, RZ ;  /* 0x000100006c0e7824 */ /* 0x000fe200078e00ff */
[----:B------:R-:W-:Y:S01]  /*48b0*/  LOP3.LUT R108, R34, 0xff00, R33, 0xf8, !PT ;  /* 0x0000ff00226c7812 */ /* 0x000fe200078ef821 */
[----:B------:R-:W-:Y:S01]  /*48c0*/  IMAD.U32 R107, R15, 0x10000, RZ ;  /* 0x000100000f6b7824 */ /* 0x000fe200078e00ff */
[----:B------:R-:W-:-:S02]  /*48d0*/  LOP3.LUT R110, R104, 0xff00, R35, 0xf8, !PT ;  /* 0x0000ff00686e7812 */ /* 0x000fc400078ef823 */
[----:B------:R-:W-:Y:S02]  /*48e0*/  LOP3.LUT R105, R105, 0xff00, R32, 0xf8, !PT ;  /* 0x0000ff0069697812 */ /* 0x000fe400078ef820 */
[----:B------:R-:W-:Y:S02]  /*48f0*/  F2FP.F16.E4M3.UNPACK_B R106, R102.H1 ;  /* 0x00000066ff6a723e */ /* 0x000fe400030006ff */
[----:B--2---:R-:W-:Y:S02]  /*4900*/  F2FP.F16.E4M3.UNPACK_B R35, R40.H1 ;  /* 0x00000028ff23723e */ /* 0x004fe400030006ff */
[----:B-1----:R-:W-:Y:S02]  /*4910*/  F2FP.F16.E4M3.UNPACK_B R34, R36.H1 ;  /* 0x00000024ff22723e */ /* 0x002fe400030006ff */
[----:B------:R-:W-:Y:S01]  /*4920*/  LOP3.LUT R14, R103, 0xff0000, R14, 0xf8, !PT ;  /* 0x00ff0000670e7812 */ /* 0x000fe200078ef80e */
[----:B------:R-:W-:Y:S01]  /*4930*/  HADD2.F32 R33, -RZ, R35.H0_H0 ;  /* 0x20000023ff217230 */ /* 0x000fe20000004100 */
[----:B------:R-:W-:Y:S01]  /*4940*/  LOP3.LUT R12, R105, 0xff0000, R12, 0xf8, !PT ;  /* 0x00ff0000690c7812 */ /* 0x000fe200078ef80c */
[----:B------:R-:W-:Y:S01]  /*4950*/  HADD2.F32 R105, -RZ, R106.H0_H0 ;  /* 0x2000006aff697230 */ /* 0x000fe20000004100 */
[----:B------:R-:W-:Y:S01]  /*4960*/  F2FP.F16.E4M3.UNPACK_B R103, R101.H1 ;  /* 0x00000065ff67723e */ /* 0x000fe200030006ff */
[----:B------:R-:W-:Y:S01]  /*4970*/  HADD2.F32 R32, -RZ, R34.H0_H0 ;  /* 0x20000022ff207230 */ /* 0x000fe20000004100 */
[----:B------:R-:W-:Y:S01]  /*4980*/  LOP3.LUT R15, R108, 0xff0000, R13, 0xf8, !PT ;  /* 0x00ff00006c0f7812 */ /* 0x000fe200078ef80d */
[----:B------:R-:W-:-:S02]  /*4990*/  HADD2.F32 R108, -RZ, R106.H1_H1 ;  /* 0x3000006aff6c7230 */ /* 0x000fc40000004100 */
[CC--:B------:R-:W-:Y:S01]  /*49a0*/  FMUL.FTZ R109, R33.reuse, R105.reuse ;  /* 0x00000069216d7220 */ /* 0x0c0fe20000410000 */
[--C-:B------:R-:W-:Y:S02]  /*49b0*/  HADD2.F32 R104, -RZ, R103.reuse.H0_H0 ;  /* 0x20000067ff687230 */ /* 0x100fe40000004100 */
[C---:B------:R-:W-:Y:S01]  /*49c0*/  FMUL.FTZ R112, R32.reuse, R105 ;  /* 0x0000006920707220 */ /* 0x040fe20000410000 */
[----:B------:R-:W-:Y:S01]  /*49d0*/  HADD2.F32 R34, -RZ, R34.H1_H1 ;  /* 0x30000022ff227230 */ /* 0x000fe20000004100 */
[----:B------:R-:W-:Y:S01]  /*49e0*/  F2FP.F16.E4M3.UNPACK_B R106, R102 ;  /* 0x00000066ff6a723e */ /* 0x000fe200020006ff */
[-C--:B------:R-:W-:Y:S01]  /*49f0*/  FFMA.FTZ R32, R32, R104.reuse, -R109 ;  /* 0x0000006820207223 */ /* 0x080fe2000001086d */
[----:B------:R-:W-:Y:S01]  /*4a00*/  FFMA.FTZ R33, R33, R104, R112 ;  /* 0x0000006821217223 */ /* 0x000fe20000010070 */
[----:B------:R-:W-:Y:S01]  /*4a10*/  HADD2.F32 R104, -RZ, R103.H1_H1 ;  /* 0x30000067ff687230 */ /* 0x000fe20000004100 */
[----:B------:R-:W-:Y:S01]  /*4a20*/  F2FP.F16.E4M3.UNPACK_B R105, R101 ;  /* 0x00000065ff69723e */ /* 0x000fe200020006ff */
[----:B------:R-:W-:Y:S01]  /*4a30*/  HADD2.F32 R103, -RZ, R35.H1_H1 ;  /* 0x30000023ff677230 */ /* 0x000fe20000004100 */
[----:B------:R-:W-:-:S02]  /*4a40*/  F2FP.F16.E4M3.UNPACK_B R40, R40 ;  /* 0x00000028ff28723e */ /* 0x000fc400020006ff */
[----:B------:R-:W-:Y:S02]  /*4a50*/  F2FP.F16.E4M3.UNPACK_B R101, R36 ;  /* 0x00000024ff65723e */ /* 0x000fe400020006ff */
[----:B------:R-:W-:Y:S01]  /*4a60*/  LOP3.LUT R13, R110, 0xff0000, R107, 0xf8, !PT ;  /* 0x00ff00006e0d7812 */ /* 0x000fe200078ef86b */
[-C--:B------:R-:W-:Y:S01]  /*4a70*/  FMUL.FTZ R35, R103, R108.reuse ;  /* 0x0000006c67237220 */ /* 0x080fe20000410000 */
[----:B------:R-:W-:Y:S02]  /*4a80*/  HADD2.F32 R107, -RZ, R106.H0_H0 ;  /* 0x2000006aff6b7230 */ /* 0x000fe40000004100 */
[C---:B------:R-:W-:Y:S01]  /*4a90*/  FMUL.FTZ R108, R34.reuse, R108 ;  /* 0x0000006c226c7220 */ /* 0x040fe20000410000 */
        /* <DEDUP_REMOVED lines=13> */
[----:B------:R-:W-:Y:S01]  /*4b70*/  FMUL.FTZ R102, R104, R106 ;  /* 0x0000006a68667220 */ /* 0x000fe20000410000 */
        /* <DEDUP_REMOVED lines=9> */
[----:B------:R-:W-:Y:S01]  /*4c10*/  HADD2.F32 R104, -RZ, R102.H0_H0 ;  /* 0x20000066ff687230 */ /* 0x000fe20000004100 */
[----:B------:R-:W-:Y:S01]  /*4c20*/  F2FP.F16.E4M3.UNPACK_B R38, R38 ;  /* 0x00000026ff26723e */ /* 0x000fe200020006ff */
[----:B------:R-:W-:Y:S02]  /*4c30*/  HADD2.F32 R110, -RZ, R109.H1_H1 ;  /* 0x3000006dff6e7230 */ /* 0x000fe40000004100 */
[-C--:B------:R-:W-:Y:S01]  /*4c40*/  FMUL.FTZ R113, R106, R111.reuse ;  /* 0x0000006f6a717220 */ /* 0x080fe20000410000 */
[----:B------:R-:W-:Y:S02]  /*4c50*/  HADD2.F32 R109, -RZ, R108.H0_H0 ;  /* 0x2000006cff6d7230 */ /* 0x000fe40000004100 */
[----:B------:R-:W-:Y:S01]  /*4c60*/  FMUL.FTZ R111, R104, R111 ;  /* 0x0000006f686f7220 */ /* 0x000fe20000410000 */
[----:B------:R-:W-:Y:S01]  /*4c70*/  HADD2.F32 R107, -RZ, R105.H1_H1 ;  /* 0x30000069ff6b7230 */ /* 0x000fe20000004100 */
[----:B------:R-:W-:Y:S01]  /*4c80*/  F2FP.SATFINITE.E4M3.F32.PACK_AB_MERGE_C R33, R34, R33, RZ ;  /* 0x000000212221723e */ /* 0x000fe200048070ff */
[----:B------:R-:W-:-:S02]  /*4c90*/  HADD2.F32 R105, -RZ, R102.H1_H1 ;  /* 0x30000066ff697230 */ /* 0x000fc40000004100 */
[-C--:B------:R-:W-:Y:S01]  /*4ca0*/  FFMA.FTZ R102, R104, R109.reuse, -R113 ;  /* 0x0000006d68667223 */ /* 0x080fe20000010871 */
[----:B------:R-:W-:Y:S02]  /*4cb0*/  HADD2.F32 R108, -RZ, R108.H1_H1 ;  /* 0x3000006cff6c7230 */ /* 0x000fe40000004100 */
[-C--:B------:R-:W-:Y:S01]  /*4cc0*/  FMUL.FTZ R112, R107, R110.reuse ;  /* 0x0000006e6b707220 */ /* 0x080fe20000410000 */
[----:B------:R-:W-:Y:S01]  /*4cd0*/  FFMA.FTZ R104, R106, R109, R111 ;  /* 0x0000006d6a687223 */ /* 0x000fe2000001006f */
[C---:B------:R-:W-:Y:S01]  /*4ce0*/  FMUL.FTZ R110, R105.reuse, R110 ;  /* 0x0000006e696e7220 */ /* 0x040fe20000410000 */
[----:B------:R-:W-:Y:S01]  /*4cf0*/  F2FP.F16.E4M3.UNPACK_B R106, R100 ;  /* 0x00000064ff6a723e */ /* 0x000fe200020006ff */
[----:B------:R-:W-:Y:S01]  /*4d00*/  FFMA.FTZ R105, R105, R108, -R112 ;  /* 0x0000006c69697223 */ /* 0x000fe20000010870 */
[----:B------:R-:W-:Y:S01]  /*4d10*/  F2FP.F16.E4M3.UNPACK_B R100, R42 ;  /* 0x0000002aff64723e */ /* 0x000fe200020006ff */
[----:B------:R-:W-:Y:S01]  /*4d20*/  FFMA.FTZ R117, R107, R108, R110 ;  /* 0x0000006c6b757223 */ /* 0x000fe2000001006e */
[----:B------:R-:W-:Y:S01]  /*4d30*/  HADD2.F32 R42, -RZ, R38.H0_H0 ;  /* 0x20000026ff2a7230 */ /* 0x000fe20000004100 */
[----:B------:R-:W-:Y:S01]  /*4d40*/  F2FP.SATFINITE.E4M3.F32.PACK_AB_MERGE_C R32, R35, R32, RZ ;  /* 0x000000202320723e */ /* 0x000fe200048070ff */
[--C-:B------:R-:W-:Y:S01]  /*4d50*/  HADD2.F32 R108, -RZ, R106.reuse.H0_H0 ;  /* 0x2000006aff6c7230 */ /* 0x100fe20000004100 */
[----:B------:R-:W-:Y:S01]  /*4d60*/  F2FP.SATFINITE.E4M3.F32.PACK_AB_MERGE_C R40, R101, R40, R33 ;  /* 0x000000286528723e */ /* 0x000fe20004807021 */
[----:B------:R-:W-:Y:S01]  /*4d70*/  HADD2.F32 R111, -RZ, R106.H1_H1 ;  /* 0x3000006aff6f7230 */ /* 0x000fe20000004100 */
[----:B------:R-:W-:Y:S01]  /*4d80*/  F2FP.F16.E4M3.UNPACK_B R106, R99 ;  /* 0x00000063ff6a723e */ /* 0x000fe200020006ff */
[--C-:B------:R-:W-:Y:S01]  /*4d90*/  HADD2.F32 R99, -RZ, R100.reuse.H0_H0 ;  /* 0x20000064ff637230 */ /* 0x100fe20000004100 */
[----:B------:R-:W-:Y:S01]  /*4da0*/  F2FP.F16.E4M3.UNPACK_B R34, R41 ;  /* 0x00000029ff22723e */ /* 0x000fe200020006ff */
[----:B------:R-:W-:Y:S01]  /*4db0*/  HADD2.F32 R100, -RZ, R100.H1_H1 ;  /* 0x30000064ff647230 */ /* 0x000fe20000004100 */
[----:B------:R-:W-:Y:S01]  /*4dc0*/  F2FP.F16.E4M3.UNPACK_B R35, R15 ;  /* 0x0000000fff23723e */ /* 0x000fe200020006ff */
[----:B------:R-:W-:-:S02]  /*4dd0*/  HADD2.F32 R38, -RZ, R38.H1_H1 ;  /* 0x30000026ff267230 */ /* 0x000fc40000004100 */
[CC--:B------:R-:W-:Y:S01]  /*4de0*/  FMUL.FTZ R113, R99.reuse, R108.reuse ;  /* 0x0000006c63717220 */ /* 0x0c0fe20000410000 */
[--C-:B------:R-:W-:Y:S02]  /*4df0*/  HADD2.F32 R107, -RZ, R106.reuse.H0_H0 ;  /* 0x2000006aff6b7230 */ /* 0x100fe40000004100 */
[-C--:B------:R-:W-:Y:S01]  /*4e00*/  FMUL.FTZ R115, R100, R111.reuse ;  /* 0x0000006f64737220 */ /* 0x080fe20000410000 */
[----:B------:R-:W-:Y:S02]  /*4e10*/  HADD2.F32 R109, -RZ, R106.H1_H1 ;  /* 0x3000006aff6d7230 */ /* 0x000fe40000004100 */
[----:B------:R-:W-:Y:S01]  /*4e20*/  FMUL.FTZ R108, R42, R108 ;  /* 0x0000006c2a6c7220 */ /* 0x000fe20000410000 */
[----:B------:R-:W-:Y:S01]  /*4e30*/  FMUL.FTZ R111, R38, R111 ;  /* 0x0000006f266f7220 */ /* 0x000fe20000410000 */
[----:B------:R-:W-:Y:S01]  /*4e40*/  F2FP.F16.E4M3.UNPACK_B R33, R37 ;  /* 0x00000025ff21723e */ /* 0x000fe200020006ff */
[-C--:B------:R-:W-:Y:S01]  /*4e50*/  FFMA.FTZ R113, R42, R107.reuse, -R113 ;  /* 0x0000006b2a717223 */ /* 0x080fe20000010871 */
[----:B------:R-:W-:Y:S01]  /*4e60*/  FFMA.FTZ R42, R99, R107, R108 ;  /* 0x0000006b632a7223 */ /* 0x000fe2000001006c */
[----:B------:R-:W-:Y:S01]  /*4e70*/  FFMA.FTZ R111, R100, R109, R111 ;  /* 0x0000006d646f7223 */ /* 0x000fe2000001006f */
[----:B------:R-:W-:Y:S01]  /*4e80*/  F2FP.SATFINITE.E4M3.F32.PACK_AB_MERGE_C R105, R105, R102, RZ ;  /* 0x000000666969723e */ /* 0x000fe200048070ff */
[--C-:B------:R-:W-:Y:S01]  /*4e90*/  HADD2.F32 R99, -RZ, R34.reuse.H0_H0 ;  /* 0x20000022ff637230 */ /* 0x100fe20000004100 */
[----:B------:R-:W-:Y:S01]  /*4ea0*/  F2FP.SATFINITE.E4M3.F32.PACK_AB_MERGE_C R36, R103, R36, R32 ;  /* 0x000000246724723e */ /* 0x000fe20004807020 */
[----:B------:R-:W-:Y:S01]  /*4eb0*/  HADD2.F32 R102, -RZ, R35.H0_H0 ;  /* 0x20000023ff667230 */ /* 0x000fe20000004100 */
[----:B------:R-:W-:Y:S01]  /*4ec0*/  F2FP.SATFINITE.E4M3.F32.PACK_AB_MERGE_C R104, R117, R104, RZ ;  /* 0x000000687568723e */ /* 0x000fe200048070ff */
[----:B------:R-:W-:Y:S01]  /*4ed0*/  HADD2.F32 R32, -RZ, R33.H0_H0 ;  /* 0x20000021ff207230 */ /* 0x000fe20000004100 */
[----:B------:R-:W-:Y:S01]  /*4ee0*/  F2FP.F16.E4M3.UNPACK_B R100, R14 ;  /* 0x0000000eff64723e */ /* 0x000fe200020006ff */
[----:B------:R-:W-:Y:S01]  /*4ef0*/  HADD2.F32 R34, -RZ, R34.H1_H1 ;  /* 0x30000022ff227230 */ /* 0x000fe20000004100 */
[----:B------:R-:W-:Y:S01]  /*4f00*/  F2FP.SATFINITE.E4M3.F32.PACK_AB_MERGE_C R42, R111, R42, R104 ;  /* 0x0000002a6f2a723e */ /* 0x000fe20004807068 */
[-C--:B------:R-:W-:Y:S01]  /*4f10*/  FMUL.FTZ R103, R99, R102.reuse ;  /* 0x0000006663677220 */ /* 0x080fe20000410000 */
[----:B------:R-:W-:Y:S01]  /*4f20*/  FMUL.FTZ R104, R32, R102 ;  /* 0x0000006620687220 */ /* 0x000fe20000410000 */
[----:B------:R-:W-:Y:S01]  /*4f30*/  HADD2.F32 R101, -RZ, R100.H0_H0 ;  /* 0x20000064ff657230 */ /* 0x000fe20000004100 */
[----:B------:R-:W-:Y:S01]  /*4f40*/  F2FP.F16.E4M3.UNPACK_B R41, R41.H1 ;  /* 0x00000029ff29723e */ /* 0x000fe200030006ff */
[----:B------:R-:W-:Y:S01]  /*4f50*/  HADD2.F32 R102, -RZ, R35.H1_H1 ;  /* 0x30000023ff667230 */ /* 0x000fe20000004100 */
[----:B------:R-:W-:Y:S01]  /*4f60*/  F2FP.F16.E4M3.UNPACK_B R37, R37.H1 ;  /* 0x00000025ff25723e */ /* 0x000fe200030006ff */
[----:B------:R-:W-:-:S02]  /*4f70*/  HADD2.F32 R35, -RZ, R33.H1_H1 ;  /* 0x30000021ff237230 */ /* 0x000fc40000004100 */
[-C--:B------:R-:W-:Y:S01]  /*4f80*/  FFMA.FTZ R32, R32, R101.reuse, -R103 ;  /* 0x0000006520207223 */ /* 0x080fe20000010867 */
[----:B------:R-:W-:Y:S01]  /*4f90*/  FFMA.FTZ R33, R99, R101, R104 ;  /* 0x0000006563217223 */ /* 0x000fe20000010068 */
[----:B------:R-:W-:Y:S02]  /*4fa0*/  HADD2.F32 R100, -RZ, R100.H1_H1 ;  /* 0x30000064ff647230 */ /* 0x000fe40000004100 */
[CC--:B------:R-:W-:Y:S01]  /*4fb0*/  FMUL.FTZ R104, R34.reuse, R102.reuse ;  /* 0x0000006622687220 */ /* 0x0c0fe20000410000 */
[C---:B------:R-:W-:Y:S01]  /*4fc0*/  FMUL.FTZ R99, R35.reuse, R102 ;  /* 0x0000006623637220 */ /* 0x040fe20000410000 */
[----:B------:R-:W-:Y:S01]  /*4fd0*/  F2FP.F16.E4M3.UNPACK_B R101, R15.H1 ;  /* 0x0000000fff65723e */ /* 0x000fe200030006ff */
[----:B------:R-:W-:Y:S02]  /*4fe0*/  HADD2.F32 R15, -RZ, R37.H0_H0 ;  /* 0x20000025ff0f7230 */ /* 0x000fe40000004100 */
[-C--:B------:R-:W-:Y:S01]  /*4ff0*/  FFMA.FTZ R35, R35, R100.reuse, -R104 ;  /* 0x0000006423237223 */ /* 0x080fe20000010868 */
[----:B------:R-:W-:Y:S01]  /*5000*/  FFMA.FTZ R34, R34, R100, R99 ;  /* 0x0000006422227223 */ /* 0x000fe20000010063 */
[----:B------:R-:W-:Y:S01]  /*5010*/  F2FP.F16.E4M3.UNPACK_B R14, R14.H1 ;  /* 0x0000000eff0e723e */ /* 0x000fe200030006ff */
[----:B------:R-:W-:-:S02]  /*5020*/  HADD2.F32 R99, -RZ, R41.H0_H0 ;  /* 0x20000029ff637230 */ /* 0x000fc40000004100 */
[----:B------:R-:W-:Y:S01]  /*5030*/  FFMA.FTZ R38, R38, R109, -R115 ;  /* 0x0000006d26267223 */ /* 0x000fe20000010873 */
[----:B------:R-:W-:Y:S01]  /*5040*/  HADD2.F32 R104, -RZ, R101.H0_H0 ;  /* 0x20000065ff687230 */ /* 0x000fe20000004100 */
[-C--:B------:R-:W-:Y:S01]  /*5050*/  F2FP.F16.E4M3.UNPACK_B R109, R13.reuse ;  /* 0x0000000dff6d723e */ /* 0x080fe200020006ff */
[--C-:B------:R-:W-:Y:S01]  /*5060*/  HADD2.F32 R102, -RZ, R14.reuse.H0_H0 ;  /* 0x2000000eff667230 */ /* 0x100fe20000004100 */
[----:B------:R-:W-:Y:S01]  /*5070*/  F2FP.F16.E4M3.UNPACK_B R110, R13.H1 ;  /* 0x0000000dff6e723e */ /* 0x000fe200030006ff */
        /* <DEDUP_REMOVED lines=9> */
[-C--:B------:R-:W-:Y:S01]  /*5110*/  FMUL.FTZ R108, R100, R101.reuse ;  /* 0x00000065646c7220 */ /* 0x080fe20000410000 */
[C---:B------:R-:W-:Y:S01]  /*5120*/  FMUL.FTZ R99, R37.reuse, R101 ;  /* 0x0000006525637220 */ /* 0x040fe20000410000 */
[----:B------:R-:W-:Y:S01]  /*5130*/  F2FP.F16.E4M3.UNPACK_B R101, R43 ;  /* 0x0000002bff65723e */ /* 0x000fe200020006ff */
[----:B------:R-:W-:Y:S01]  /*5140*/  HADD2.F32 R13, -RZ, R110.H0_H0 ;  /* 0x2000006eff0d7230 */ /* 0x000fe20000004100 */
[----:B------:R-:W-:Y:S01]  /*5150*/  F2FP.SATFINITE.E4M3.F32.PACK_AB_MERGE_C R38, R38, R113, R105 ;  /* 0x000000712626723e */ /* 0x000fe20004807069 */
[----:B------:R-:W-:Y:S01]  /*5160*/  FFMA.FTZ R37, R37, R103, -R108 ;  /* 0x0000006725257223 */ /* 0x000fe2000001086c */
[----:B------:R-:W-:Y:S01]  /*5170*/  F2FP.F16.E4M3.UNPACK_B R39, R39.H1 ;  /* 0x00000027ff27723e */ /* 0x000fe200030006ff */
[----:B------:R-:W-:Y:S01]  /*5180*/  FFMA.FTZ R100, R100, R103, R99 ;  /* 0x0000006764647223 */ /* 0x000fe20000010063 */
[----:B------:R-:W-:Y:S01]  /*5190*/  F2FP.F16.E4M3.UNPACK_B R102, R43.H1 ;  /* 0x0000002bff66723e */ /* 0x000fe200030006ff */
[----:B------:R-:W-:Y:S01]  /*51a0*/  HADD2.F32 R43, -RZ, R41.H0_H0 ;  /* 0x20000029ff2b7230 */ /* 0x000fe20000004100 */
[-C--:B------:R-:W-:Y:S01]  /*51b0*/  F2FP.F16.E4M3.UNPACK_B R105, R12.reuse ;  /* 0x0000000cff69723e */ /* 0x080fe200020006ff */
[----:B------:R-:W-:Y:S01]  /*51c0*/  HADD2.F32 R103, -RZ, R101.H0_H0 ;  /* 0x20000065ff677230 */ /* 0x000fe20000004100 */
[----:B------:R-:W-:Y:S01]  /*51d0*/  F2FP.F16.E4M3.UNPACK_B R106, R12.H1 ;  /* 0x0000000cff6a723e */ /* 0x000fe200030006ff */
[----:B------:R-:W-:Y:S01]  /*51e0*/  HADD2.F32 R12, -RZ, R109.H0_H0 ;  /* 0x2000006dff0c7230 */ /* 0x000fe20000004100 */
[----:B------:R-:W-:Y:S01]  /*51f0*/  F2FP.SATFINITE.E4M3.F32.PACK_AB_MERGE_C R14, R37, R14, RZ ;  /* 0x0000000e250e723e */ /* 0x000fe200048070ff */
[----:B------:R-:W-:Y:S01]  /*5200*/  HADD2.F32 R99, -RZ, R39.H0_H0 ;  /* 0x20000027ff637230 */ /* 0x000fe20000004100 */
[----:B------:R-:W-:Y:S01]  /*5210*/  F2FP.SATFINITE.E4M3.F32.PACK_AB_MERGE_C R15, R100, R15, RZ ;  /* 0x0000000f640f723e */ /* 0x000fe200048070ff */
[----:B------:R-:W-:-:S02]  /*5220*/  HADD2.F32 R104, -RZ, R102.H0_H0 ;  /* 0x20000066ff687230 */ /* 0x000fc40000004100 */
[-C--:B------:R-:W-:Y:S01]  /*5230*/  FMUL.FTZ R112, R103, R12.reuse ;  /* 0x0000000c67707220 */ /* 0x080fe20000410000 */
[----:B------:R-:W-:Y:S02]  /*5240*/  HADD2.F32 R108, -RZ, R105.H0_H0 ;  /* 0x20000069ff6c7230 */ /* 0x000fe40000004100 */
[----:B------:R-:W-:Y:S01]  /*5250*/  FMUL.FTZ R114, R43, R12 ;  /* 0x0000000c2b727220 */ /* 0x000fe20000410000 */
[----:B------:R-:W-:Y:S02]  /*5260*/  HADD2.F32 R102, -RZ, R102.H1_H1 ;  /* 0x30000066ff667230 */ /* 0x000fe40000004100 */
[-C--:B------:R-:W-:Y:S01]  /*5270*/  FMUL.FTZ R116, R104, R13.reuse ;  /* 0x0000000d68747220 */ /* 0x080fe20000410000 */
[----:B------:R-:W-:Y:S02]  /*5280*/  HADD2.F32 R110, -RZ, R110.H1_H1 ;  /* 0x3000006eff6e7230 */ /* 0x000fe40000004100 */
[----:B------:R-:W-:Y:S01]  /*5290*/  FMUL.FTZ R111, R99, R13 ;  /* 0x0000000d636f7220 */ /* 0x000fe20000410000 */
[----:B------:R-:W-:-:S02]  /*52a0*/  HADD2.F32 R39, -RZ, R39.H1_H1 ;  /* 0x30000027ff277230 */ /* 0x000fc40000004100 */
[-C--:B------:R-:W-:Y:S01]  /*52b0*/  FFMA.FTZ R12, R43, R108.reuse, -R112 ;  /* 0x0000006c2b0c7223 */ /* 0x080fe20000010870 */
[--C-:B------:R-:W-:Y:S02]  /*52c0*/  HADD2.F32 R107, -RZ, R106.reuse.H0_H0 ;  /* 0x2000006aff6b7230 */ /* 0x100fe40000004100 */
[----:B------:R-:W-:Y:S01]  /*52d0*/  FFMA.FTZ R13, R103, R108, R114 ;  /* 0x0000006c670d7223 */ /* 0x000fe20000010072 */
[----:B------:R-:W-:Y:S02]  /*52e0*/  HADD2.F32 R101, -RZ, R101.H1_H1 ;  /* 0x30000065ff657230 */ /* 0x000fe40000004100 */
[-C--:B------:R-:W-:Y:S01]  /*52f0*/  FMUL.FTZ R112, R102, R110.reuse ;  /* 0x0000006e66707220 */ /* 0x080fe20000410000 */
[----:B------:R-:W-:Y:S02]  /*5300*/  HADD2.F32 R108, -RZ, R109.H1_H1 ;  /* 0x3000006dff6c7230 */ /* 0x000fe40000004100 */
[----:B------:R-:W-:Y:S01]  /*5310*/  FMUL.FTZ R43, R39, R110 ;  /* 0x0000006e272b7220 */ /* 0x000fe20000410000 */
[----:B------:R-:W-:-:S02]  /*5320*/  HADD2.F32 R106, -RZ, R106.H1_H1 ;  /* 0x3000006aff6a7230 */ /* 0x000fc40000004100 */
[-C--:B------:R-:W-:Y:S01]  /*5330*/  FFMA.FTZ R111, R104, R107.reuse, R111 ;  /* 0x0000006b686f7223 */ /* 0x080fe2000001006f */
[----:B------:R-:W-:Y:S02]  /*5340*/  HADD2.F32 R41, -RZ, R41.H1_H1 ;  /* 0x30000029ff297230 */ /* 0x000fe40000004100 */
[----:B------:R-:W-:Y:S01]  /*5350*/  FFMA.FTZ R116, R99, R107, -R116 ;  /* 0x0000006b63747223 */ /* 0x000fe20000010874 */
[----:B------:R-:W-:Y:S02]  /*5360*/  HADD2.F32 R104, -RZ, R105.H1_H1 ;  /* 0x30000069ff687230 */ /* 0x000fe40000004100 */
[----:B------:R-:W-:Y:S01]  /*5370*/  FMUL.FTZ R110, R101, R108 ;  /* 0x0000006c656e7220 */ /* 0x000fe20000410000 */
[----:B------:R-:W-:Y:S01]  /*5380*/  FFMA.FTZ R39, R39, R106, -R112 ;  /* 0x0000006a27277223 */ /* 0x000fe20000010870 */
[C---:B------:R-:W-:Y:S01]  /*5390*/  FMUL.FTZ R108, R41.reuse, R108 ;  /* 0x0000006c296c7220 */ /* 0x040fe20000410000 */
[----:B------:R-:W-:Y:S01]  /*53a0*/  FFMA.FTZ R102, R102, R106, R43 ;  /* 0x0000006a66667223 */ /* 0x000fe2000001002b */
[----:B------:R-:W-:Y:S01]  /*53b0*/  FFMA.FTZ R41, R41, R104, -R110 ;  /* 0x0000006829297223 */ /* 0x000fe2000001086e */
[----:B------:R-:W-:Y:S01]  /*53c0*/  F2FP.SATFINITE.E4M3.F32.PACK_AB_MERGE_C R37, R35, R32, R14 ;  /* 0x000000202325723e */ /* 0x000fe2000480700e */
[----:B------:R-:W-:Y:S01]  /*53d0*/  FFMA.FTZ R108, R101, R104, R108 ;  /* 0x00000068656c7223 */ /* 0x000fe2000001006c */
[----:B------:R-:W-:-:S02]  /*53e0*/  F2FP.SATFINITE.E4M3.F32.PACK_AB_MERGE_C R39, R39, R116, RZ ;  /* 0x000000742727723e */ /* 0x000fc400048070ff */
[----:B------:R-:W-:Y:S02]  /*53f0*/  F2FP.SATFINITE.E4M3.F32.PACK_AB_MERGE_C R102, R102, R111, RZ ;  /* 0x0000006f6666723e */ /* 0x000fe400048070ff */
[----:B------:R-:W-:Y:S02]  /*5400*/  F2FP.SATFINITE.E4M3.F32.PACK_AB_MERGE_C R39, R41, R12, R39 ;  /* 0x0000000c2927723e */ /* 0x000fe40004807027 */
[----:B------:R-:W-:Y:S02]  /*5410*/  F2FP.SATFINITE.E4M3.F32.PACK_AB_MERGE_C R41, R34, R33, R15 ;  /* 0x000000212229723e */ /* 0x000fe4000480700f */
[----:B------:R-:W-:-:S07]  /*5420*/  F2FP.SATFINITE.E4M3.F32.PACK_AB_MERGE_C R43, R108, R13, R102 ;  /* 0x0000000d6c2b723e */ /* 0x000fce0004807066 */
.L_x_1121:
[----:B------:R-:W-:Y:S05]  /*5430*/  BSYNC B2 ;  /* 0x0000000000027941 */ /* 0x000fea0003800000 */
.L_x_1120:
[----:B-1----:R1:W-:Y:S04]  /*5440*/  STG.E.128 desc[UR40][R82.64], R36 ;  /* 0x0000002452007986 */ /* 0x0023e8000c101d28 */
[----:B--2---:R1:W-:Y:S02]  /*5450*/  @!P4 STG.E.128 desc[UR40][R84.64], R40 ;  /* 0x000000285400c986 */ /* 0x0043e4000c101d28 */
.L_x_1119:
[----:B------:R-:W-:Y:S05]  /*5460*/  BSYNC B1 ;  /* 0x0000000000017941 */ /* 0x000fea0003800000 */
.L_x_1118:
[----:B------:R-:W-:-:S13]  /*5470*/  ISETP.NE.AND P4, PT, R45, RZ, PT ;  /* 0x000000ff2d00720c */ /* 0x000fda0003f85270 */
[----:B------:R-:W-:Y:S05]  /*5480*/  @!P4 BRA `(.L_x_1102) ;  /* 0x00000010002cc947 */ /* 0x000fea0003800000 */
[----:B------:R-:W2:Y:S04]  /*5490*/  LDL R32, [R1+0x34] ;  /* 0x0000340001207983 */ /* 0x000ea80000100800 */
[----:B------:R-:W3:Y:S04]  /*54a0*/  LDL R15, [R1+0x68] ;  /* 0x00006800010f7983 */ /* 0x000ee80000100800 */
[----:B------:R-:W4:Y:S04]  /*54b0*/  LDL R14, [R1+0x40] ;  /* 0x00004000010e7983 */ /* 0x000f280000100800 */
[----:B-1----:R-:W5:Y:S01]  /*54c0*/  LDL R40, [R1+0x38] ;  /* 0x0000380001287983 */ /* 0x002f620000100800 */
[----:B------:R-:W-:Y:S01]  /*54d0*/  SEL R98, R61, R98, !P0 ;  /* 0x000000623d627207 */ /* 0x000fe20004000000 */
[----:B------:R-:W-:Y:S01]  /*54e0*/  BSSY B1, `(.L_x_1122) ;  /* 0x00000e5000017945 */ /* 0x000fe20003800000 */
[----:B------:R-:W-:-:S02]  /*54f0*/  IADD3 R37, P4, P5, R58, R78, R7 ;  /* 0x0000004e3a257210 */ /* 0x000fc40007d9e007 */
[----:B------:R-:W-:Y:S02]  /*5500*/  SHF.R.S32.HI R13, RZ, 0x1f, R98 ;  /* 0x0000001fff0d7819 */ /* 0x000fe40000011462 */
[----:B------:R-:W-:Y:S02]  /*5510*/  IADD3.X R38, R80, R97, R3, P4, P5 ;  /* 0x0000006150267210 */ /* 0x000fe400027ea403 */
[----:B------:R-:W-:Y:S02]  /*5520*/  LEA.HI R13, R13, R98, RZ, 0x5 ;  /* 0x000000620d0d7211 */ /* 0x000fe400078f28ff */
[----:B------:R-:W-:Y:S02]  /*5530*/  IADD3 R36, P4, R37, R76, RZ ;  /* 0x0000004c25247210 */ /* 0x000fe40007f9e0ff */
[----:B------:R-:W-:-:S03]  /*5540*/  SHF.R.S32.HI R13, RZ, 0x5, R13 ;  /* 0x00000005ff0d7819 */ /* 0x000fc6000001140d */
[----:B------:R-:W-:Y:S01]  /*5550*/  IMAD.X R37, R38, 0x1, R77, P4 ;  /* 0x0000000126257824 */ /* 0x000fe200020e064d */
[----:B------:R-:W-:-:S04]  /*5560*/  LEA.HI.SX32 R13, R72, R13, 0x1c ;  /* 0x0000000d480d7211 */ /* 0x000fc800078fe2ff */
[C---:B------:R-:W-:Y:S01]  /*5570*/  LEA.HI R12, R13.reuse, R13, RZ, 0x1 ;  /* 0x0000000d0d0c7211 */ /* 0x040fe200078f08ff */
[----:B------:R-:W-:-:S04]  /*5580*/  IMAD.SHL.U32 R39, R13, 0x10, RZ ;  /* 0x000000100d277824 */ /* 0x000fc800078e00ff */
[----:B------:R-:W-:-:S05]  /*5590*/  IMAD.SHL.U32 R13, R12, 0x800, RZ ;  /* 0x000008000c0d7824 */ /* 0x000fca00078e00ff */
[----:B------:R-:W-:Y:S02]  /*55a0*/  LOP3.LUT R13, R13, 0xfffff000, RZ, 0xc0, !PT ;  /* 0xfffff0000d0d7812 */ /* 0x000fe400078ec0ff */
[----:B--2---:R-:W-:-:S04]  /*55b0*/  LOP3.LUT R12, R32, 0x10, R39, 0xf8, !PT ;  /* 0x00000010200c7812 */ /* 0x004fc800078ef827 */
[----:B---3--:R-:W-:-:S04]  /*55c0*/  LOP3.LUT R12, R12, R15, RZ, 0x3c, !PT ;  /* 0x0000000f0c0c7212 */ /* 0x008fc800078e3cff */
[----:B----4-:R-:W-:Y:S01]  /*55d0*/  IADD3 R14, R12, R13, R14 ;  /* 0x0000000d0c0e7210 */ /* 0x010fe20007ffe00e */
[----:B------:R-:W-:Y:S01]  /*55e0*/  IMAD R12, R19, 0x3000, R70 ;  /* 0x00003000130c7824 */ /* 0x000fe200078e0246 */
[----:B-----5:R-:W-:-:S03]  /*55f0*/  ISETP.GE.AND P5, PT, R40, R91, PT ;  /* 0x0000005b2800720c */ /* 0x020fc60003fa6270 */
[----:B------:R-:W-:Y:S02]  /*5600*/  IMAD R14, R19, 0x3000, R14 ;  /* 0x00003000130e7824 */ /* 0x000fe400078e020e */
[C---:B------:R-:W-:Y:S02]  /*5610*/  IMAD.IADD R12, R17.reuse, 0x1, R12 ;  /* 0x00000001110c7824 */ /* 0x040fe400078e020c */
[----:B------:R-:W-:-:S04]  /*5620*/  IMAD.IADD R32, R17, 0x1, R14 ;  /* 0x0000000111207824 */ /* 0x000fc800078e020e */
[----:B------:R-:W1:Y:S04]  /*5630*/  LDS.128 R12, [R12+0x13800] ;  /* 0x013800000c0c7984 */ /* 0x000e680000000c00 */
        /* <DEDUP_REMOVED lines=17> */
[----:B-1----:R-:W-:Y:S01]  /*5750*/  IMAD.MOV.U32 R29, RZ, RZ, R12 ;  /* 0x000000ffff1d7224 */ /* 0x002fe200078e000c */
        /* <DEDUP_REMOVED lines=70> */
[----:B------:R-:W-:Y:S01]  /*5bc0*/  FMUL.FTZ R95, R42, R93 ;  /* 0x0000005d2a5f7220 */ /* 0x000fe20000410000 */
[----:B------:R-:W-:Y:S01]  /*5bd0*/  FFMA.FTZ R82, R82, R85, R91 ;  /* 0x0000005552527223 */ /* 0x000fe2000001005b */
[C---:B------:R-:W-:Y:S01]  /*5be0*/  FMUL.FTZ R93, R38.reuse, R93 ;  /* 0x0000005d265d7220 */ /* 0x040fe20000410000 */
[----:B------:R-:W-:Y:S01]  /*5bf0*/  F2FP.F16.E4M3.UNPACK_B R92, R92 ;  /* 0x0000005cff5c723e */ /* 0x000fe200020006ff */
[-C--:B------:R-:W-:Y:S01]  /*5c00*/  FFMA.FTZ R101, R38, R83.reuse, -R95 ;  /* 0x0000005326657223 */ /* 0x080fe2000001085f */
[----:B------:R-:W-:Y:S01]  /*5c10*/  F2FP.F16.E4M3.UNPACK_B R38, R34 ;  /* 0x00000022ff26723e */ /* 0x000fe200020006ff */
[----:B------:R-:W-:Y:S01]  /*5c20*/  FFMA.FTZ R103, R42, R83, R93 ;  /* 0x000000532a677223 */ /* 0x000fe2000001005d */
[--C-:B------:R-:W-:Y:S01]  /*5c30*/  HADD2.F32 R91, -RZ, R94.reuse.H0_H0 ;  /* 0x2000005eff5b7230 */ /* 0x100fe20000004100 */
[----:B------:R-:W-:Y:S01]  /*5c40*/  F2FP.SATFINITE.E4M3.F32.PACK_AB_MERGE_C R12, R29, R12, RZ ;  /* 0x0000000c1d0c723e */ /* 0x000fe200048070ff */
[----:B------:R-:W-:Y:S01]  /*5c50*/  HADD2.F32 R93, -RZ, R94.H1_H1 ;  /* 0x3000005eff5d7230 */ /* 0x000fe20000004100 */
[----:B------:R-:W-:Y:S01]  /*5c60*/  F2FP.SATFINITE.E4M3.F32.PACK_AB_MERGE_C R28, R31, R28, RZ ;  /* 0x0000001c1f1c723e */ /* 0x000fe200048070ff */
[----:B------:R-:W-:Y:S01]  /*5c70*/  HADD2.F32 R40, -RZ, R38.H0_H0 ;  /* 0x20000026ff287230 */ /* 0x000fe20000004100 */
[----:B------:R-:W-:Y:S01]  /*5c80*/  F2FP.SATFINITE.E4M3.F32.PACK_AB_MERGE_C R12, R41, R30, R12 ;  /* 0x0000001e290c723e */ /* 0x000fe2000480700c */
[----:B------:R-:W-:Y:S01]  /*5c90*/  HADD2.F32 R34, -RZ, R14.H0_H0 ;  /* 0x2000000eff227230 */ /* 0x000fe20000004100 */
[----:B------:R-:W-:Y:S01]  /*5ca0*/  F2FP.F16.E4M3.UNPACK_B R31, R33 ;  /* 0x00000021ff1f723e */ /* 0x000fe200020006ff */
        /* <DEDUP_REMOVED lines=9> */
[----:B------:R-:W-:Y:S01]  /*5d40*/  FFMA.FTZ R95, R34, R83, -R95 ;  /* 0x00000053225f7223 */ /* 0x000fe2000001085f */
[----:B------:R-:W-:Y:S01]  /*5d50*/  F2FP.F16.E4M3.UNPACK_B R29, R13 ;  /* 0x0000000dff1d723e */ /* 0x000fe200020006ff */
[----:B------:R-:W-:Y:S01]  /*5d60*/  FFMA.FTZ R34, R40, R83, R91 ;  /* 0x0000005328227223 */ /* 0x000fe2000001005b */
[----:B------:R-:W-:Y:S01]  /*5d70*/  FFMA.FTZ R93, R38, R85, R93 ;  /* 0x00000055265d7223 */ /* 0x000fe2000001005d */
[----:B------:R-:W-:Y:S01]  /*5d80*/  F2FP.SATFINITE.E4M3.F32.PACK_AB_MERGE_C R32, R43, R32, R28 ;  /* 0x000000202b20723e */ /* 0x000fe2000480701c */
[----:B------:R-:W-:Y:S01]  /*5d90*/  HADD2.F32 R38, -RZ, R31.H0_H0 ;  /* 0x2000001fff267230 */ /* 0x000fe20000004100 */
[----:B------:R-:W-:Y:S01]  /*5da0*/  F2FP.F16.E4M3.UNPACK_B R41, R10 ;  /* 0x0000000aff29723e */ /* 0x000fe200020006ff */
[----:B------:R-:W-:-:S02]  /*5db0*/  HADD2.F32 R83, -RZ, R30.H0_H0 ;  /* 0x2000001eff537230 */ /* 0x000fc40000004100 */
[----:B------:R-:W-:Y:S01]  /*5dc0*/  FFMA.FTZ R14, R14, R85, -R99 ;  /* 0x000000550e0e7223 */ /* 0x000fe20000010863 */
[----:B------:R-:W-:Y:S01]  /*5dd0*/  HADD2.F32 R28, -RZ, R29.H0_H0 ;  /* 0x2000001dff1c7230 */ /* 0x000fe20000004100 */
[----:B------:R-:W-:Y:S01]  /*5de0*/  F2FP.F16.E4M3.UNPACK_B R33, R33.H1 ;  /* 0x00000021ff21723e */ /* 0x000fe200030006ff */
        /* <DEDUP_REMOVED lines=14> */
[----:B------:R-:W-:Y:S01]  /*5ed0*/  F2FP.SATFINITE.E4M3.F32.PACK_AB_MERGE_C R82, R103, R82, RZ ;  /* 0x000000526752723e */ /* 0x000fe200048070ff */
[-C--:B------:R-:W-:Y:S01]  /*5ee0*/  FFMA.FTZ R13, R30, R41.reuse, -R43 ;  /* 0x000000291e0d7223 */ /* 0x080fe2000001082b */
[----:B------:R-:W-:Y:S01]  /*5ef0*/  FFMA.FTZ R30, R40, R41, R83 ;  /* 0x00000029281e7223 */ /* 0x000fe20000010053 */
[----:B------:R-:W-:Y:S01]  /*5f00*/  F2FP.F16.E4M3.UNPACK_B R10, R10.H1 ;  /* 0x0000000aff0a723e */ /* 0x000fe200030006ff */
[--C-:B------:R-:W-:Y:S01]  /*5f10*/  HADD2.F32 R41, -RZ, R42.reuse.H0_H0 ;  /* 0x2000002aff297230 */ /* 0x100fe20000004100 */
[----:B------:R-:W-:Y:S01]  /*5f20*/  F2FP.SATFINITE.E4M3.F32.PACK_AB_MERGE_C R84, R101, R84, RZ ;  /* 0x000000546554723e */ /* 0x000fe200048070ff */
[----:B------:R-:W-:Y:S01]  /*5f30*/  HADD2.F32 R11, -RZ, R31.H0_H0 ;  /* 0x2000001fff0b7230 */ /* 0x000fe20000004100 */
[----:B------:R-:W-:Y:S01]  /*5f40*/  F2FP.SATFINITE.E4M3.F32.PACK_AB_MERGE_C R34, R93, R34, R82 ;  /* 0x000000225d22723e */ /* 0x000fe20004807052 */
[----:B------:R-:W-:Y:S01]  /*5f50*/  HADD2.F32 R33, -RZ, R33.H1_H1 ;  /* 0x30000021ff217230 */ /* 0x000fe20000004100 */
[----:B------:R-:W-:Y:S01]  /*5f60*/  F2FP.SATFINITE.E4M3.F32.PACK_AB_MERGE_C R14, R14, R95, R84 ;  /* 0x0000005f0e0e723e */ /* 0x000fe20004807054 */
[----:B------:R-:W-:-:S02]  /*5f70*/  HADD2.F32 R82, -RZ, R42.H1_H1 ;  /* 0x3000002aff527230 */ /* 0x000fc40000004100 */
[CC--:B------:R-:W-:Y:S01]  /*5f80*/  FMUL.FTZ R84, R38.reuse, R41.reuse ;  /* 0x0000002926547220 */ /* 0x0c0fe20000410000 */
[--C-:B------:R-:W-:Y:S02]  /*5f90*/  HADD2.F32 R40, -RZ, R10.reuse.H0_H0 ;  /* 0x2000000aff287230 */ /* 0x100fe40000004100 */
[----:B------:R-:W-:Y:S01]  /*5fa0*/  FMUL.FTZ R41, R11, R41 ;  /* 0x000000290b297220 */ /* 0x000fe20000410000 */
[----:B------:R-:W-:Y:S02]  /*5fb0*/  HADD2.F32 R31, -RZ, R31.H1_H1 ;  /* 0x3000001fff1f7230 */ /* 0x000fe40000004100 */
[----:B------:R-:W-:Y:S01]  /*5fc0*/  FMUL.FTZ R92, R33, R82 ;  /* 0x00000052215c7220 */ /* 0x000fe20000410000 */
[----:B------:R-:W-:Y:S02]  /*5fd0*/  HADD2.F32 R42, -RZ, R10.H1_H1 ;  /* 0x3000000aff2a7230 */ /* 0x000fe40000004100 */
[-C--:B------:R-:W-:Y:S01]  /*5fe0*/  FFMA.FTZ R10, R11, R40.reuse, -R84 ;  /* 0x000000280b0a7223 */ /* 0x080fe20000010854 */
[----:B------:R-:W-:Y:S01]  /*5ff0*/  FFMA.FTZ R11, R38, R40, R41 ;  /* 0x00000028260b7223 */ /* 0x000fe20000010029 */
[C---:B------:R-:W-:Y:S01]  /*6000*/  FMUL.FTZ R82, R31.reuse, R82 ;  /* 0x000000521f527220 */ /* 0x040fe20000410000 */
[----:B------:R-:W-:Y:S01]  /*6010*/  F2FP.F16.E4M3.UNPACK_B R38, R35 ;  /* 0x00000023ff26723e */ /* 0x000fe200020006ff */
[-C--:B------:R-:W-:Y:S01]  /*6020*/  FFMA.FTZ R91, R31, R42.reuse, -R92 ;  /* 0x0000002a1f5b7223 */ /* 0x080fe2000001085c */
[----:B------:R-:W-:Y:S01]  /*6030*/  F2FP.F16.E4M3.UNPACK_B R83, R9 ;  /* 0x00000009ff53723e */ /* 0x000fe200020006ff */
[----:B------:R-:W-:Y:S01]  /*6040*/  FFMA.FTZ R94, R33, R42, R82 ;  /* 0x0000002a215e7223 */ /* 0x000fe20000010052 */
[----:B------:R-:W-:Y:S01]  /*6050*/  F2FP.F16.E4M3.UNPACK_B R31, R15 ;  /* 0x0000000fff1f723e */ /* 0x000fe200020006ff */
[--C-:B------:R-:W-:Y:S01]  /*6060*/  HADD2.F32 R41, -RZ, R38.reuse.H0_H0 ;  /* 0x20000026ff297230 */ /* 0x100fe20000004100 */
[----:B------:R-:W-:Y:S01]  /*6070*/  F2FP.F16.E4M3.UNPACK_B R40, R35.H1 ;  /* 0x00000023ff28723e */ /* 0x000fe200030006ff */
[----:B------:R-:W-:Y:S01]  /*6080*/  HADD2.F32 R92, -RZ, R83.H0_H0 ;  /* 0x20000053ff5c7230 */ /* 0x000fe20000004100 */
[----:B------:R-:W-:Y:S01]  /*6090*/  F2FP.F16.E4M3.UNPACK_B R84, R9.H1 ;  /* 0x00000009ff54723e */ /* 0x000fe200030006ff */
[----:B------:R-:W-:Y:S01]  /*60a0*/  HADD2.F32 R33, -RZ, R31.H0_H0 ;  /* 0x2000001fff217230 */ /* 0x000fe20000004100 */
[----:B------:R-:W-:Y:S01]  /*60b0*/  F2FP.F16.E4M3.UNPACK_B R15, R15.H1 ;  /* 0x0000000fff0f723e */ /* 0x000fe200030006ff */
[----:B------:R-:W-:Y:S01]  /*60c0*/  HADD2.F32 R38, -RZ, R38.H1_H1 ;  /* 0x30000026ff267230 */ /* 0x000fe20000004100 */
[-C--:B------:R-:W-:Y:S01]  /*60d0*/  F2FP.F16.E4M3.UNPACK_B R9, R8.reuse ;  /* 0x00000008ff09723e */ /* 0x080fe200020006ff */
[----:B------:R-:W-:Y:S01]  /*60e0*/  HADD2.F32 R85, -RZ, R84.H0_H0 ;  /* 0x20000054ff557230 */ /* 0x000fe20000004100 */
[----:B------:R-:W-:Y:S01]  /*60f0*/  F2FP.F16.E4M3.UNPACK_B R42, R8.H1 ;  /* 0x00000008ff2a723e */ /* 0x000fe200030006ff */
[----:B------:R-:W-:-:S02]  /*6100*/  HADD2.F32 R8, -RZ, R40.H0_H0 ;  /* 0x20000028ff087230 */ /* 0x000fc40000004100 */
[-C--:B------:R-:W-:Y:S01]  /*6110*/  FMUL.FTZ R98, R41, R92.reuse ;  /* 0x0000005c29627220 */ /* 0x080fe20000410000 */
[----:B------:R-:W-:Y:S02]  /*6120*/  HADD2.F32 R35, -RZ, R15.H0_H0 ;  /* 0x2000000fff237230 */ /* 0x000fe40000004100 */
[----:B------:R-:W-:Y:S01]  /*6130*/  FMUL.FTZ R92, R33, R92 ;  /* 0x0000005c215c7220 */ /* 0x000fe20000410000 */
[----:B------:R-:W-:Y:S02]  /*6140*/  HADD2.F32 R82, -RZ, R9.H0_H0 ;  /* 0x20000009ff527230 */ /* 0x000fe40000004100 */
[-C--:B------:R-:W-:Y:S01]  /*6150*/  FMUL.FTZ R100, R8, R85.reuse ;  /* 0x0000005508647220 */ /* 0x080fe20000410000 */
[----:B------:R-:W-:Y:S02]  /*6160*/  HADD2.F32 R40, -RZ, R40.H1_H1 ;  /* 0x30000028ff287230 */ /* 0x000fe40000004100 */
[----:B------:R-:W-:Y:S01]  /*6170*/  FMUL.FTZ R85, R35, R85 ;  /* 0x0000005523557220 */ /* 0x000fe20000410000 */
[----:B------:R-:W-:-:S02]  /*6180*/  HADD2.F32 R84, -RZ, R84.H1_H1 ;  /* 0x30000054ff547230 */ /* 0x000fc40000004100 */
[-C--:B------:R-:W-:Y:S01]  /*6190*/  FFMA.FTZ R98, R33, R82.reuse, -R98 ;  /* 0x0000005221627223 */ /* 0x080fe20000010862 */
[----:B------:R-:W-:Y:S02]  /*61a0*/  HADD2.F32 R15, -RZ, R15.H1_H1 ;  /* 0x3000000fff0f7230 */ /* 0x000fe40000004100 */
[----:B------:R-:W-:Y:S01]  /*61b0*/  FFMA.FTZ R92, R41, R82, R92 ;  /* 0x00000052295c7223 */ /* 0x000fe2000001005c */
[----:B------:R-:W-:Y:S02]  /*61c0*/  HADD2.F32 R43, -RZ, R42.H0_H0 ;  /* 0x2000002aff2b7230 */ /* 0x000fe40000004100 */
[-C--:B------:R-:W-:Y:S01]  /*61d0*/  FMUL.FTZ R82, R40, R84.reuse ;  /* 0x0000005428527220 */ /* 0x080fe20000410000 */
[----:B------:R-:W-:Y:S02]  /*61e0*/  HADD2.F32 R83, -RZ, R83.H1_H1 ;  /* 0x30000053ff537230 */ /* 0x000fe40000004100 */
[----:B------:R-:W-:Y:S01]  /*61f0*/  FMUL.FTZ R33, R15, R84 ;  /* 0x000000540f217220 */ /* 0x000fe20000410000 */
[----:B------:R-:W-:-:S02]  /*6200*/  HADD2.F32 R31, -RZ, R31.H1_H1 ;  /* 0x3000001fff1f7230 */ /* 0x000fc40000004100 */
[----:B------:R-:W-:Y:S01]  /*6210*/  FFMA.FTZ R85, R8, R43, R85 ;  /* 0x0000002b08557223 */ /* 0x000fe20000010055 */
[----:B------:R-:W-:Y:S02]  /*6220*/  HADD2.F32 R42, -RZ, R42.H1_H1 ;  /* 0x3000002aff2a7230 */ /* 0x000fe40000004100 */
[----:B------:R-:W-:Y:S01]  /*6230*/  FMUL.FTZ R8, R38, R83 ;  /* 0x0000005326087220 */ /* 0x000fe20000410000 */
[----:B------:R-:W-:Y:S02]  /*6240*/  HADD2.F32 R9, -RZ, R9.H1_H1 ;  /* 0x30000009ff097230 */ /* 0x000fe40000004100 */
[----:B------:R-:W-:Y:S01]  /*6250*/  FFMA.FTZ R100, R35, R43, -R100 ;  /* 0x0000002b23647223 */ /* 0x000fe20000010864 */
[----:B------:R-:W-:Y:S01]  /*6260*/  FMUL.FTZ R83, R31, R83 ;  /* 0x000000531f537220 */ /* 0x000fe20000410000 */
[-C--:B------:R-:W-:Y:S01]  /*6270*/  FFMA.FTZ R15, R15, R42.reuse, -R82 ;  /* 0x0000002a0f0f7223 */ /* 0x080fe20000010852 */
[----:B------:R-:W-:Y:S01]  /*6280*/  FFMA.FTZ R40, R40, R42, R33 ;  /* 0x0000002a28287223 */ /* 0x000fe20000010021 */
[-C--:B------:R-:W-:Y:S01]  /*6290*/  FFMA.FTZ R31, R31, R9.reuse, -R8 ;  /* 0x000000091f1f7223 */ /* 0x080fe20000010808 */
        /* <DEDUP_REMOVED lines=8> */
[----:B------:R-:W-:-:S07]  /*6320*/  F2FP.SATFINITE.E4M3.F32.PACK_AB_MERGE_C R35, R83, R92, R40 ;  /* 0x0000005c5323723e */ /* 0x000fce0004807028 */
.L_x_1123:
[----:B------:R-:W-:Y:S05]  /*6330*/  BSYNC B1 ;  /* 0x0000000000017941 */ /* 0x000fea0003800000 */
.L_x_1122:
[----:B-1----:R4:W-:Y:S01]  /*6340*/  STG.E.128 desc[UR40][R36.64], R12 ;  /* 0x0000000c24007986 */ /* 0x0029e2000c101d28 */
        /* <DEDUP_REMOVED lines=9> */
.L_x_1095:
[----:B------:R-:W-:-:S13]  /*63e0*/  ISETP.NE.AND P3, PT, R157, 0x3, PT ;  /* 0x000000039d00780c */ /* 0x000fda0003f65270 */
[----:B------:R-:W-:Y:S05]  /*63f0*/  @!P3 BRA `(.L_x_1124) ;  /* 0x000000000004b947 */ /* 0x000fea0003800000 */
[----:B------:R-:W-:Y:S01]  /*6400*/  BPT.TRAP 0x1 ;  /* 0x000000040000795c */ /* 0x000fe20000300000 */
.L_x_1124:
[----:B------:R-:W2:Y:S01]  /*6410*/  LDL R8, [R1+0x8] ;  /* 0x0000080001087983 */ /* 0x000ea20000100800 */
[----:B------:R-:W-:Y:S01]  /*6420*/  IMAD R87, R19, 0x8, R17 ;  /* 0x0000000813577824 */ /* 0x000fe200078e0211 */
[----:B------:R-:W-:Y:S01]  /*6430*/  BSSY B1, `(.L_x_1125) ;  /* 0x0000007000017945 */ /* 0x000fe20003800000 */
[----:B------:R-:W-:-:S05]  /*6440*/  IMAD R89, R2, -0x80, R27 ;  /* 0xffffff8002597824 */ /* 0x000fca00078e021b */
[----:B------:R-:W-:-:S04]  /*6450*/  VIMNMX R89, R89, 0x80, PT ;  /* 0x0000008059597848 */ /* 0x000fc80003fe0100 */
[----:B------:R-:W-:Y:S02]  /*6460*/  ISETP.GE.AND P4, PT, R23, R89, PT ;  /* 0x000000591700720c */ /* 0x000fe40003f86270 */
[----:B--2---:R-:W-:-:S04]  /*6470*/  SHF.L.U32 R90, R8, 0x1f, RZ ;  /* 0x0000001f085a7819 */ /* 0x004fc800000006ff */
[----:B------:R-:W0:Y:S02]  /*6480*/  SYNCS.PHASECHK.TRANS64.TRYWAIT P5, [R87+URZ+0x19c90], R90 ;  /* 0x019c905a570075a7 */ /* 0x000e2400080a017f */
[----:B0-----:R-:W-:Y:S05]  /*6490*/  @!P5 BRA `(.L_x_1126) ;  /* 0x000001a00000d947 */ /* 0x001fea0003800000 */
.L_x_1429:
[----:B------:R-:W-:Y:S05]  /*64a0*/  BSYNC B1 ;  /* 0x0000000000017941 */ /* 0x000fea0003800000 */
.L_x_1125:
        /* <DEDUP_REMOVED lines=9> */
.L_x_1102:
[----:B------:R-:W-:Y:S05]  /*6540*/  BSYNC B0 ;  /* 0x0000000000007941 */ /* 0x000fea0003800000 */
.L_x_1094:
        /* <DEDUP_REMOVED lines=17> */
.L_x_1128:
[----:B------:R-:W-:Y:S05]  /*6660*/  BSYNC B0 ;  /* 0x0000000000007941 */ /* 0x000fea0003800000 */
.L_x_1127:
[----:B------:R-:W2:Y:S01]  /*6670*/  SYNCS.PHASECHK.TRANS64.TRYWAIT P5, [R87+URZ+0x19cb0], R90 ;  /* 0x019cb05a570075a7 */ /* 0x000ea200080a017f */
[----:B------:R-:W-:Y:S01]  /*6680*/  BSSY B0, `(.L_x_1129) ;  /* 0x0000003000007945 */ /* 0x000fe20003800000 */
[----:B------:R-:W-:-:S03]  /*6690*/  ISETP.GE.AND P3, PT, R23, R89, PT ;  /* 0x000000591700720c */ /* 0x000fc60003f66270 */
[----:B--2---:R-:W-:Y:S10]  /*66a0*/  @!P5 BRA `(.L_x_1130) ;  /* 0x0000019c0090d947 */ /* 0x004ff40003800000 */
.L_x_1430:
[----:B------:R-:W-:Y:S05]  /*66b0*/  BSYNC B0 ;  /* 0x0000000000007941 */ /* 0x000fea0003800000 */
.L_x_1129:
[----:B------:R-:W-:Y:S04]  /*66c0*/  BSSY B0, `(.L_x_1131) ;  /* 0x000001d000007945 */ /* 0x000fe80003800000 */
[----:B------:R-:W-:Y:S05]  /*66d0*/  @P3 BRA `(.L_x_1132) ;  /* 0x00000000006c3947 */ /* 0x000fea0003800000 */
[----:B------:R-:W3:Y:S01]  /*66e0*/  LDL R30, [R1+0x38] ;  /* 0x00003800011e7983 */ /* 0x000ee20000100800 */
[----:B------:R-:W-:Y:S01]  /*66f0*/  ULDC UR8, c[0x0][0x2e4] ;  /* 0x0000b90000087ab9 */ /* 0x000fe20000000800 */
[----:B-1----:R-:W1:Y:S01]  /*6700*/  S2R R8, SR_TID.X ;  /* 0x0000000000087919 */ /* 0x002e620000002100 */
[----:B----4-:R-:W-:Y:S01]  /*6710*/  IMAD.WIDE R12, R2, 0x80, R46 ;  /* 0x00000080020c7825 */ /* 0x010fe200078e022e */
[----:B------:R-:W-:Y:S01]  /*6720*/  ULDC.64 UR4, c[0x0][0x318] ;  /* 0x0000c60000047ab9 */ /* 0x000fe20000000a00 */
[----:B------:R-:W-:Y:S02]  /*6730*/  ULDC.64 UR6, c[0x0][0x308] ;  /* 0x0000c20000067ab9 */ /* 0x000fe40000000a00 */
[----:B-1----:R-:W-:-:S05]  /*6740*/  VIADD R9, R8, 0xffffff80 ;  /* 0xffffff8008097836 */ /* 0x002fca0000000000 */
[----:B------:R-:W-:-:S04]  /*6750*/  LEA.HI R8, R9, R9, RZ, 0x1 ;  /* 0x0000000909087211 */ /* 0x000fc800078f08ff */
[----:B------:R-:W-:-:S05]  /*6760*/  LOP3.LUT R8, R8, 0xfffffffe, RZ, 0xc0, !PT ;  /* 0xfffffffe08087812 */ /* 0x000fca00078ec0ff */
[----:B------:R-:W-:-:S04]  /*6770*/  IMAD.IADD R8, R9, 0x1, -R8 ;  /* 0x0000000109087824 */ /* 0x000fc800078e0a08 */
[----:B------:R-:W-:-:S05]  /*6780*/  IMAD.SHL.U32 R8, R8, 0x10, RZ ;  /* 0x0000001008087824 */ /* 0x000fca00078e00ff */
[----:B------:R-:W-:-:S13]  /*6790*/  ISETP.GE.AND P5, PT, R8, UR8, PT ;  /* 0x0000000808007c0c */ /* 0x000fda000bfa6270 */
[----:B------:R-:W1:Y:S01]  /*67a0*/  @!P5 LDS.128 R8, [R88+0x9000] ;  /* 0x009000005808d984 */ /* 0x000e620000000c00 */
[----:B------:R-:W-:Y:S02]  /*67b0*/  IMAD.MOV.U32 R14, RZ, RZ, R56 ;  /* 0x000000ffff0e7224 */ /* 0x000fe400078e0038 */
[----:B------:R-:W-:Y:S02]  /*67c0*/  IMAD.MOV.U32 R15, RZ, RZ, R0 ;  /* 0x000000ffff0f7224 */ /* 0x000fe400078e0000 */
[----:B------:R-:W-:Y:S02]  /*67d0*/  IMAD R13, R13, UR4, RZ ;  /* 0x000000040d0d7c24 */ /* 0x000fe4000f8e02ff */
[----:B------:R-:W-:-:S04]  /*67e0*/  IMAD.WIDE.U32 R14, R12, UR4, R14 ;  /* 0x000000040c0e7c25 */ /* 0x000fc8000f8e000e */
[----:B------:R-:W-:Y:S01]  /*67f0*/  IMAD R13, R12, UR5, R13 ;  /* 0x000000050c0d7c24 */ /* 0x000fe2000f8e020d */
[----:B------:R-:W-:-:S04]  /*6800*/  IADD3 R28, P3, R14, UR6, RZ ;  /* 0x000000060e1c7c10 */ /* 0x000fc8000ff7e0ff */
[----:B------:R-:W-:-:S05]  /*6810*/  IADD3.X R29, R15, UR7, R13, P3, !PT ;  /* 0x000000070f1d7c10 */ /* 0x000fca0009ffe40d */
[----:B-1----:R-:W-:Y:S01]  /*6820*/  @!P5 STG.E.128 desc[UR40][R28.64], R8 ;  /* 0x000000081c00d986 */ /* 0x002fe2000c101d28 */
[----:B------:R-:W-:-:S13]  /*6830*/  ISETP.GE.AND P5, PT, R65, UR8, PT ;  /* 0x0000000841007c0c */ /* 0x000fda000bfa6270 */
[----:B------:R-:W1:Y:S04]  /*6840*/  @!P5 LDS.128 R12, [R88+0xb000] ;  /* 0x00b00000580cd984 */ /* 0x000e680000000c00 */
[----:B-1----:R-:W-:Y:S01]  /*6850*/  @!P5 STG.E.128 desc[UR40][R28.64+0x40], R12 ;  /* 0x0000400c1c00d986 */ /* 0x002fe2000c101d28 */
[----:B---3--:R-:W-:-:S13]  /*6860*/  ISETP.GE.AND P3, PT, R30, UR8, PT ;  /* 0x000000081e007c0c */ /* 0x008fda000bf66270 */
[----:B------:R-:W1:Y:S04]  /*6870*/  @!P3 LDS.128 R8, [R88+0xa000] ;  /* 0x00a000005808b984 */ /* 0x000e680000000c00 */
[----:B-1----:R3:W-:Y:S02]  /*6880*/  @!P3 STG.E.128 desc[UR40][R28.64+0x20], R8 ;  /* 0x000020081c00b986 */ /* 0x0027e4000c101d28 */
.L_x_1132:
[----:B------:R-:W-:Y:S05]  /*6890*/  BSYNC B0 ;  /* 0x0000000000007941 */ /* 0x000fea0003800000 */
.L_x_1131:
[----:B---3--:R-:W3:Y:S01]  /*68a0*/  LDL.LU R9, [R1+0x8] ;  /* 0x0000080001097983 */ /* 0x008ee20000300800 */
[----:B0-2---:R-:W-:Y:S01]  /*68b0*/  @!P4 VIADD R87, R87, 0x19cc0 ;  /* 0x00019cc05757c836 */ /* 0x005fe20000000000 */
[----:B------:R-:W-:Y:S01]  /*68c0*/  PLOP3.LUT P3, PT, PT, PT, PT, 0x8, 0x0 ;  /* 0x000000000000781c */ /* 0x000fe20003f6e170 */
[----:B------:R-:W-:Y:S01]  /*68d0*/  VIADD R19, R19, 0x1 ;  /* 0x0000000113137836 */ /* 0x000fe20000000000 */
[----:B------:R-:W-:Y:S01]  /*68e0*/  @!PT LDS RZ, [RZ] ;  /* 0x00000000fffff984 */ /* 0x000fe20000000800 */
[----:B------:R-:W-:Y:S01]  /*68f0*/  @!PT LDS RZ, [RZ] ;  /* 0x00000000fffff984 */ /* 0x000fe20000000800 */
[----:B------:R-:W-:Y:S01]  /*6900*/  @!PT LDS RZ, [RZ] ;  /* 0x00000000fffff984 */ /* 0x000fe20000000800 */
[----:B------:R-:W-:Y:S01]  /*6910*/  @!PT LDS RZ, [RZ] ;  /* 0x00000000fffff984 */ /* 0x000fe20000000800 */
[----:B------:R0:W-:Y:S06]  /*6920*/  MEMBAR.ALL.CTA ;  /* 0x0000000000007992 */ /* 0x0001ec0000008000 */
[----:B0-----:R-:W0:Y:S01]  /*6930*/  FENCE.VIEW.ASYNC.S ;  /* 0x00000000000073c6 */ /* 0x001e220000000000 */
[----:B------:R-:W-:Y:S01]  /*6940*/  @!P4 PRMT R87, RZ, 0x654, R87 ;  /* 0x00000654ff57c816 */ /* 0x000fe20000000057 */
[----:B0-----:R2:W-:Y:S06]  /*6950*/  BAR.SYNC.DEFER_BLOCKING R62, 0x80 ;  /* 0x0002003e0000751d */ /* 0x0015ec0000010000 */
[----:B------:R2:W-:Y:S01]  /*6960*/  @!P4 SYNCS.ARRIVE.TRANS64.RED.A1T0 RZ, [R87+URZ], RZ ;  /* 0x000000ff57ffc9a7 */ /* 0x0005e2000810043f */
[----:B------:R-:W-:-:S04]  /*6970*/  ISETP.NE.AND P4, PT, R19, 0x2, PT ;  /* 0x000000021300780c */ /* 0x000fc80003f85270 */
[----:B-1----:R-:W-:Y:S02]  /*6980*/  SEL R8, RZ, 0x1, P4 ;  /* 0x00000001ff087807 */ /* 0x002fe40002000000 */
[----:B------:R-:W-:Y:S02]  /*6990*/  SEL R19, R19, RZ, P4 ;  /* 0x000000ff13137207 */ /* 0x000fe40002000000 */
[----:B---3--:R-:W-:-:S05]  /*69a0*/  LOP3.LUT R9, R9, R8, RZ, 0x3c, !PT ;  /* 0x0000000809097212 */ /* 0x008fca00078e3cff */
[----:B------:R2:W-:Y:S01]  /*69b0*/  STL [R1+0x8], R9 ;  /* 0x0000080901007387 */ /* 0x0005e20000100800 */
[----:B------:R-:W-:Y:S05]  /*69c0*/  @P2 BRA `(.L_x_1133) ;  /* 0xffffffb800d02947 */ /* 0x000fea000383ffff */
.L_x_1089:
[----:B------:R-:W1:Y:S01]  /*69d0*/  LDC R0, c[0x0][0x428] ;  /* 0x00010a00ff007b82 */ /* 0x000e620000000800 */
[----:B------:R-:W-:Y:S04]  /*69e0*/  BSSY B0, `(.L_x_1134) ;  /* 0x0000004000007945 */ /* 0x000fe80003800000 */
[----:B------:R-:W-:Y:S05]  /*69f0*/  @P3 BRA `(.L_x_1135) ;  /* 0x0000000000083947 */ /* 0x000fea0003800000 */
[----:B------:R-:W3:Y:S02]  /*6a00*/  FENCE.VIEW.ASYNC.G ;  /* 0x00000000000073c6 */ /* 0x000ee40000000100 */
[----:B---3--:R-:W-:Y:S06]  /*6a10*/  BAR.ARV 0xc, 0x200 ;  /* 0x0308000000007b1d */ /* 0x008fec0000002000 */
.L_x_1135:
[----:B------:R-:W-:Y:S05]  /*6a20*/  BSYNC B0 ;  /* 0x0000000000007941 */ /* 0x000fea0003800000 */
.L_x_1134:
[----:B------:R-:W3:Y:S01]  /*6a30*/  LDL R6, [R1+0x2c] ;  /* 0x00002c0001067983 */ /* 0x000ee20000100800 */
[----:B------:R-:W-:Y:S01]  /*6a40*/  ULDC.64 UR4, c[0x0][0x990] ;  /* 0x0002640000047ab9 */ /* 0x000fe20000000a00 */
[----:B-1----:R-:W-:Y:S01]  /*6a50*/  ISETP.NE.AND P2, PT, R0, 0x1, PT ;  /* 0x000000010000780c */ /* 0x002fe20003f45270 */
[----:B------:R-:W-:Y:S01]  /*6a60*/  ULDC.64 UR6, c[0x0][0x998] ;  /* 0x0002660000067ab9 */ /* 0x000fe20000000a00 */
[----:B------:R-:W2:Y:S01]  /*6a70*/  LDL.LU R29, [R1+0x28] ;  /* 0x00002800011d7983 */ /* 0x000ea20000300800 */
[----:B------:R-:W-:Y:S02]  /*6a80*/  ISETP.NE.U32.AND P0, PT, RZ, UR4, PT ;  /* 0x00000004ff007c0c */ /* 0x000fe4000bf05070 */
[----:B------:R-:W-:Y:S01]  /*6a90*/  ISETP.NE.U32.AND P1, PT, RZ, UR6, PT ;  /* 0x00000006ff007c0c */ /* 0x000fe2000bf25070 */
[----:B------:R-:W2:Y:S01]  /*6aa0*/  LDL R28, [R1+0x3c] ;  /* 0x00003c00011c7983 */ /* 0x000ea20000100800 */
[----:B------:R-:W-:Y:S02]  /*6ab0*/  ISETP.NE.AND.EX P0, PT, RZ, UR5, PT, P0 ;  /* 0x00000005ff007c0c */ /* 0x000fe4000bf05300 */
[----:B------:R-:W-:Y:S01]  /*6ac0*/  ISETP.NE.AND.EX P1, PT, RZ, UR7, PT, P1 ;  /* 0x00000007ff007c0c */ /* 0x000fe2000bf25310 */
[----:B------:R-:W2:Y:S03]  /*6ad0*/  LDL R27, [R1+0x20] ;  /* 0x00002000011b7983 */ /* 0x000ea60000100800 */
[----:B------:R-:W1:Y:S01]  /*6ae0*/  @P2 LDC R0, c[0x0][0x42c] ;  /* 0x00010b00ff002b82 */ /* 0x000e620000000800 */
[----:B------:R-:W2:Y:S07]  /*6af0*/  LDL R26, [R1+0x24] ;  /* 0x00002400011a7983 */ /* 0x000eae0000100800 */
[----:B------:R-:W1:Y:S08]  /*6b00*/  @P0 LDC.64 R10, c[0x0][0x9a8] ;  /* 0x00026a00ff0a0b82 */ /* 0x000e700000000a00 */
[----:B------:R-:W1:Y:S08]  /*6b10*/  @P2 LDC R5, c[0x0][0x430] ;  /* 0x00010c00ff052b82 */ /* 0x000e700000000800 */
[----:B0---4-:R-:W0:Y:S08]  /*6b20*/  @P1 LDC.64 R12, c[0x0][0x9b8] ;  /* 0x00026e00ff0c1b82 */ /* 0x011e300000000a00 */
[----:B------:R-:W4:Y:S08]  /*6b30*/  @P0 LDC.64 R14, c[0x0][0x9b0] ;  /* 0x00026c00ff0e0b82 */ /* 0x000f300000000a00 */
[----:B------:R-:W4:Y:S01]  /*6b40*/  @P1 LDC.64 R20, c[0x0][0x9c0] ;  /* 0x00027000ff141b82 */ /* 0x000f220000000a00 */
[----:B---3--:R-:W-:-:S02]  /*6b50*/  @P0 SHF.R.S32.HI R3, RZ, 0x1f, R6 ;  /* 0x0000001fff030819 */ /* 0x008fc40000011406 */
[----:B--2---:R-:W-:Y:S01]  /*6b60*/  @P1 SHF.R.S32.HI R9, RZ, 0x1f, R6 ;  /* 0x0000001fff091819 */ /* 0x004fe20000011406 */
[----:B-1----:R-:W-:-:S04]  /*6b70*/  @P2 IMAD.HI.U32 R2, R29, R0, RZ ;  /* 0x000000001d022227 */ /* 0x002fc800078e00ff */
[-C--:B------:R-:W-:Y:S02]  /*6b80*/  @P0 IMAD R0, R3, R10.reuse, RZ ;  /* 0x0000000a03000224 */ /* 0x080fe400078e02ff */
[----:B------:R-:W-:Y:S01]  /*6b90*/  IMAD.MOV.U32 R7, RZ, RZ, R29 ;  /* 0x000000ffff077224 */ /* 0x000fe200078e001d */
[----:B------:R-:W-:Y:S01]  /*6ba0*/  @P2 SHF.R.U32.HI R7, RZ, R5, R2 ;  /* 0x00000005ff072219 */ /* 0x000fe20000011602 */
[C---:B------:R-:W-:Y:S02]  /*6bb0*/  @P0 IMAD R11, R6.reuse, R11, R0 ;  /* 0x0000000b060b0224 */ /* 0x040fe400078e0200 */
[----:B------:R-:W-:-:S04]  /*6bc0*/  @P0 IMAD.WIDE.U32 R2, R6, R10, RZ ;  /* 0x0000000a06020225 */ /* 0x000fc800078e00ff */
[-C--:B0-----:R-:W-:Y:S01]  /*6bd0*/  @P1 IMAD R4, R9, R12.reuse, RZ ;  /* 0x0000000c09041224 */ /* 0x081fe200078e02ff */
[----:B------:R-:W-:Y:S01]  /*6be0*/  @P0 SHF.R.S32.HI R9, RZ, 0x1f, R7 ;  /* 0x0000001fff090819 */ /* 0x000fe20000011407 */
[----:B------:R-:W-:Y:S01]  /*6bf0*/  @P0 IMAD.IADD R3, R3, 0x1, R11 ;  /* 0x0000000103030824 */ /* 0x000fe200078e020b */
[----:B------:R-:W-:Y:S01]  /*6c00*/  @P1 SHF.R.S32.HI R11, RZ, 0x1f, R7 ;  /* 0x0000001fff0b1819 */ /* 0x000fe20000011407 */
[C---:B------:R-:W-:Y:S02]  /*6c10*/  @P1 IMAD R13, R6.reuse, R13, R4 ;  /* 0x0000000d060d1224 */ /* 0x040fe400078e0204 */
[----:B------:R-:W-:-:S04]  /*6c20*/  @P1 IMAD.WIDE.U32 R4, R6, R12, RZ ;  /* 0x0000000c06041225 */ /* 0x000fc800078e00ff */
[----:B----4-:R-:W-:Y:S02]  /*6c30*/  @P0 IMAD R0, R9, R14, RZ ;  /* 0x0000000e09000224 */ /* 0x010fe400078e02ff */
        /* <DEDUP_REMOVED lines=16> */
[----:B------:R-:W2:Y:S02]  /*6d40*/  @P1 LDG.E R0, desc[UR40][R8.64] ;  /* 0x0000002808001981 */ /* 0x000ea4000c1e1900 */
[----:B------:R-:W1:Y:S02]  /*6d50*/  @P2 LDC R6, c[0x0][0x42c] ;  /* 0x00010b00ff062b82 */ /* 0x000e640000000800 */
[----:B------:R3:W2:Y:S06]  /*6d60*/  @P0 LDG.E R3, desc[UR40][R4.64] ;  /* 0x0000002804030981 */ /* 0x0006ac000c1e1900 */
[----:B------:R-:W4:Y:S01]  /*6d70*/  LDC.64 R10, c[0x0][0x9e0] ;  /* 0x00027800ff0a7b82 */ /* 0x000f220000000a00 */
[----:B------:R-:W-:Y:S01]  /*6d80*/  IADD3 R2, R27, 0xc0, -R28 ;  /* 0x000000c01b027810 */ /* 0x000fe20007ffe81c */
[----:B---3--:R-:W-:-:S04]  /*6d90*/  IMAD.MOV.U32 R5, RZ, RZ, R29 ;  /* 0x000000ffff057224 */ /* 0x008fc800078e001d */
[----:B------:R-:W-:Y:S02]  /*6da0*/  IMAD R4, R26, 0xc0, R2 ;  /* 0x000000c01a047824 */ /* 0x000fe400078e0202 */
[----:B-1----:R-:W-:-:S03]  /*6db0*/  @P2 IMAD.HI.U32 R6, R29, R6, RZ ;  /* 0x000000061d062227 */ /* 0x002fc600078e00ff */
[----:B------:R1:W-:Y:S02]  /*6dc0*/  STL [R1+0x44], R4 ;  /* 0x0000440401007387 */ /* 0x0003e40000100800 */
[----:B0-----:R-:W-:-:S05]  /*6dd0*/  @P2 SHF.R.U32.HI R5, RZ, R7, R6 ;  /* 0x00000007ff052219 */ /* 0x001fca0000011606 */
[----:B------:R1:W-:Y:S01]  /*6de0*/  STL [R1+0x5c], R5 ;  /* 0x00005c0501007387 */ /* 0x0003e20000100800 */
[----:B----4-:R-:W-:Y:S01]  /*6df0*/  ISETP.GE.AND P1, PT, R11, 0x1, PT ;  /* 0x000000010b00780c */ /* 0x010fe20003f26270 */
[----:B--2---:R-:W-:Y:S01]  /*6e00*/  FMUL.FTZ R0, R3, R0 ;  /* 0x0000000003007220 */ /* 0x004fe20000410000 */
[----:B------:R-:W-:-:S03]  /*6e10*/  IMAD.IADD R3, R4, 0x1, R10 ;  /* 0x0000000104037824 */ /* 0x000fc600078e020a */
[----:B------:R-:W-:-:S08]  /*6e20*/  FMUL.FTZ R2, R0, UR4 ;  /* 0x0000000400027c20 */ /* 0x000fd00008410000 */
[----:B-1----:R-:W-:Y:S05]  /*6e30*/  @!P1 BRA `(.L_x_1136) ;  /* 0x0000000000489947 */ /* 0x002fea0003800000 */
[C---:B------:R-:W-:Y:S01]  /*6e40*/  ISETP.GT.AND P0, PT, R4.reuse, RZ, PT ;  /* 0x000000ff0400720c */ /* 0x040fe20003f04270 */
[----:B------:R-:W-:Y:S01]  /*6e50*/  BSSY B0, `(.L_x_1137) ;  /* 0x000000e000007945 */ /* 0x000fe20003800000 */
[----:B------:R-:W-:-:S11]  /*6e60*/  VIADD R0, R4, 0xffffffff ;  /* 0xffffffff04007836 */ /* 0x000fd60000000000 */
        /* <DEDUP_REMOVED lines=8> */
.L_x_1138:
[----:B------:R-:W-:-:S13]  /*6ef0*/  ISETP.NE.AND P0, PT, R11, 0x1, PT ;  /* 0x000000010b00780c */ /* 0x000fda0003f05270 */
[----:B------:R-:W0:Y:S02]  /*6f00*/  @P0 LDC.64 R4, c[0x0][0x9e8] ;  /* 0x00027a00ff040b82 */ /* 0x000e240000000a00 */
[----:B0-----:R-:W-:-:S05]  /*6f10*/  @P0 IMAD.HI.U32 R4, R0, R4, RZ ;  /* 0x0000000400040227 */ /* 0x001fca00078e00ff */
[----:B------:R-:W-:-:S07]  /*6f20*/  @P0 SHF.R.U32.HI R0, RZ, R5, R4 ;  /* 0x00000005ff000219 */ /* 0x000fce0000011604 */
.L_x_1139:
[----:B------:R-:W-:Y:S05]  /*6f30*/  BSYNC B0 ;  /* 0x0000000000007941 */ /* 0x000fea0003800000 */
.L_x_1137:
[----:B------:R-:W-:-:S05]  /*6f40*/  IMAD R0, R0, R11, R11 ;  /* 0x0000000b00007224 */ /* 0x000fca00078e020b */
[----:B------:R-:W-:-:S07]  /*6f50*/  VIMNMX R3, R3, R0, PT ;  /* 0x0000000003037248 */ /* 0x000fce0003fe0100 */
.L_x_1136:
[----:B------:R-:W-:Y:S01]  /*6f60*/  VIADD R3, R3, 0x7f ;  /* 0x0000007f03037836 */ /* 0x000fe20000000000 */
[----:B------:R-:W-:Y:S01]  /*6f70*/  ULDC UR4, c[0x0][0x9dc] ;  /* 0x0002770000047ab9 */ /* 0x000fe20000000800 */
[----:B------:R-:W-:-:S03]  /*6f80*/  IMAD.IADD R155, R27, 0x1, -R28 ;  /* 0x000000011b9b7824 */ /* 0x000fc600078e0a1c */
[----:B------:R-:W-:Y:S01]  /*6f90*/  SHF.R.S32.HI R0, RZ, 0x1f, R3 ;  /* 0x0000001fff007819 */ /* 0x000fe20000011403 */
[----:B------:R-:W-:-:S03]  /*6fa0*/  IMAD R88, R26, 0xc0, R155 ;  /* 0x000000c01a587824 */ /* 0x000fc600078e029b */
[----:B------:R-:W-:Y:S01]  /*6fb0*/  LEA.HI R0, R0, R3, RZ, 0x7 ;  /* 0x0000000300007211 */ /* 0x000fe200078f38ff */
[----:B------:R-:W-:-:S03]  /*6fc0*/  VIADD R3, R88, -UR4 ;  /* 0x8000000458037c36 */ /* 0x000fc60008000000 */
[----:B------:R-:W-:-:S04]  /*6fd0*/  SHF.R.S32.HI R0, RZ, 0x7, R0 ;  /* 0x00000007ff007819 */ /* 0x000fc80000011400 */
[----:B------:R-:W-:Y:S01]  /*6fe0*/  VIMNMX R89, R25, R0, PT ;  /* 0x0000000019597248 */ /* 0x000fe20003fe0100 */
[----:B------:R-:W-:Y:S06]  /*6ff0*/  @!P1 BRA `(.L_x_1140) ;  /* 0x0000000000489947 */ /* 0x000fec0003800000 */
[----:B------:R-:W-:Y:S01]  /*7000*/  ISETP.GT.AND P0, PT, R88, -0x1, PT ;  /* 0xffffffff5800780c */ /* 0x000fe20003f04270 */
[----:B------:R-:W-:-:S12]  /*7010*/  BSSY B0, `(.L_x_1141) ;  /* 0x000000e000007945 */ /* 0x000fd80003800000 */
        /* <DEDUP_REMOVED lines=8> */
.L_x_1142:
[----:B------:R-:W-:Y:S01]  /*70a0*/  ISETP.NE.AND P0, PT, R11, 0x1, PT ;  /* 0x000000010b00780c */ /* 0x000fe20003f05270 */
[----:B------:R-:W-:-:S12]  /*70b0*/  IMAD.MOV.U32 R0, RZ, RZ, R88 ;  /* 0x000000ffff007224 */ /* 0x000fd800078e0058 */
[----:B------:R-:W0:Y:S02]  /*70c0*/  @P0 LDC.64 R4, c[0x0][0x9e8] ;  /* 0x00027a00ff040b82 */ /* 0x000e240000000a00 */
[----:B0-----:R-:W-:-:S05]  /*70d0*/  @P0 IMAD.HI.U32 R4, R88, R4, RZ ;  /* 0x0000000458040227 */ /* 0x001fca00078e00ff */
[----:B------:R-:W-:-:S07]  /*70e0*/  @P0 SHF.R.U32.HI R0, RZ, R5, R4 ;  /* 0x00000005ff000219 */ /* 0x000fce0000011604 */
.L_x_1143:
[----:B------:R-:W-:Y:S05]  /*70f0*/  BSYNC B0 ;  /* 0x0000000000007941 */ /* 0x000fea0003800000 */
.L_x_1141:
[----:B------:R-:W-:-:S05]  /*7100*/  IMAD R0, R0, R11, RZ ;  /* 0x0000000b00007224 */ /* 0x000fca00078e02ff */
[----:B------:R-:W-:-:S07]  /*7110*/  VIMNMX R3, R3, R0, !PT ;  /* 0x0000000003037248 */ /* 0x000fce0007fe0100 */
.L_x_1140:
[----:B------:R-:W-:Y:S02]  /*7120*/  SHF.R.S32.HI R0, RZ, 0x1f, R3 ;  /* 0x0000001fff007819 */ /* 0x000fe40000011403 */
[----:B------:R-:W-:Y:S02]  /*7130*/  CS2R R4, SRZ ;  /* 0x0000000000047805 */ /* 0x000fe4000001ff00 */
[----:B------:R-:W-:Y:S02]  /*7140*/  PLOP3.LUT P0, PT, PT, PT, PT, 0x80, 0x0 ;  /* 0x000000000000781c */ /* 0x000fe40003f0f070 */
[----:B------:R-:W-:Y:S02]  /*7150*/  CS2R R134, SRZ ;  /* 0x0000000000867805 */ /* 0x000fe4000001ff00 */
[----:B------:R-:W-:Y:S02]  /*7160*/  LEA.HI R0, R0, R3, RZ, 0x7 ;  /* 0x0000000300007211 */ /* 0x000fe400078f38ff */
[----:B------:R-:W-:Y:S01]  /*7170*/  CS2R R26, SRZ ;  /* 0x00000000001a7805 */ /* 0x000fe2000001ff00 */
[----:B------:R-:W-:Y:S01]  /*7180*/  IMAD.MOV.U32 R8, RZ, RZ, RZ ;  /* 0x000000ffff087224 */ /* 0x000fe200078e00ff */
[----:B------:R-:W-:-:S02]  /*7190*/  CS2R R128, SRZ ;  /* 0x0000000000807805 */ /* 0x000fc4000001ff00 */
[----:B------:R-:W-:Y:S02]  /*71a0*/  SHF.R.S32.HI R0, RZ, 0x7, R0 ;  /* 0x00000007ff007819 */ /* 0x000fe40000011400 */
[----:B------:R-:W-:Y:S02]  /*71b0*/  CS2R R12, SRZ ;  /* 0x00000000000c7805 */ /* 0x000fe4000001ff00 */
[----:B------:R-:W-:Y:S02]  /*71c0*/  CS2R R126, SRZ ;  /* 0x00000000007e7805 */ /* 0x000fe4000001ff00 */
[----:B------:R-:W-:Y:S02]  /*71d0*/  CS2R R28, SRZ ;  /* 0x00000000001c7805 */ /* 0x000fe4000001ff00 */
[----:B------:R-:W-:Y:S02]  /*71e0*/  VIMNMX R6, RZ, R0, !PT ;  /* 0x00000000ff067248 */ /* 0x000fe40007fe0100 */
[----:B------:R-:W-:-:S02]  /*71f0*/  CS2R R10, SRZ ;  /* 0x00000000000a7805 */ /* 0x000fc4000001ff00 */
[----:B------:R-:W-:Y:S02]  /*7200*/  CS2R R120, SRZ ;  /* 0x0000000000787805 */ /* 0x000fe4000001ff00 */
[----:B------:R-:W-:Y:S02]  /*7210*/  CS2R R14, SRZ ;  /* 0x00000000000e7805 */ /* 0x000fe4000001ff00 */
[----:B------:R-:W-:Y:S01]  /*7220*/  ISETP.GT.AND P1, PT, R89, R6, PT ;  /* 0x000000065900720c */ /* 0x000fe20003f24270 */
[----:B------:R0:W-:Y:S01]  /*7230*/  STL [R1+0x28], R6 ;  /* 0x0000280601007387 */ /* 0x0001e20000100800 */
[----:B------:R-:W-:Y:S02]  /*7240*/  CS2R R118, SRZ ;  /* 0x0000000000767805 */ /* 0x000fe4000001ff00 */
[----:B------:R-:W-:Y:S02]  /*7250*/  CS2R R30, SRZ ;  /* 0x00000000001e7805 */ /* 0x000fe4000001ff00 */
[----:B------:R-:W-:-:S02]  /*7260*/  CS2R R112, SRZ ;  /* 0x0000000000707805 */ /* 0x000fc4000001ff00 */
[----:B------:R-:W-:Y:S02]  /*7270*/  CS2R R20, SRZ ;  /* 0x0000000000147805 */ /* 0x000fe4000001ff00 */
[----:B------:R-:W-:Y:S02]  /*7280*/  CS2R R110, SRZ ;  /* 0x00000000006e7805 */ /* 0x000fe4000001ff00 */
[----:B------:R-:W-:Y:S02]  /*7290*/  CS2R R32, SRZ ;  /* 0x0000000000207805 */ /* 0x000fe4000001ff00 */
[----:B------:R-:W-:Y:S01]  /*72a0*/  CS2R R104, SRZ ;  /* 0x0000000000687805 */ /* 0x000fe2000001ff00 */
[----:B------:R-:W-:Y:S01]  /*72b0*/  IMAD.MOV.U32 R25, RZ, RZ, RZ ;  /* 0x000000ffff197224 */ /* 0x000fe200078e00ff */
[----:B------:R-:W-:Y:S02]  /*72c0*/  CS2R R102, SRZ ;  /* 0x0000000000667805 */ /* 0x000fe4000001ff00 */
[----:B------:R-:W-:-:S02]  /*72d0*/  CS2R R34, SRZ ;  /* 0x0000000000227805 */ /* 0x000fc4000001ff00 */
[----:B------:R-:W-:Y:S02]  /*72e0*/  CS2R R96, SRZ ;  /* 0x0000000000607805 */ /* 0x000fe4000001ff00 */
[----:B------:R-:W-:Y:S02]  /*72f0*/  CS2R R36, SRZ ;  /* 0x0000000000247805 */ /* 0x000fe4000001ff00 */
[----:B------:R-:W-:Y:S02]  /*7300*/  CS2R R94, SRZ ;  /* 0x00000000005e7805 */ /* 0x000fe4000001ff00 */
[----:B------:R-:W-:Y:S01]  /*7310*/  CS2R R38, SRZ ;  /* 0x0000000000267805 */ /* 0x000fe2000001ff00 */
[----:B------:R-:W-:Y:S02]  /*7320*/  IMAD.MOV.U32 R3, RZ, RZ, RZ ;  /* 0x000000ffff037224 */ /* 0x000fe400078e00ff */
[----:B------:R-:W-:Y:S01]  /*7330*/  IMAD.MOV.U32 R92, RZ, RZ, RZ ;  /* 0x000000ffff5c7224 */ /* 0x000fe200078e00ff */
[----:B0-----:R-:W-:Y:S06]  /*7340*/  @!P1 BRA `(.L_x_1144) ;  /* 0x0000010400a09947 */ /* 0x001fec0003800000 */
        /* <DEDUP_REMOVED lines=32> */
.L_x_1146:
[----:B------:R-:W-:Y:S05]  /*7550*/  BSYNC B6 ;  /* 0x0000000000067941 */ /* 0x000fea0003800000 */
.L_x_1145:
        /* <DEDUP_REMOVED lines=13> */
.L_x_1150:
[----:B-1----:R1:W2:Y:S02]  /*7630*/  SYNCS.PHASECHK.TRANS64.TRYWAIT P0, [R17+URZ+0x19c00], R0 ;  /* 0x019c0000110075a7 */ /* 0x0022a4000800017f */
[----:B--2---:R-:W-:Y:S05]  /*7640*/  @!P0 NANOSLEEP.SYNCS 0x989680 ;  /* 0x009896800000895d */ /* 0x004fea0003900000 */
[----:B------:R-:W2:Y:S02]  /*7650*/  @!P0 SYNCS.PHASECHK.TRANS64 P0, [R17+URZ+0x19c00], R0 ;  /* 0x019c0000110085a7 */ /* 0x000ea4000800007f */
[----:B--2---:R-:W-:Y:S05]  /*7660*/  @!P0 BRA `(.L_x_1150) ;  /* 0xfffffffc00f08947 */ /* 0x004fea000383ffff */
.L_x_1149:
[----:B------:R-:W-:Y:S05]  /*7670*/  BSYNC B0 ;  /* 0x0000000000007941 */ /* 0x000fea0003800000 */
.L_x_1148:
[----:B------:R-:W-:Y:S05]  /*7680*/  BRA `(.L_x_1151) ;  /* 0x0000004800347947 */ /* 0x000fea0003800000 */
.L_x_1147:
[----:B------:R-:W0:Y:S01]  /*7690*/  S2R R4, SR_TID.X ;  /* 0x0000000000047919 */ /* 0x000e220000002100 */
[----:B------:R-:W-:Y:S01]  /*76a0*/  LOP3.LUT P0, RZ, R26, 0x9f, RZ, 0xc0, !PT ;  /* 0x0000009f1aff7812 */ /* 0x000fe2000780c0ff */
[----:B------:R-:W-:Y:S01]  /*76b0*/  ULDC.64 UR4, c[0x0][0x3d8] ;  /* 0x0000f60000047ab9 */ /* 0x000fe20000000a00 */
[----:B-----5:R-:W-:Y:S01]  /*76c0*/  SHF.R.S32.HI R0, RZ, 0x1f, R24 ;  /* 0x0000001fff007819 */ /* 0x020fe20000011418 */
[----:B------:R-:W-:Y:S01]  /*76d0*/  ULDC.64 UR6, c[0x0][0x3e8] ;  /* 0x0000fa0000067ab9 */ /* 0x000fe20000000a00 */
[----:B------:R-:W-:Y:S01]  /*76e0*/  IMAD.WIDE.U32 R38, R24, UR4, RZ ;  /* 0x0000000418267c25 */ /* 0x000fe2000f8e00ff */
[----:B------:R-:W-:Y:S03]  /*76f0*/  BSSY B6, `(.L_x_1152) ;  /* 0x0000024000067945 */ /* 0x000fe60003800000 */
[C---:B------:R-:W-:Y:S02]  /*7700*/  IMAD R3, R0.reuse, UR4, RZ ;  /* 0x0000000400037c24 */ /* 0x040fe4000f8e02ff */
[----:B------:R-:W-:-:S02]  /*7710*/  IMAD R5, R0, UR6, RZ ;  /* 0x0000000600057c24 */ /* 0x000fc4000f8e02ff */
[C---:B------:R-:W-:Y:S02]  /*7720*/  IMAD R3, R24.reuse, UR5, R3 ;  /* 0x0000000518037c24 */ /* 0x040fe4000f8e0203 */
[C---:B------:R-:W-:Y:S02]  /*7730*/  IMAD R5, R24.reuse, UR7, R5 ;  /* 0x0000000718057c24 */ /* 0x040fe4000f8e0205 */
[----:B------:R-:W-:-:S04]  /*7740*/  IMAD.WIDE.U32 R40, R24, UR6, RZ ;  /* 0x0000000618287c25 */ /* 0x000fc8000f8e00ff */
[----:B------:R-:W-:Y:S02]  /*7750*/  IMAD.IADD R37, R3, 0x1, R39 ;  /* 0x0000000103257824 */ /* 0x000fe400078e0227 */
[----:B------:R-:W-:Y:S02]  /*7760*/  IMAD.IADD R45, R5, 0x1, R41 ;  /* 0x00000001052d7824 */ /* 0x000fe400078e0229 */
[----:B0-----:R-:W-:-:S05]  /*7770*/  VIADD R6, R4, 0xffffff80 ;  /* 0xffffff8004067836 */ /* 0x001fca0000000000 */
[CC--:B------:R-:W-:Y:S02]  /*7780*/  LEA.HI R35, R6.reuse, R6.reuse, RZ, 0x1 ;  /* 0x0000000606237211 */ /* 0x0c0fe400078f08ff */
[----:B------:R-:W-:Y:S02]  /*7790*/  LEA.HI R4, R6, R6, RZ, 0x1 ;  /* 0x0000000606047211 */ /* 0x000fe400078f08ff */
[----:B------:R-:W-:Y:S02]  /*77a0*/  LOP3.LUT R35, R35, 0xfffffffe, RZ, 0xc0, !PT ;  /* 0xfffffffe23237812 */ /* 0x000fe400078ec0ff */
[----:B------:R-:W-:-:S03]  /*77b0*/  LOP3.LUT R4, R4, 0xfffffffe, RZ, 0xc0, !PT ;  /* 0xfffffffe04047812 */ /* 0x000fc600078ec0ff */
[C---:B------:R-:W-:Y:S02]  /*77c0*/  IMAD.IADD R35, R6.reuse, 0x1, -R35 ;  /* 0x0000000106237824 */ /* 0x040fe400078e0a23 */
[----:B------:R-:W-:Y:S02]  /*77d0*/  IMAD.IADD R4, R6, 0x1, -R4 ;  /* 0x0000000106047824 */ /* 0x000fe400078e0a04 */
[----:B------:R-:W-:Y:S02]  /*77e0*/  IMAD.SHL.U32 R35, R35, 0x8, RZ ;  /* 0x0000000823237824 */ /* 0x000fe400078e00ff */
[----:B------:R-:W-:-:S03]  /*77f0*/  IMAD.SHL.U32 R4, R4, 0x10, RZ ;  /* 0x0000001004047824 */ /* 0x000fc600078e00ff */
[----:B------:R-:W-:Y:S02]  /*7800*/  SHF.R.S32.HI R34, RZ, 0x1f, R35 ;  /* 0x0000001fff227819 */ /* 0x000fe40000011423 */
[----:B------:R-:W-:Y:S01]  /*7810*/  SHF.R.S32.HI R49, RZ, 0x1f, R4 ;  /* 0x0000001fff317819 */ /* 0x000fe20000011404 */
        /* <DEDUP_REMOVED lines=17> */
.L_x_1153:
[----:B------:R-:W-:Y:S05]  /*7930*/  BSYNC B6 ;  /* 0x0000000000067941 */ /* 0x000fea0003800000 */
.L_x_1152:
[----:B------:R-:W2:Y:S01]  /*7940*/  LDL R21, [R1+0x24] ;  /* 0x0000240001157983 */ /* 0x000ea20000100800 */
[----:B------:R-:W0:Y:S01]  /*7950*/  LDC.64 R12, c[0x0][0x3d8] ;  /* 0x0000f600ff0c7b82 */ /* 0x000e220000000a00 */
[----:B------:R-:W-:Y:S02]  /*7960*/  ULDC.U8 UR4, c[0x0][0x3f0] ;  /* 0x0000fc0000047ab9 */ /* 0x000fe40000000000 */
[----:B------:R-:W3:Y:S04]  /*7970*/  LDL R24, [R1+0x3c] ;  /* 0x00003c0001187983 */ /* 0x000ee80000100800 */
[----:B------:R-:W4:Y:S01]  /*7980*/  LDL R20, [R1+0x48] ;  /* 0x0000480001147983 */ /* 0x000f220000100800 */
[----:B------:R-:W1:Y:S01]  /*7990*/  LDC.64 R10, c[0x0][0x3e8] ;  /* 0x0000fa00ff0a7b82 */ /* 0x000e620000000a00 */
[----:B------:R-:W-:Y:S01]  /*79a0*/  ISETP.NE.AND P0, PT, RZ, UR4, PT ;  /* 0x00000004ff007c0c */ /* 0x000fe2000bf05270 */
[----:B------:R-:W-:Y:S01]  /*79b0*/  BSSY B0, `(.L_x_1154) ;  /* 0x0000452000007945 */ /* 0x000fe20003800000 */
[----:B------:R-:W-:-:S02]  /*79c0*/  SHF.R.S32.HI R51, RZ, 0x1f, R23 ;  /* 0x0000001fff337819 */ /* 0x000fc40000011417 */
[----:B--2---:R-:W-:Y:S01]  /*79d0*/  SHF.R.S32.HI R3, RZ, 0x1f, R21 ;  /* 0x0000001fff037819 */ /* 0x004fe20000011415 */
[----:B0-----:R-:W-:-:S04]  /*79e0*/  IMAD.WIDE.U32 R42, R21, R12, RZ ;  /* 0x0000000c152a7225 */ /* 0x001fc800078e00ff */
[C---:B------:R-:W-:Y:S02]  /*79f0*/  IMAD R4, R3.reuse, R12, RZ ;  /* 0x0000000c03047224 */ /* 0x040fe400078e02ff */
[-C--:B-1----:R-:W-:Y:S02]  /*7a00*/  IMAD R6, R3, R10.reuse, RZ ;  /* 0x0000000a03067224 */ /* 0x082fe400078e02ff */
[C---:B---3--:R-:W-:Y:S02]  /*7a10*/  IMAD R0, R21.reuse, -0xc0, R24 ;  /* 0xffffff4015007824 */ /* 0x048fe400078e0218 */
[----:B------:R-:W-:-:S04]  /*7a20*/  IMAD.WIDE.U32 R14, R21, R10, RZ ;  /* 0x0000000a150e7225 */ /* 0x000fc800078e00ff */
[C---:B------:R-:W-:Y:S02]  /*7a30*/  IMAD R3, R21.reuse, R13, R4 ;  /* 0x0000000d15037224 */ /* 0x040fe400078e0204 */
[----:B------:R-:W-:Y:S01]  /*7a40*/  IMAD R5, R21, R11, R6 ;  /* 0x0000000b15057224 */ /* 0x000fe200078e0206 */
[----:B------:R-:W-:Y:S01]  /*7a50*/  VIMNMX R4, R0, 0xc0, PT ;  /* 0x000000c000047848 */ /* 0x000fe20003fe0100 */
[----:B----4-:R-:W-:Y:S02]  /*7a60*/  IMAD.IADD R20, R17, 0x1, R20 ;  /* 0x0000000111147824 */ /* 0x010fe400078e0214 */
[----:B------:R-:W-:Y:S02]  /*7a70*/  IMAD.IADD R44, R43, 0x1, R3 ;  /* 0x000000012b2c7824 */ /* 0x000fe400078e0203 */
[----:B------:R-:W-:Y:S01]  /*7a80*/  IMAD.IADD R48, R15, 0x1, R5 ;  /* 0x000000010f307824 */ /* 0x000fe200078e0205 */
[----:B------:R-:W-:Y:S06]  /*7a90*/  @!P0 BRA `(.L_x_1155) ;  /* 0x0000001c00588947 */ /* 0x000fec0003800000 */
[----:B------:R-:W0:Y:S01]  /*7aa0*/  LDC R0, c[0x0][0x428] ;  /* 0x00010a00ff007b82 */ /* 0x000e220000000800 */
[----:B------:R-:W-:Y:S01]  /*7ab0*/  ISETP.GE.AND P0, PT, R23, R4, PT ;  /* 0x000000041700720c */ /* 0x000fe20003f06270 */
[----:B------:R-:W-:Y:S01]  /*7ac0*/  IMAD R3, R21, 0xc0, R23 ;  /* 0x000000c015037824 */ /* 0x000fe200078e0217 */
[----:B------:R-:W-:Y:S01]  /*7ad0*/  BSSY B1, `(.L_x_1156) ;  /* 0x000003a000017945 */ /* 0x000fe20003800000 */
[----:B------:R-:W-:Y:S02]  /*7ae0*/  CS2R R30, SRZ ;  /* 0x00000000001e7805 */ /* 0x000fe4000001ff00 */
[----:B------:R-:W-:Y:S02]  /*7af0*/  CS2R R26, SRZ ;  /* 0x00000000001a7805 */ /* 0x000fe4000001ff00 */
[----:B------:R-:W-:Y:S02]  /*7b00*/  CS2R R8, SRZ ;  /* 0x0000000000087805 */ /* 0x000fe4000001ff00 */
[----:B------:R-:W-:-:S02]  /*7b10*/  CS2R R32, SRZ ;  /* 0x0000000000207805 */ /* 0x000fc4000001ff00 */
[----:B------:R-:W-:Y:S02]  /*7b20*/  CS2R R28, SRZ ;  /* 0x00000000001c7805 */ /* 0x000fe4000001ff00 */
[----:B------:R-:W-:Y:S01]  /*7b30*/  CS2R R24, SRZ ;  /* 0x0000000000187805 */ /* 0x000fe2000001ff00 */
[----:B------:R-:W-:Y:S02]  /*7b40*/  IMAD.MOV.U32 R6, RZ, RZ, R38 ;  /* 0x000000ffff067224 */ /* 0x000fe400078e0026 */
[----:B------:R-:W-:Y:S02]  /*7b50*/  IMAD.MOV.U32 R7, RZ, RZ, R37 ;  /* 0x000000ffff077224 */ /* 0x000fe400078e0025 */
[----:B------:R-:W-:Y:S01]  /*7b60*/  IMAD.MOV.U32 R4, RZ, RZ, R40 ;  /* 0x000000ffff047224 */ /* 0x000fe200078e0028 */
[----:B0-----:R-:W-:-:S13]  /*7b70*/  ISETP.NE.AND P1, PT, R0, 0x1, PT ;  /* 0x000000010000780c */ /* 0x001fda0003f25270 */
[----:B------:R-:W0:Y:S08]  /*7b80*/  @P1 LDC R0, c[0x0][0x42c] ;  /* 0x00010b00ff001b82 */ /* 0x000e300000000800 */
[----:B------:R-:W1:Y:S01]  /*7b90*/  @P1 LDC R5, c[0x0][0x430] ;  /* 0x00010c00ff051b82 */ /* 0x000e620000000800 */
[----:B0-----:R-:W-:-:S05]  /*7ba0*/  @P1 IMAD.HI.U32 R0, R3, R0, RZ ;  /* 0x0000000003001227 */ /* 0x001fca00078e00ff */
[----:B-1----:R-:W-:Y:S01]  /*7bb0*/  @P1 SHF.R.U32.HI R3, RZ, R5, R0 ;  /* 0x00000005ff031219 */ /* 0x002fe20000011600 */
[----:B------:R-:W-:-:S03]  /*7bc0*/  IMAD.MOV.U32 R5, RZ, RZ, R45 ;  /* 0x000000ffff057224 */ /* 0x000fc600078e002d */
[----:B------:R-:W-:Y:S01]  /*7bd0*/  SHF.R.S32.HI R21, RZ, 0x1f, R3 ;  /* 0x0000001fff157819 */ /* 0x000fe20000011403 */
[----:B------:R-:W-:Y:S06]  /*7be0*/  @P0 BRA `(.L_x_1157) ;  /* 0x0000000000a00947 */ /* 0x000fec0003800000 */
[----:B------:R-:W-:Y:S01]  /*7bf0*/  IMAD.MOV.U32 R8, RZ, RZ, R35 ;  /* 0x000000ffff087224 */ /* 0x000fe200078e0023 */
[----:B------:R-:W-:Y:S01]  /*7c00*/  ULDC UR4, c[0x0][0x3d4] ;  /* 0x0000f50000047ab9 */ /* 0x000fe20000000800 */
[----:B------:R-:W-:Y:S01]  /*7c10*/  IMAD.MOV.U32 R9, RZ, RZ, R34 ;  /* 0x000000ffff097224 */ /* 0x000fe200078e0022 */
[----:B------:R-:W-:Y:S01]  /*7c20*/  ULDC.64 UR6, c[0x0][0x3c8] ;  /* 0x0000f20000067ab9 */ /* 0x000fe20000000a00 */
[-C--:B------:R-:W-:Y:S01]  /*7c30*/  IMAD R0, R51, R12.reuse, RZ ;  /* 0x0000000c33007224 */ /* 0x080fe200078e02ff */
[----:B------:R-:W-:Y:S01]  /*7c40*/  ULDC.64 UR8, c[0x0][0x3e0] ;  /* 0x0000f80000087ab9 */ /* 0x000fe20000000a00 */
[--C-:B------:R-:W-:Y:S01]  /*7c50*/  IMAD.WIDE.U32 R24, R23, R12, R8.reuse ;  /* 0x0000000c17187225 */ /* 0x100fe200078e0008 */
[----:B------:R-:W-:Y:S02]  /*7c60*/  ISETP.GE.AND P3, PT, R35, UR4, PT ;  /* 0x0000000423007c0c */ /* 0x000fe4000bf66270 */
[----:B------:R-:W-:Y:S02]  /*7c70*/  CS2R R32, SRZ ;  /* 0x0000000000207805 */ /* 0x000fe4000001ff00 */
[----:B------:R-:W-:Y:S01]  /*7c80*/  CS2R R28, SRZ ;  /* 0x00000000001c7805 */ /* 0x000fe2000001ff00 */
[----:B------:R-:W-:Y:S01]  /*7c90*/  IMAD R26, R51, R10, RZ ;  /* 0x0000000a331a7224 */ /* 0x000fe200078e02ff */
[----:B------:R-:W-:Y:S01]  /*7ca0*/  IADD3 R38, P1, R24, R38, RZ ;  /* 0x0000002618267210 */ /* 0x000fe20007f3e0ff */
[----:B------:R-:W-:Y:S01]  /*7cb0*/  IMAD.WIDE.U32 R8, R23, R10, R8 ;  /* 0x0000000a17087225 */ /* 0x000fe200078e0008 */
[----:B------:R-:W-:-:S03]  /*7cc0*/  CS2R R30, SRZ ;  /* 0x00000000001e7805 */ /* 0x000fc6000001ff00 */
[C---:B------:R-:W-:Y:S01]  /*7cd0*/  IMAD R0, R23.reuse, R13, R0 ;  /* 0x0000000d17007224 */ /* 0x040fe200078e0200 */
[----:B------:R-:W-:Y:S01]  /*7ce0*/  IADD3 R40, P2, R8, R40, RZ ;  /* 0x0000002808287210 */ /* 0x000fe20007f5e0ff */
[----:B------:R-:W-:-:S03]  /*7cf0*/  IMAD R26, R23, R11, R26 ;  /* 0x0000000b171a7224 */ /* 0x000fc600078e021a */
[----:B------:R-:W-:Y:S01]  /*7d00*/  IADD3.X R39, R37, R25, R0, P1, !PT ;  /* 0x0000001925277210 */ /* 0x000fe20000ffe400 */
[----:B------:R-:W-:Y:S01]  /*7d10*/  VIADD R0, R35, 0x10 ;  /* 0x0000001023007836 */ /* 0x000fe20000000000 */
[----:B------:R-:W-:Y:S01]  /*7d20*/  IADD3.X R41, R45, R9, R26, P2, !PT ;  /* 0x000000092d297210 */ /* 0x000fe200017fe41a */
[----:B------:R-:W-:Y:S01]  /*7d30*/  IMAD R9, R44, 0xc0, RZ ;  /* 0x000000c02c097824 */ /* 0x000fe200078e02ff */
[----:B------:R-:W-:Y:S01]  /*7d40*/  CS2R R26, SRZ ;  /* 0x00000000001a7805 */ /* 0x000fe2000001ff00 */
[----:B------:R-:W-:Y:S01]  /*7d50*/  IMAD.WIDE.U32 R42, R42, 0xc0, R38 ;  /* 0x000000c02a2a7825 */ /* 0x000fe200078e0026 */
[----:B------:R-:W-:-:S03]  /*7d60*/  ISETP.GE.AND P4, PT, R0, UR4, PT ;  /* 0x0000000400007c0c */ /* 0x000fc6000bf86270 */
[----:B------:R-:W-:Y:S01]  /*7d70*/  VIADD R0, R35, 0x20 ;  /* 0x0000002023007836 */ /* 0x000fe20000000000 */
[----:B------:R-:W-:Y:S01]  /*7d80*/  IADD3 R34, P1, R42, UR6, RZ ;  /* 0x000000062a227c10 */ /* 0x000fe2000ff3e0ff */
[----:B------:R-:W-:-:S03]  /*7d90*/  IMAD.WIDE.U32 R14, R14, 0xc0, R40 ;  /* 0x000000c00e0e7825 */ /* 0x000fc600078e0028 */
[----:B------:R-:W-:Y:S01]  /*7da0*/  ISETP.GE.AND P5, PT, R0, UR4, PT ;  /* 0x0000000400007c0c */ /* 0x000fe2000bfa6270 */
[----:B------:R-:W-:Y:S01]  /*7db0*/  IMAD R25, R48, 0xc0, RZ ;  /* 0x000000c030197824 */ /* 0x000fe200078e02ff */
[----:B------:R-:W-:Y:S02]  /*7dc0*/  IADD3 R14, P2, R14, UR8, RZ ;  /* 0x000000080e0e7c10 */ /* 0x000fe4000ff5e0ff */
[----:B------:R-:W-:Y:S02]  /*7dd0*/  IADD3.X R35, R43, UR7, R9, P1, !PT ;  /* 0x000000072b237c10 */ /* 0x000fe40008ffe409 */
[----:B------:R-:W-:Y:S02]  /*7de0*/  CS2R R8, SRZ ;  /* 0x0000000000087805 */ /* 0x000fe4000001ff00 */
[----:B------:R-:W-:Y:S02]  /*7df0*/  IADD3.X R15, R15, UR9, R25, P2, !PT ;  /* 0x000000090f0f7c10 */ /* 0x000fe400097fe419 */
[----:B------:R-:W-:Y:S01]  /*7e00*/  CS2R R24, SRZ ;  /* 0x0000000000187805 */ /* 0x000fe2000001ff00 */
[----:B------:R0:W5:Y:S04]  /*7e10*/  @!P3 LDG.E.64 R32, desc[UR40][R34.64] ;  /* 0x000000282220b981 */ /* 0x000168000c1e1b00 */
[----:B------:R0:W5:Y:S04]  /*7e20*/  @!P4 LDG.E.64 R28, desc[UR40][R34.64+0x10] ;  /* 0x00001028221cc981 */ /* 0x000168000c1e1b00 */
[----:B------:R0:W5:Y:S04]  /*7e30*/  @!P5 LDG.E.64 R24, desc[UR40][R34.64+0x20] ;  /* 0x000020282218d981 */ /* 0x000168000c1e1b00 */
[----:B------:R0:W5:Y:S04]  /*7e40*/  @!P3 LDG.E.64 R30, desc[UR40][R14.64] ;  /* 0x000000280e1eb981 */ /* 0x000168000c1e1b00 */
[----:B------:R0:W5:Y:S04]  /*7e50*/  @!P4 LDG.E.64 R26, desc[UR40][R14.64+0x10] ;  /* 0x000010280e1ac981 */ /* 0x000168000c1e1b00 */
[----:B------:R0:W5:Y:S02]  /*7e60*/  @!P5 LDG.E.64 R8, desc[UR40][R14.64+0x20] ;  /* 0x000020280e08d981 */ /* 0x000164000c1e1b00 */
.L_x_1157:
[----:B------:R-:W-:Y:S05]  /*7e70*/  BSYNC B1 ;  /* 0x0000000000017941 */ /* 0x000fea0003800000 */
.L_x_1156:
[----:B0-----:R-:W2:Y:S01]  /*7e80*/  LDL R34, [R1+0x54] ;  /* 0x0000540001227983 */ /* 0x001ea20000100800 */
[-C--:B------:R-:W-:Y:S01]  /*7e90*/  IMAD.WIDE.U32 R6, R3, R12.reuse, R6 ;  /* 0x0000000c03067225 */ /* 0x080fe200078e0006 */
[----:B------:R-:W-:Y:S01]  /*7ea0*/  ULDC.64 UR4, c[0x0][0x3c8] ;  /* 0x0000f20000047ab9 */ /* 0x000fe20000000a00 */
[----:B------:R-:W-:Y:S02]  /*7eb0*/  ULDC.64 UR6, c[0x0][0x3e0] ;  /* 0x0000f80000067ab9 */ /* 0x000fe40000000a00 */
[C---:B------:R-:W-:Y:S02]  /*7ec0*/  IMAD R12, R21.reuse, R12, RZ ;  /* 0x0000000c150c7224 */ /* 0x040fe400078e02ff */
[-C--:B------:R-:W-:Y:S02]  /*7ed0*/  IMAD R0, R21, R10.reuse, RZ ;  /* 0x0000000a15007224 */ /* 0x080fe400078e02ff */
[----:B------:R-:W-:Y:S01]  /*7ee0*/  IMAD.WIDE.U32 R14, R3, R10, R4 ;  /* 0x0000000a030e7225 */ /* 0x000fe200078e0004 */
[----:B------:R-:W-:Y:S01]  /*7ef0*/  IADD3 R4, P1, R6, UR4, RZ ;  /* 0x0000000406047c10 */ /* 0x000fe2000ff3e0ff */
[----:B------:R-:W-:-:S02]  /*7f00*/  UMOV UR4, 0xffffffff ;  /* 0xffffffff00047882 */ /* 0x000fc40000000000 */
[C---:B------:R-:W-:Y:S02]  /*7f10*/  IMAD R13, R3.reuse, R13, R12 ;  /* 0x0000000d030d7224 */ /* 0x040fe400078e020c */
[----:B------:R-:W-:Y:S01]  /*7f20*/  IMAD R3, R3, R11, R0 ;  /* 0x0000000b03037224 */ /* 0x000fe200078e0200 */
[----:B------:R-:W-:Y:S02]  /*7f30*/  IADD3 R0, P2, R14, UR6, RZ ;  /* 0x000000060e007c10 */ /* 0x000fe4000ff5e0ff */
[----:B------:R-:W-:Y:S02]  /*7f40*/  IADD3.X R13, R7, UR5, R13, P1, !PT ;  /* 0x00000005070d7c10 */ /* 0x000fe40008ffe40d */
[----:B------:R-:W-:Y:S02]  /*7f50*/  IADD3.X R3, R15, UR7, R3, P2, !PT ;  /* 0x000000070f037c10 */ /* 0x000fe400097fe403 */
[----:B--2---:R-:W-:-:S04]  /*7f60*/  LEA.HI R21, R34, R34, RZ, 0x1 ;  /* 0x0000002222157211 */ /* 0x004fc800078f08ff */
[----:B------:R-:W-:-:S05]  /*7f70*/  LOP3.LUT R21, R21, 0xfffffffe, RZ, 0xc0, !PT ;  /* 0xfffffffe15157812 */ /* 0x000fca00078ec0ff */
[----:B------:R-:W-:-:S05]  /*7f80*/  IMAD.IADD R6, R34, 0x1, -R21 ;  /* 0x0000000122067824 */ /* 0x000fca00078e0a15 */
[----:B------:R-:W-:Y:S01]  /*7f90*/  SHF.L.U32 R6, R6, 0x1f, RZ ;  /* 0x0000001f06067819 */ /* 0x000fe200000006ff */
[----:B------:R-:W-:Y:S06]  /*7fa0*/  BRA.DIV UR4, `(.L_x_1158) ;  /* 0x0000018604647947 */ /* 0x000fec000b800000 */
.L_x_1433:
[----:B------:R-:W-:-:S03]  /*7fb0*/  UMOV UR4, 0xffffffff ;  /* 0xffffffff00047882 */ /* 0x000fc60000000000 */
[----:B------:R-:W-:Y:S05]  /*7fc0*/  BRA.DIV UR4, `(.L_x_1159) ;  /* 0x0000018604807947 */ /* 0x000fea000b800000 */
.L_x_1436:
[----:B------:R-:W-:-:S03]  /*7fd0*/  UMOV UR4, 0xffffffff ;  /* 0xffffffff00047882 */ /* 0x000fc60000000000 */
[----:B------:R-:W-:Y:S05]  /*7fe0*/  BRA.DIV UR4, `(.L_x_1160) ;  /* 0x0000018604a07947 */ /* 0x000fea000b800000 */
.L_x_1439:
[----:B------:R-:W-:-:S03]  /*7ff0*/  UMOV UR4, 0xffffffff ;  /* 0xffffffff00047882 */ /* 0x000fc60000000000 */
[----:B------:R-:W-:Y:S05]  /*8000*/  BRA.DIV UR4, `(.L_x_1161) ;  /* 0x0000018604c07947 */ /* 0x000fea000b800000 */
.L_x_1442:
[----:B------:R-:W0:Y:S01]  /*8010*/  SYNCS.PHASECHK.TRANS64.TRYWAIT P1, [R17+URZ+0x19c00], R6 ;  /* 0x019c0006110075a7 */ /* 0x000e22000802017f */
[----:B------:R-:W-:Y:S04]  /*8020*/  BSSY B1, `(.L_x_1162) ;  /* 0x0000002000017945 */ /* 0x000fe80003800000 */
[----:B0-----:R-:W-:Y:S05]  /*8030*/  @!P1 BRA `(.L_x_1163) ;  /* 0x0000018400dc9947 */ /* 0x001fea0003800000 */
.L_x_1443:
[----:B------:R-:W-:Y:S05]  /*8040*/  BSYNC B1 ;  /* 0x0000000000017941 */ /* 0x000fea0003800000 */
.L_x_1162:
[----:B------:R-:W-:Y:S05]  /*8050*/  @P0 BRA `(.L_x_1164) ;  /* 0x0000003c009c0947 */ /* 0x000fea0003800000 */
[----:B------:R-:W1:Y:S01]  /*8060*/  S2R R0, SR_TID.X ;  /* 0x0000000000007919 */ /* 0x000e620000002100 */
[----:B------:R-:W-:Y:S01]  /*8070*/  BSSY B1, `(.L_x_1165) ;  /* 0x0000083000017945 */ /* 0x000fe20003800000 */
[----:B-1----:R-:W-:-:S05]  /*8080*/  VIADD R0, R0, 0xffffff80 ;  /* 0xffffff8000007836 */ /* 0x002fca0000000000 */
[----:B------:R-:W-:-:S04]  /*8090*/  LEA.HI R4, R0, R0, RZ, 0x1 ;  /* 0x0000000000047211 */ /* 0x000fc800078f08ff */
[----:B------:R-:W-:-:S05]  /*80a0*/  LOP3.LUT R4, R4, 0xfffffffe, RZ, 0xc0, !PT ;  /* 0xfffffffe04047812 */ /* 0x000fca00078ec0ff */
[----:B------:R-:W-:Y:S02]  /*80b0*/  IMAD.IADD R4, R0, 0x1, -R4 ;  /* 0x0000000100047824 */ /* 0x000fe400078e0a04 */
[----:B------:R-:W1:Y:S02]  /*80c0*/  LDC R0, c[0x0][0x3d4] ;  /* 0x0000f500ff007b82 */ /* 0x000e640000000800 */
[----:B------:R-:W-:-:S04]  /*80d0*/  IMAD.SHL.U32 R4, R4, 0x8, RZ ;  /* 0x0000000804047824 */ /* 0x000fc800078e00ff */
[C---:B------:R-:W-:Y:S02]  /*80e0*/  VIADD R3, R4.reuse, 0x10 ;  /* 0x0000001004037836 */ /* 0x040fe40000000000 */
[C---:B------:R-:W-:Y:S01]  /*80f0*/  VIADD R5, R4.reuse, 0x20 ;  /* 0x0000002004057836 */ /* 0x040fe20000000000 */
[-C--:B-1----:R-:W-:Y:S02]  /*8100*/  ISETP.GE.AND P0, PT, R4, R0.reuse, PT ;  /* 0x000000000400720c */ /* 0x082fe40003f06270 */
[-C--:B------:R-:W-:Y:S02]  /*8110*/  ISETP.GE.AND P1, PT, R3, R0.reuse, PT ;  /* 0x000000000300720c */ /* 0x080fe40003f26270 */
[----:B------:R-:W-:-:S09]  /*8120*/  ISETP.GE.AND P2, PT, R5, R0, PT ;  /* 0x000000000500720c */ /* 0x000fd20003f46270 */
[----:B------:R-:W-:Y:S05]  /*8130*/  @P0 BRA `(.L_x_1166) ;  /* 0x0000000400d80947 */ /* 0x000fea0003800000 */
[----:B0-----:R-:W0:Y:S01]  /*8140*/  LDS.128 R4, [R20+0xf000] ;  /* 0x00f0000014047984 */ /* 0x001e220000000c00 */
        /* <DEDUP_REMOVED lines=10> */
[----:B------:R-:W-:Y:S02]  /*81f0*/  LOP3.LUT R3, R32, 0xff, RZ, 0xc0, !PT ;  /* 0x000000ff20037812 */ /* 0x000fe400078ec0ff */
[----:B------:R-:W-:Y:S01]  /*8200*/  LOP3.LUT R0, R0, 0xff, RZ, 0xc0, !PT ;  /* 0x000000ff00007812 */ /* 0x000fe200078ec0ff */
[----:B------:R-:W-:Y:S01]  /*8210*/  IMAD.U32 R11, R11, 0x10000, RZ ;  /* 0x000100000b0b7824 */ /* 0x000fe200078e00ff */
[----:B------:R-:W-:Y:S01]  /*8220*/  PRMT R12, R12, 0x7604, R15 ;  /* 0x000076040c0c7816 */ /* 0x000fe2000000000f */
[----:B------:R-:W-:Y:S01]  /*8230*/  IMAD.U32 R15, R14, 0x10000, RZ ;  /* 0x000100000e0f7824 */ /* 0x000fe200078e00ff */
[----:B------:R-:W-:-:S02]  /*8240*/  PRMT R3, R0, 0x7604, R3 ;  /* 0x0000760400037816 */ /* 0x000fc40000000003 */
[----:B------:R-:W-:Y:S02]  /*8250*/  SHF.R.U32.HI R0, RZ, 0x8, R30 ;  /* 0x00000008ff007819 */ /* 0x000fe4000001161e */
[----:B------:R-:W-:Y:S02]  /*8260*/  LOP3.LUT R3, R3, 0xff0000, R32, 0xf8, !PT ;  /* 0x00ff000003037812 */ /* 0x000fe400078ef820 */
[----:B------:R-:W-:Y:S02]  /*8270*/  LOP3.LUT R15, R12, 0xff0000, R15, 0xf8, !PT ;  /* 0x00ff00000c0f7812 */ /* 0x000fe400078ef80f */
[----:B------:R-:W-:Y:S02]  /*8280*/  LOP3.LUT R11, R10, 0xff0000, R11, 0xf8, !PT ;  /* 0x00ff00000a0b7812 */ /* 0x000fe400078ef80b */
[----:B------:R-:W-:Y:S02]  /*8290*/  LOP3.LUT R13, R30, 0xff, RZ, 0xc0, !PT ;  /* 0x000000ff1e0d7812 */ /* 0x000fe400078ec0ff */
[----:B------:R-:W-:-:S02]  /*82a0*/  LOP3.LUT R0, R0, 0xff, RZ, 0xc0, !PT ;  /* 0x000000ff00007812 */ /* 0x000fc400078ec0ff */
[----:B------:R-:W-:Y:S02]  /*82b0*/  LOP3.LUT R14, R3, 0xff000000, R32, 0xf8, !PT ;  /* 0xff000000030e7812 */ /* 0x000fe400078ef820 */
[----:B------:R-:W-:Y:S02]  /*82c0*/  LOP3.LUT R31, R15, 0xff000000, R31, 0xf8, !PT ;  /* 0xff0000000f1f7812 */ /* 0x000fe400078ef81f */
[----:B------:R-:W-:Y:S02]  /*82d0*/  LOP3.LUT R32, R11, 0xff000000, R33, 0xf8, !PT ;  /* 0xff0000000b207812 */ /* 0x000fe400078ef821 */
[----:B------:R-:W-:Y:S02]  /*82e0*/  PRMT R13, R0, 0x7604, R13 ;  /* 0x00007604000d7816 */ /* 0x000fe4000000000d */
[----:B0-----:R-:W-:Y:S02]  /*82f0*/  F2FP.F16.E4M3.UNPACK_B R0, R6.H1 ;  /* 0x00000006ff00723e */ /* 0x001fe400030006ff */
[----:B------:R-:W-:-:S02]  /*8300*/  F2FP.F16.E4M3.UNPACK_B R33, R31 ;  /* 0x0000001fff21723e */ /* 0x000fc400020006ff */
[----:B------:R-:W-:Y:S01]  /*8310*/  F2FP.F16.E4M3.UNPACK_B R15, R32 ;  /* 0x00000020ff0f723e */ /* 0x000fe200020006ff */
[--C-:B------:R-:W-:Y:S01]  /*8320*/  HADD2.F32 R11, -RZ, R0.reuse.H1_H1 ;  /* 0x30000000ff0b7230 */ /* 0x100fe20000004100 */
[--C-:B------:R-:W-:Y:S01]  /*8330*/  LOP3.LUT R13, R13, 0xff0000, R30.reuse, 0xf8, !PT ;  /* 0x00ff00000d0d7812 */ /* 0x100fe200078ef81e */
[----:B------:R-:W-:Y:S01]  /*8340*/  HADD2.F32 R34, -RZ, R33.H1_H1 ;  /* 0x30000021ff227230 */ /* 0x000fe20000004100 */
[----:B------:R-:W-:Y:S01]  /*8350*/  F2FP.F16.E4M3.UNPACK_B R3, R6 ;  /* 0x00000006ff03723e */ /* 0x000fe200020006ff */
[----:B------:R-:W-:Y:S01]  /*8360*/  HADD2.F32 R21, -RZ, R15.H1_H1 ;  /* 0x3000000fff157230 */ /* 0x000fe20000004100 */
[----:B------:R-:W-:Y:S01]  /*8370*/  LOP3.LUT R30, R13, 0xff000000, R30, 0xf8, !PT ;  /* 0xff0000000d1e7812 */ /* 0x000fe200078ef81e */
        /* <DEDUP_REMOVED lines=8> */
[----:B------:R-:W-:Y:S01]  /*8400*/  F2FP.F16.E4M3.UNPACK_B R7, R5.H1 ;  /* 0x00000005ff07723e */ /* 0x000fe200030006ff */
[----:B------:R-:W-:Y:S01]  /*8410*/  HADD2.F32 R34, -RZ, R33.H0_H0 ;  /* 0x20000021ff227230 */ /* 0x000fe20000004100 */
[----:B------:R-:W-:Y:S01]  /*8420*/  F2FP.F16.E4M3.UNPACK_B R31, R31.H1 ;  /* 0x0000001fff1f723e */ /* 0x000fe200030006ff */
[----:B------:R-:W-:Y:S01]  /*8430*/  HADD2.F32 R5, -RZ, R3.H1_H1 ;  /* 0x30000003ff057230 */ /* 0x000fe20000004100 */
[----:B------:R-:W-:Y:S01]  /*8440*/  F2FP.F16.E4M3.UNPACK_B R32, R32.H1 ;  /* 0x00000020ff20723e */ /* 0x000fe200030006ff */
[----:B------:R-:W-:Y:S01]  /*8450*/  HADD2.F32 R10, -RZ, R15.H0_H0 ;  /* 0x2000000fff0a7230 */ /* 0x000fe20000004100 */
[----:B------:R-:W-:Y:S01]  /*8460*/  F2FP.F16.E4M3.UNPACK_B R0, R4 ;  /* 0x00000004ff00723e */ /* 0x000fe200020006ff */
[----:B------:R-:W-:-:S02]  /*8470*/  HADD2.F32 R3, -RZ, R3.H0_H0 ;  /* 0x20000003ff037230 */ /* 0x000fc40000004100 */
[C---:B------:R-:W-:Y:S01]  /*8480*/  FMUL.FTZ R38, R5.reuse, R34 ;  /* 0x0000002205267220 */ /* 0x040fe20000410000 */
[----:B------:R-:W-:Y:S02]  /*8490*/  HADD2.F32 R11, -RZ, R31.H0_H0 ;  /* 0x2000001fff0b7230 */ /* 0x000fe40000004100 */
[-C--:B------:R-:W-:Y:S01]  /*84a0*/  FMUL.FTZ R15, R5, R10.reuse ;  /* 0x0000000a050f7220 */ /* 0x080fe20000410000 */
[----:B------:R-:W-:Y:S02]  /*84b0*/  HADD2.F32 R5, -RZ, R12.H1_H1 ;  /* 0x3000000cff057230 */ /* 0x000fe40000004100 */
[C---:B------:R-:W-:Y:S01]  /*84c0*/  FFMA.FTZ R38, R3.reuse, R10, -R38 ;  /* 0x0000000a03267223 */ /* 0x040fe20000010826 */
[----:B------:R-:W-:Y:S02]  /*84d0*/  HADD2.F32 R10, -RZ, R32.H0_H0 ;  /* 0x20000020ff0a7230 */ /* 0x000fe40000004100 */
[----:B------:R-:W-:Y:S01]  /*84e0*/  FFMA.FTZ R33, R3, R34, R15 ;  /* 0x0000002203217223 */ /* 0x000fe2000001000f */
[----:B------:R-:W-:-:S02]  /*84f0*/  HADD2.F32 R12, -RZ, R12.H0_H0 ;  /* 0x2000000cff0c7230 */ /* 0x000fc40000004100 */
[CC--:B------:R-:W-:Y:S01]  /*8500*/  FMUL.FTZ R15, R5.reuse, R11.reuse ;  /* 0x0000000b050f7220 */ /* 0x0c0fe20000410000 */
[----:B------:R-:W-:Y:S02]  /*8510*/  HADD2.F32 R34, -RZ, R31.H1_H1 ;  /* 0x3000001fff227230 */ /* 0x000fe40000004100 */
[-C--:B------:R-:W-:Y:S01]  /*8520*/  FMUL.FTZ R5, R5, R10.reuse ;  /* 0x0000000a05057220 */ /* 0x080fe20000410000 */
[--C-:B------:R-:W-:Y:S02]  /*8530*/  HADD2.F32 R3, -RZ, R13.reuse.H1_H1 ;  /* 0x3000000dff037230 */ /* 0x100fe40000004100 */
[C---:B------:R-:W-:Y:S01]  /*8540*/  FFMA.FTZ R37, R12.reuse, R10, -R15 ;  /* 0x0000000a0c257223 */ /* 0x040fe2000001080f */
[----:B------:R-:W-:Y:S02]  /*8550*/  HADD2.F32 R32, -RZ, R32.H1_H1 ;  /* 0x30000020ff207230 */ /* 0x000fe40000004100 */
[----:B------:R-:W-:Y:S01]  /*8560*/  FFMA.FTZ R42, R12, R11, R5 ;  /* 0x0000000b0c2a7223 */ /* 0x000fe20000010005 */
[----:B------:R-:W-:-:S02]  /*8570*/  HADD2.F32 R13, -RZ, R13.H0_H0 ;  /* 0x2000000dff0d7230 */ /* 0x000fc40000004100 */
[C---:B------:R-:W-:Y:S01]  /*8580*/  FMUL.FTZ R10, R3.reuse, R34 ;  /* 0x00000022030a7220 */ /* 0x040fe20000410000 */
[----:B------:R-:W-:Y:S01]  /*8590*/  F2FP.F16.E4M3.UNPACK_B R11, R30 ;  /* 0x0000001eff0b723e */ /* 0x000fe200020006ff */
[----:B------:R-:W-:Y:S01]  /*85a0*/  FMUL.FTZ R12, R3, R32 ;  /* 0x00000020030c7220 */ /* 0x000fe20000410000 */
[----:B------:R-:W-:Y:S01]  /*85b0*/  F2FP.F16.E4M3.UNPACK_B R4, R4.H1 ;  /* 0x00000004ff04723e */ /* 0x000fe200030006ff */
[C---:B------:R-:W-:Y:S01]  /*85c0*/  FFMA.FTZ R39, R13.reuse, R32, -R10 ;  /* 0x000000200d277223 */ /* 0x040fe2000001080a */
[----:B------:R-:W-:Y:S01]  /*85d0*/  F2FP.F16.E4M3.UNPACK_B R10, R14 ;  /* 0x0000000eff0a723e */ /* 0x000fe200020006ff */
[----:B------:R-:W-:Y:S01]  /*85e0*/  FFMA.FTZ R34, R13, R34, R12 ;  /* 0x000000220d227223 */ /* 0x000fe2000001000c */
[--C-:B------:R-:W-:Y:S01]  /*85f0*/  HADD2.F32 R15, -RZ, R11.reuse.H1_H1 ;  /* 0x3000000bff0f7230 */ /* 0x100fe20000004100 */
[----:B------:R-:W-:Y:S01]  /*8600*/  F2FP.F16.E4M3.UNPACK_B R14, R14.H1 ;  /* 0x0000000eff0e723e */ /* 0x000fe200030006ff */
[----:B------:R-:W-:Y:S01]  /*8610*/  HADD2.F32 R12, -RZ, R11.H0_H0 ;  /* 0x2000000bff0c7230 */ /* 0x000fe20000004100 */
[----:B------:R-:W-:Y:S01]  /*8620*/  F2FP.F16.E4M3.UNPACK_B R30, R30.H1 ;  /* 0x0000001eff1e723e */ /* 0x000fe200030006ff */
[----:B------:R-:W-:-:S02]  /*8630*/  HADD2.F32 R5, -RZ, R4.H1_H1 ;  /* 0x30000004ff057230 */ /* 0x000fc40000004100 */
[----:B------:R-:W-:Y:S02]  /*8640*/  HADD2.F32 R11, -RZ, R10.H1_H1 ;  /* 0x3000000aff0b7230 */ /* 0x000fe40000004100 */
[----:B------:R-:W-:Y:S02]  /*8650*/  HADD2.F32 R3, -RZ, R0.H1_H1 ;  /* 0x30000000ff037230 */ /* 0x000fe40000004100 */
[C---:B------:R-:W-:Y:S01]  /*8660*/  FMUL.FTZ R13, R5.reuse, R15 ;  /* 0x0000000f050d7220 */ /* 0x040fe20000410000 */
[----:B------:R-:W-:Y:S02]  /*8670*/  HADD2.F32 R10, -RZ, R10.H0_H0 ;  /* 0x2000000aff0a7230 */ /* 0x000fe40000004100 */
[----:B------:R-:W-:Y:S01]  /*8680*/  FMUL.FTZ R31, R5, R11 ;  /* 0x0000000b051f7220 */ /* 0x000fe20000410000 */
[----:B------:R-:W-:Y:S02]  /*8690*/  HADD2.F32 R4, -RZ, R4.H0_H0 ;  /* 0x20000004ff047230 */ /* 0x000fe40000004100 */
[----:B------:R-:W-:Y:S01]  /*86a0*/  FMUL.FTZ R5, R3, R12 ;  /* 0x0000000c03057220 */ /* 0x000fe20000410000 */
[----:B------:R-:W-:-:S02]  /*86b0*/  HADD2.F32 R0, -RZ, R0.H0_H0 ;  /* 0x20000000ff007230 */ /* 0x000fc40000004100 */
[-C--:B------:R-:W-:Y:S01]  /*86c0*/  FMUL.FTZ R3, R3, R10.reuse ;  /* 0x0000000a03037220 */ /* 0x080fe20000410000 */
[C---:B------:R-:W-:Y:S01]  /*86d0*/  FFMA.FTZ R21, R4.reuse, R11, -R13 ;  /* 0x0000000b04157223 */ /* 0x040fe2000001080d */
[----:B------:R-:W-:Y:S01]  /*86e0*/  FFMA.FTZ R32, R4, R15, R31 ;  /* 0x0000000f04207223 */ /* 0x000fe2000001001f */
[C---:B------:R-:W-:Y:S01]  /*86f0*/  FFMA.FTZ R13, R0.reuse, R10, -R5 ;  /* 0x0000000a000d7223 */ /* 0x040fe20000010805 */
[----:B------:R-:W-:Y:S01]  /*8700*/  FFMA.FTZ R12, R0, R12, R3 ;  /* 0x0000000c000c7223 */ /* 0x000fe20000010003 */
[----:B------:R-:W-:Y:S02]  /*8710*/  HADD2.F32 R4, -RZ, R14.H1_H1 ;  /* 0x3000000eff047230 */ /* 0x000fe40000004100 */
[----:B------:R-:W-:Y:S02]  /*8720*/  HADD2.F32 R3, -RZ, R7.H1_H1 ;  /* 0x30000007ff037230 */ /* 0x000fe40000004100 */
[--C-:B------:R-:W-:Y:S02]  /*8730*/  HADD2.F32 R10, -RZ, R30.reuse.H1_H1 ;  /* 0x3000001eff0a7230 */ /* 0x100fe40000004100 */
[----:B------:R-:W-:-:S02]  /*8740*/  HADD2.F32 R11, -RZ, R30.H0_H0 ;  /* 0x2000001eff0b7230 */ /* 0x000fc40000004100 */
[C---:B------:R-:W-:Y:S01]  /*8750*/  FMUL.FTZ R15, R3.reuse, R4 ;  /* 0x00000004030f7220 */ /* 0x040fe20000410000 */
[----:B------:R-:W-:Y:S02]  /*8760*/  HADD2.F32 R0, -RZ, R6.H1_H1 ;  /* 0x30000006ff007230 */ /* 0x000fe40000004100 */
[----:B------:R-:W-:Y:S02]  /*8770*/  HADD2.F32 R5, -RZ, R14.H0_H0 ;  /* 0x2000000eff057230 */ /* 0x000fe40000004100 */
[----:B------:R-:W-:Y:S01]  /*8780*/  FMUL.FTZ R14, R3, R10 ;  /* 0x0000000a030e7220 */ /* 0x000fe20000410000 */
        /* <DEDUP_REMOVED lines=17> */
.L_x_1166:
[----:B------:R-:W-:Y:S05]  /*88a0*/  BSYNC B1 ;  /* 0x0000000000017941 */ /* 0x000fea0003800000 */
.L_x_1165:
[----:B------:R-:W-:Y:S04]  /*88b0*/  BSSY B1, `(.L_x_1167) ;  /* 0x000007c000017945 */ /* 0x000fe80003800000 */
[----:B------:R-:W-:Y:S05]  /*88c0*/  @P1 BRA `(.L_x_1168) ;  /* 0x0000000400e81947 */ /* 0x000fea0003800000 */
[----:B01----:R-:W0:Y:S01]  /*88d0*/  LDS.128 R4, [R20+0x10800] ;  /* 0x0108000014047984 */ /* 0x003e220000000c00 */
[----:B-----5:R-:W-:Y:S02]  /*88e0*/  SHF.R.U32.HI R3, RZ, 0x8, R28 ;  /* 0x00000008ff037819 */ /* 0x020fe4000001161c */
[----:B------:R-:W-:Y:S02]  /*88f0*/  SHF.R.U32.HI R15, RZ, 0x8, R27 ;  /* 0x00000008ff0f7819 */ /* 0x000fe4000001161b */
[----:B------:R-:W-:Y:S02]  /*8900*/  SHF.R.U32.HI R11, RZ, 0x8, R29 ;  /* 0x00000008ff0b7819 */ /* 0x000fe4000001161d */
[----:B------:R-:W-:Y:S02]  /*8910*/  LOP3.LUT R0, R28, 0xff, RZ, 0xc0, !PT ;  /* 0x000000ff1c007812 */ /* 0x000fe400078ec0ff */
[----:B------:R-:W-:Y:S02]  /*8920*/  LOP3.LUT R14, R27, 0xff, RZ, 0xc0, !PT ;  /* 0x000000ff1b0e7812 */ /* 0x000fe400078ec0ff */
[----:B------:R-:W-:-:S02]  /*8930*/  LOP3.LUT R3, R3, 0xff, RZ, 0xc0, !PT ;  /* 0x000000ff03037812 */ /* 0x000fc400078ec0ff */
[----:B------:R-:W-:Y:S02]  /*8940*/  LOP3.LUT R15, R15, 0xff, RZ, 0xc0, !PT ;  /* 0x000000ff0f0f7812 */ /* 0x000fe400078ec0ff */
[----:B------:R-:W-:Y:S02]  /*8950*/  LOP3.LUT R10, R29, 0xff, RZ, 0xc0, !PT ;  /* 0x000000ff1d0a7812 */ /* 0x000fe400078ec0ff */
[----:B------:R-:W-:Y:S02]  /*8960*/  LOP3.LUT R11, R11, 0xff, RZ, 0xc0, !PT ;  /* 0x000000ff0b0b7812 */ /* 0x000fe400078ec0ff */
[----:B------:R-:W-:Y:S02]  /*8970*/  PRMT R3, R3, 0x7604, R0 ;  /* 0x0000760403037816 */ /* 0x000fe40000000000 */
[----:B------:R-:W-:Y:S02]  /*8980*/  PRMT R15, R15, 0x7604, R14 ;  /* 0x000076040f0f7816 */ /* 0x000fe4000000000e */
[----:B------:R-:W-:-:S02]  /*8990*/  PRMT R11, R11, 0x7604, R10 ;  /* 0x000076040b0b7816 */ /* 0x000fc4000000000a */
[----:B------:R-:W-:Y:S02]  /*89a0*/  SHF.R.U32.HI R0, RZ, 0x10, R28 ;  /* 0x00000010ff007819 */ /* 0x000fe4000001161c */
[----:B------:R-:W-:Y:S02]  /*89b0*/  SHF.R.U32.HI R14, RZ, 0x10, R27 ;  /* 0x00000010ff0e7819 */ /* 0x000fe4000001161b */
[----:B------:R-:W-:Y:S02]  /*89c0*/  SHF.R.U32.HI R10, RZ, 0x10, R29 ;  /* 0x00000010ff0a7819 */ /* 0x000fe4000001161d */
[----:B------:R-:W-:Y:S02]  /*89d0*/  LOP3.LUT R0, R0, 0xff, RZ, 0xc0, !PT ;  /* 0x000000ff00007812 */ /* 0x000fe400078ec0ff */
[----:B------:R-:W-:Y:S02]  /*89e0*/  LOP3.LUT R14, R14, 0xff, RZ, 0xc0, !PT ;  /* 0x000000ff0e0e7812 */ /* 0x000fe400078ec0ff */
[----:B------:R-:W-:-:S02]  /*89f0*/  LOP3.LUT R10, R10, 0xff, RZ, 0xc0, !PT ;  /* 0x000000ff0a0a7812 */ /* 0x000fc400078ec0ff */
[----:B------:R-:W-:Y:S02]  /*8a00*/  SHF.R.U32.HI R13, RZ, 0x8, R26 ;  /* 0x00000008ff0d7819 */ /* 0x000fe4000001161a */
[----:B------:R-:W-:Y:S02]  /*8a10*/  PRMT R3, R0, 0x7054, R3 ;  /* 0x0000705400037816 */ /* 0x000fe40000000003 */
[----:B------:R-:W-:Y:S02]  /*8a20*/  PRMT R15, R14, 0x7054, R15 ;  /* 0x000070540e0f7816 */ /* 0x000fe4000000000f */
[----:B------:R-:W-:Y:S02]  /*8a30*/  PRMT R11, R10, 0x7054, R11 ;  /* 0x000070540a0b7816 */ /* 0x000fe4000000000b */
        /* <DEDUP_REMOVED lines=8> */
[----:B------:R-:W-:Y:S01]  /*8ac0*/  SHF.R.U32.HI R12, RZ, 0x10, R26 ;  /* 0x00000010ff0c7819 */ /* 0x000fe2000001161a */
[--C-:B------:R-:W-:Y:S01]  /*8ad0*/  HADD2.F32 R11, -RZ, R0.reuse.H1_H1 ;  /* 0x30000000ff0b7230 */ /* 0x100fe20000004100 */
[----:B------:R-:W-:Y:S01]  /*8ae0*/  F2FP.F16.E4M3.UNPACK_B R15, R28 ;  /* 0x0000001cff0f723e */ /* 0x000fe200020006ff */
[----:B------:R-:W-:Y:S01]  /*8af0*/  HADD2.F32 R30, -RZ, R29.H1_H1 ;  /* 0x3000001dff1e7230 */ /* 0x000fe20000004100 */
[----:B------:R-:W-:Y:S01]  /*8b00*/  LOP3.LUT R12, R12, 0xff, RZ, 0xc0, !PT ;  /* 0x000000ff0c0c7812 */ /* 0x000fe200078ec0ff */
[----:B------:R-:W-:Y:S01]  /*8b10*/  HADD2.F32 R10, -RZ, R0.H0_H0 ;  /* 0x20000000ff0a7230 */ /* 0x000fe20000004100 */
[----:B------:R-:W-:Y:S01]  /*8b20*/  F2FP.F16.E4M3.UNPACK_B R3, R6 ;  /* 0x00000006ff03723e */ /* 0x000fe200020006ff */
[----:B------:R-:W-:Y:S01]  /*8b30*/  HADD2.F32 R21, -RZ, R15.H1_H1 ;  /* 0x3000000fff157230 */ /* 0x000fe20000004100 */
[----:B------:R-:W-:Y:S01]  /*8b40*/  PRMT R13, R12, 0x7054, R13 ;  /* 0x000070540c0d7816 */ /* 0x000fe2000000000d */
[----:B------:R-:W-:Y:S01]  /*8b50*/  FMUL.FTZ R31, R11, R30 ;  /* 0x0000001e0b1f7220 */ /* 0x000fe20000410000 */
[----:B------:R-:W-:-:S02]  /*8b60*/  F2FP.F16.E4M3.UNPACK_B R12, R7 ;  /* 0x00000007ff0c723e */ /* 0x000fc400020006ff */
[-C--:B------:R-:W-:Y:S01]  /*8b70*/  FMUL.FTZ R11, R11, R21.reuse ;  /* 0x000000150b0b7220 */ /* 0x080fe20000410000 */
[----:B------:R-:W-:Y:S01]  /*8b80*/  LOP3.LUT R26, R13, 0xff000000, R26, 0xf8, !PT ;  /* 0xff0000000d1a7812 */ /* 0x000fe200078ef81a */
[C---:B------:R-:W-:Y:S01]  /*8b90*/  FFMA.FTZ R31, R10.reuse, R21, -R31 ;  /* 0x000000150a1f7223 */ /* 0x040fe2000001081f */
[----:B------:R-:W-:Y:S01]  /*8ba0*/  F2FP.F16.E4M3.UNPACK_B R13, R7.H1 ;  /* 0x00000007ff0d723e */ /* 0x000fe200030006ff */
[----:B------:R-:W-:Y:S01]  /*8bb0*/  FFMA.FTZ R34, R10, R30, R11 ;  /* 0x0000001e0a227223 */ /* 0x000fe2000001000b */
[-C--:B------:R-:W-:Y:S01]  /*8bc0*/  F2FP.F16.E4M3.UNPACK_B R6, R5.reuse ;  /* 0x00000005ff06723e */ /* 0x080fe200020006ff */
[----:B------:R-:W-:Y:S01]  /*8bd0*/  HADD2.F32 R30, -RZ, R29.H0_H0 ;  /* 0x2000001dff1e7230 */ /* 0x000fe20000004100 */
[----:B------:R-:W-:Y:S01]  /*8be0*/  F2FP.F16.E4M3.UNPACK_B R7, R5.H1 ;  /* 0x00000005ff07723e */ /* 0x000fe200030006ff */
[----:B------:R-:W-:Y:S01]  /*8bf0*/  HADD2.F32 R5, -RZ, R3.H1_H1 ;  /* 0x30000003ff057230 */ /* 0x000fe20000004100 */
[----:B------:R-:W-:Y:S01]  /*8c00*/  F2FP.F16.E4M3.UNPACK_B R27, R27.H1 ;  /* 0x0000001bff1b723e */ /* 0x000fe200030006ff */
[----:B------:R-:W-:Y:S01]  /*8c10*/  HADD2.F32 R10, -RZ, R15.H0_H0 ;  /* 0x2000000fff0a7230 */ /* 0x000fe20000004100 */
[----:B------:R-:W-:Y:S01]  /*8c20*/  F2FP.F16.E4M3.UNPACK_B R28, R28.H1 ;  /* 0x0000001cff1c723e */ /* 0x000fe200030006ff */
        /* <DEDUP_REMOVED lines=20> */
[----:B------:R-:W-:Y:S01]  /*8d70*/  F2FP.F16.E4M3.UNPACK_B R11, R26 ;  /* 0x0000001aff0b723e */ /* 0x000fe200020006ff */
[C---:B------:R-:W-:Y:S01]  /*8d80*/  FFMA.FTZ R35, R13.reuse, R28, -R10 ;  /* 0x0000001c0d237223 */ /* 0x040fe2000001080a */
[----:B------:R-:W-:Y:S01]  /*8d90*/  F2FP.F16.E4M3.UNPACK_B R4, R4.H1 ;  /* 0x00000004ff04723e */ /* 0x000fe200030006ff */
[----:B------:R-:W-:Y:S01]  /*8da0*/  FFMA.FTZ R30, R13, R30, R12 ;  /* 0x0000001e0d1e7223 */ /* 0x000fe2000001000c */
[-C--:B------:R-:W-:Y:S01]  /*8db0*/  F2FP.F16.E4M3.UNPACK_B R10, R14.reuse ;  /* 0x0000000eff0a723e */ /* 0x080fe200020006ff */
        /* <DEDUP_REMOVED lines=43> */
.L_x_1168:
[----:B------:R-:W-:Y:S05]  /*9070*/  BSYNC B1 ;  /* 0x0000000000017941 */ /* 0x000fea0003800000 */
.L_x_1167:
[----:B------:R-:W-:Y:S05]  /*9080*/  @P2 BRA `(.L_x_1164) ;  /* 0x0000002c00902947 */ /* 0x000fea0003800000 */
[----:B012---:R-:W0:Y:S01]  /*9090*/  LDS.128 R4, [R20+0x12000] ;  /* 0x0120000014047984 */ /* 0x007e220000000c00 */
[----:B-----5:R-:W-:Y:S02]  /*90a0*/  SHF.R.U32.HI R10, RZ, 0x8, R25 ;  /* 0x00000008ff0a7819 */ /* 0x020fe40000011619 */
[----:B------:R-:W-:Y:S02]  /*90b0*/  SHF.R.U32.HI R0, RZ, 0x8, R24 ;  /* 0x00000008ff007819 */ /* 0x000fe40000011618 */
[----:B------:R-:W-:Y:S02]  /*90c0*/  LOP3.LUT R11, R25, 0xff, RZ, 0xc0, !PT ;  /* 0x000000ff190b7812 */ /* 0x000fe400078ec0ff */
[----:B------:R-:W-:Y:S02]  /*90d0*/  LOP3.LUT R10, R10, 0xff, RZ, 0xc0, !PT ;  /* 0x000000ff0a0a7812 */ /* 0x000fe400078ec0ff */
[----:B------:R-:W-:Y:S02]  /*90e0*/  SHF.R.U32.HI R12, RZ, 0x8, R9 ;  /* 0x00000008ff0c7819 */ /* 0x000fe40000011609 */
[----:B------:R-:W-:-:S02]  /*90f0*/  LOP3.LUT R3, R24, 0xff, RZ, 0xc0, !PT ;  /* 0x000000ff18037812 */ /* 0x000fc400078ec0ff */
[----:B------:R-:W-:Y:S02]  /*9100*/  LOP3.LUT R0, R0, 0xff, RZ, 0xc0, !PT ;  /* 0x000000ff00007812 */ /* 0x000fe400078ec0ff */
[----:B------:R-:W-:Y:S02]  /*9110*/  PRMT R10, R10, 0x7604, R11 ;  /* 0x000076040a0a7816 */ /* 0x000fe4000000000b */
[----:B------:R-:W-:Y:S02]  /*9120*/  LOP3.LUT R15, R9, 0xff, RZ, 0xc0, !PT ;  /* 0x000000ff090f7812 */ /* 0x000fe400078ec0ff */
[----:B------:R-:W-:Y:S02]  /*9130*/  LOP3.LUT R12, R12, 0xff, RZ, 0xc0, !PT ;  /* 0x000000ff0c0c7812 */ /* 0x000fe400078ec0ff */
[----:B------:R-:W-:Y:S02]  /*9140*/  SHF.R.U32.HI R14, RZ, 0x10, R9 ;  /* 0x00000010ff0e7819 */ /* 0x000fe40000011609 */
[----:B------:R-:W-:-:S02]  /*9150*/  PRMT R3, R0, 0x7604, R3 ;  /* 0x0000760400037816 */ /* 0x000fc40000000003 */
[----:B------:R-:W-:Y:S02]  /*9160*/  SHF.R.U32.HI R11, RZ, 0x10, R25 ;  /* 0x00000010ff0b7819 */ /* 0x000fe40000011619 */
[----:B------:R-:W-:Y:S02]  /*9170*/  SHF.R.U32.HI R0, RZ, 0x8, R8 ;  /* 0x00000008ff007819 */ /* 0x000fe40000011608 */
[----:B------:R-:W-:Y:S01]  /*9180*/  PRMT R12, R12, 0x7604, R15 ;  /* 0x000076040c0c7816 */ /* 0x000fe2000000000f */
[----:B------:R-:W-:Y:S01]  /*9190*/  IMAD.U32 R15, R14, 0x10000, RZ ;  /* 0x000100000e0f7824 */ /* 0x000fe200078e00ff */
[----:B------:R-:W-:Y:S01]  /*91a0*/  LOP3.LUT R13, R8, 0xff, RZ, 0xc0, !PT ;  /* 0x000000ff080d7812 */ /* 0x000fe200078ec0ff */
[----:B------:R-:W-:Y:S01]  /*91b0*/  IMAD.U32 R11, R11, 0x10000, RZ ;  /* 0x000100000b0b7824 */ /* 0x000fe200078e00ff */
[----:B------:R-:W-:Y:S02]  /*91c0*/  LOP3.LUT R0, R0, 0xff, RZ, 0xc0, !PT ;  /* 0x000000ff00007812 */ /* 0x000fe400078ec0ff */
[----:B------:R-:W-:-:S02]  /*91d0*/  LOP3.LUT R3, R3, 0xff0000, R24, 0xf8, !PT ;  /* 0x00ff000003037812 */ /* 0x000fc400078ef818 */
[----:B------:R-:W-:Y:S02]  /*91e0*/  PRMT R13, R0, 0x7604, R13 ;  /* 0x00007604000d7816 */ /* 0x000fe4000000000d */
[----:B------:R-:W-:Y:S02]  /*91f0*/  LOP3.LUT R15, R12, 0xff0000, R15, 0xf8, !PT ;  /* 0x00ff00000c0f7812 */ /* 0x000fe400078ef80f */
[----:B------:R-:W-:Y:S02]  /*9200*/  LOP3.LUT R11, R10, 0xff0000, R11, 0xf8, !PT ;  /* 0x00ff00000a0b7812 */ /* 0x000fe400078ef80b */
[----:B------:R-:W-:Y:S02]  /*9210*/  LOP3.LUT R13, R13, 0xff0000, R8, 0xf8, !PT ;  /* 0x00ff00000d0d7812 */ /* 0x000fe400078ef808 */
[----:B------:R-:W-:Y:S02]  /*9220*/  LOP3.LUT R12, R3, 0xff000000, R24, 0xf8, !PT ;  /* 0xff000000030c7812 */ /* 0x000fe400078ef818 */
[----:B------:R-:W-:-:S02]  /*9230*/  LOP3.LUT R21, R15, 0xff000000, R9, 0xf8, !PT ;  /* 0xff0000000f157812 */ /* 0x000fc400078ef809 */
[----:B------:R-:W-:Y:S02]  /*9240*/  LOP3.LUT R24, R11, 0xff000000, R25, 0xf8, !PT ;  /* 0xff0000000b187812 */ /* 0x000fe400078ef819 */
[----:B0-----:R-:W-:Y:S02]  /*9250*/  F2FP.F16.E4M3.UNPACK_B R0, R6.H1 ;  /* 0x00000006ff00723e */ /* 0x001fe400030006ff */
[----:B------:R-:W-:Y:S02]  /*9260*/  LOP3.LUT R15, R13, 0xff000000, R8, 0xf8, !PT ;  /* 0xff0000000d0f7812 */ /* 0x000fe400078ef808 */
[----:B------:R-:W-:Y:S01]  /*9270*/  F2FP.F16.E4M3.UNPACK_B R25, R21 ;  /* 0x00000015ff19723e */ /* 0x000fe200020006ff */
[--C-:B------:R-:W-:Y:S01]  /*9280*/  HADD2.F32 R9, -RZ, R0.reuse.H1_H1 ;  /* 0x30000000ff097230 */ /* 0x100fe20000004100 */
[----:B------:R-:W-:Y:S01]  /*9290*/  F2FP.F16.E4M3.UNPACK_B R13, R24 ;  /* 0x00000018ff0d723e */ /* 0x000fe200020006ff */
[----:B------:R-:W-:Y:S01]  /*92a0*/  HADD2.F32 R8, -RZ, R0.H0_H0 ;  /* 0x20000000ff087230 */ /* 0x000fe20000004100 */
[----:B------:R-:W-:Y:S01]  /*92b0*/  F2FP.F16.E4M3.UNPACK_B R3, R6 ;  /* 0x00000006ff03723e */ /* 0x000fe200020006ff */
[----:B------:R-:W-:Y:S01]  /*92c0*/  HADD2.F32 R26, -RZ, R25.H1_H1 ;  /* 0x30000019ff1a7230 */ /* 0x000fe20000004100 */
[-C--:B------:R-:W-:Y:S01]  /*92d0*/  F2FP.F16.E4M3.UNPACK_B R10, R7.reuse ;  /* 0x00000007ff0a723e */ /* 0x080fe200020006ff */
[----:B------:R-:W-:Y:S01]  /*92e0*/  HADD2.F32 R14, -RZ, R13.H1_H1 ;  /* 0x3000000dff0e7230 */ /* 0x000fe20000004100 */
[----:B------:R-:W-:-:S02]  /*92f0*/  F2FP.F16.E4M3.UNPACK_B R11, R7.H1 ;  /* 0x00000007ff0b723e */ /* 0x000fc400030006ff */
[C---:B------:R-:W-:Y:S01]  /*9300*/  FMUL.FTZ R27, R9.reuse, R26 ;  /* 0x0000001a091b7220 */ /* 0x040fe20000410000 */
[-C--:B------:R-:W-:Y:S01]  /*9310*/  F2FP.F16.E4M3.UNPACK_B R6, R5.reuse ;  /* 0x00000005ff06723e */ /* 0x080fe200020006ff */
[-C--:B------:R-:W-:Y:S01]  /*9320*/  FMUL.FTZ R9, R9, R14.reuse ;  /* 0x0000000e09097220 */ /* 0x080fe20000410000 */
[----:B------:R-:W-:Y:S01]  /*9330*/  F2FP.F16.E4M3.UNPACK_B R7, R5.H1 ;  /* 0x00000005ff07723e */ /* 0x000fe200030006ff */
[C---:B------:R-:W-:Y:S01]  /*9340*/  FFMA.FTZ R27, R8.reuse, R14, -R27 ;  /* 0x0000000e081b7223 */ /* 0x040fe2000001081b */
[----:B------:R-:W-:Y:S02]  /*9350*/  HADD2.F32 R14, -RZ, R25.H0_H0 ;  /* 0x20000019ff0e7230 */ /* 0x000fe40000004100 */
        /* <DEDUP_REMOVED lines=24> */
[-C--:B------:R-:W-:Y:S01]  /*94e0*/  FMUL.FTZ R10, R3, R24.reuse ;  /* 0x00000018030a7220 */ /* 0x080fe20000410000 */
[-C--:B------:R-:W-:Y:S01]  /*94f0*/  F2FP.F16.E4M3.UNPACK_B R9, R15.reuse ;  /* 0x0000000fff09723e */ /* 0x080fe200020006ff */
        /* <DEDUP_REMOVED lines=46> */
[----:B------:R3:W-:Y:S01]  /*97e0*/  STS.128 [R20+0x12000], R4 ;  /* 0x0120000414007388 */ /* 0x0007e20000000c00 */
[----:B------:R-:W-:Y:S05]  /*97f0*/  BRA `(.L_x_1164) ;  /* 0x0000002400b47947 */ /* 0x000fea0003800000 */
.L_x_1155:
[----:B------:R-:W2:Y:S01]  /*9800*/  LDL R3, [R1+0x24] ;  /* 0x0000240001037983 */ /* 0x000ea20000100800 */
[----:B------:R-:W0:Y:S01]  /*9810*/  LDC R0, c[0x0][0x428] ;  /* 0x00010a00ff007b82 */ /* 0x000e220000000800 */
[----:B------:R-:W-:Y:S01]  /*9820*/  ISETP.GE.AND P0, PT, R23, R4, PT ;  /* 0x000000041700720c */ /* 0x000fe20003f06270 */
[----:B------:R-:W-:Y:S01]  /*9830*/  BSSY B1, `(.L_x_1169) ;  /* 0x0000041000017945 */ /* 0x000fe20003800000 */
[----:B------:R-:W-:Y:S01]  /*9840*/  IMAD.MOV.U32 R46, RZ, RZ, R38 ;  /* 0x000000ffff2e7224 */ /* 0x000fe200078e0026 */
[----:B------:R-:W-:Y:S01]  /*9850*/  CS2R R6, SRZ ;  /* 0x0000000000067805 */ /* 0x000fe2000001ff00 */
[----:B------:R-:W-:Y:S01]  /*9860*/  IMAD.MOV.U32 R47, RZ, RZ, R37 ;  /* 0x000000ffff2f7224 */ /* 0x000fe200078e0025 */
[----:B------:R-:W-:Y:S01]  /*9870*/  CS2R R24, SRZ ;  /* 0x0000000000187805 */ /* 0x000fe2000001ff00 */
[----:B------:R-:W-:Y:S01]  /*9880*/  IMAD.MOV.U32 R8, RZ, RZ, R40 ;  /* 0x000000ffff087224 */ /* 0x000fe200078e0028 */
[----:B------:R-:W-:Y:S01]  /*9890*/  CS2R R26, SRZ ;  /* 0x00000000001a7805 */ /* 0x000fe2000001ff00 */
[----:B------:R-:W-:Y:S01]  /*98a0*/  IMAD.MOV.U32 R9, RZ, RZ, R45 ;  /* 0x000000ffff097224 */ /* 0x000fe200078e002d */
[----:B------:R-:W-:-:S02]  /*98b0*/  CS2R R28, SRZ ;  /* 0x00000000001c7805 */ /* 0x000fc4000001ff00 */
[----:B------:R-:W-:Y:S02]  /*98c0*/  CS2R R30, SRZ ;  /* 0x00000000001e7805 */ /* 0x000fe4000001ff00 */
[----:B------:R-:W-:Y:S02]  /*98d0*/  CS2R R32, SRZ ;  /* 0x0000000000207805 */ /* 0x000fe4000001ff00 */
[----:B------:R-:W-:Y:S02]  /*98e0*/  CS2R R34, SRZ ;  /* 0x0000000000227805 */ /* 0x000fe4000001ff00 */
[----:B0-----:R-:W-:-:S13]  /*98f0*/  ISETP.NE.AND P1, PT, R0, 0x1, PT ;  /* 0x000000010000780c */ /* 0x001fda0003f25270 */
[----:B------:R-:W0:Y:S08]  /*9900*/  @P1 LDC R0, c[0x0][0x42c] ;  /* 0x00010b00ff001b82 */ /* 0x000e300000000800 */
[----:B------:R-:W1:Y:S01]  /*9910*/  @P1 LDC R5, c[0x0][0x430] ;  /* 0x00010c00ff051b82 */ /* 0x000e620000000800 */
[----:B--2---:R-:W-:-:S04]  /*9920*/  IMAD R3, R3, 0xc0, R23 ;  /* 0x000000c003037824 */ /* 0x004fc800078e0217 */
[----:B0-----:R-:W-:-:S05]  /*9930*/  @P1 IMAD.HI.U32 R0, R3, R0, RZ ;  /* 0x0000000003001227 */ /* 0x001fca00078e00ff */
[----:B-1----:R-:W-:Y:S02]  /*9940*/  @P1 SHF.R.U32.HI R3, RZ, R5, R0 ;  /* 0x00000005ff031219 */ /* 0x002fe40000011600 */
[----:B------:R-:W-:Y:S02]  /*9950*/  CS2R R4, SRZ ;  /* 0x0000000000047805 */ /* 0x000fe4000001ff00 */
[----:B------:R-:W-:Y:S01]  /*9960*/  SHF.R.S32.HI R21, RZ, 0x1f, R3 ;  /* 0x0000001fff157819 */ /* 0x000fe20000011403 */
[----:B------:R-:W-:Y:S06]  /*9970*/  @P0 BRA `(.L_x_1170) ;  /* 0x0000000000b00947 */ /* 0x000fec0003800000 */
[----:B------:R-:W0:Y:S01]  /*9980*/  S2R R50, SR_TID.X ;  /* 0x0000000000327919 */ /* 0x000e220000002100 */
[----:B------:R-:W-:Y:S01]  /*9990*/  IMAD.MOV.U32 R5, RZ, RZ, R49 ;  /* 0x000000ffff057224 */ /* 0x000fe200078e0031 */
[----:B------:R-:W-:Y:S01]  /*99a0*/  ULDC UR4, c[0x0][0x3d4] ;  /* 0x0000f50000047ab9 */ /* 0x000fe20000000800 */
[C---:B------:R-:W-:Y:S01]  /*99b0*/  IMAD R0, R51.reuse, R12, RZ ;  /* 0x0000000c33007224 */ /* 0x040fe200078e02ff */
[----:B------:R-:W-:Y:S01]  /*99c0*/  ULDC.64 UR6, c[0x0][0x3c8] ;  /* 0x0000f20000067ab9 */ /* 0x000fe20000000a00 */
[----:B------:R-:W-:Y:S01]  /*99d0*/  IMAD R24, R51, R10, RZ ;  /* 0x0000000a33187224 */ /* 0x000fe200078e02ff */
[----:B------:R-:W-:Y:S01]  /*99e0*/  ULDC.64 UR8, c[0x0][0x3e0] ;  /* 0x0000f80000087ab9 */ /* 0x000fe20000000a00 */
[----:B0-----:R-:W-:-:S05]  /*99f0*/  VIADD R50, R50, 0xffffff80 ;  /* 0xffffff8032327836 */ /* 0x001fca0000000000 */
[----:B------:R-:W-:-:S04]  /*9a00*/  LEA.HI R52, R50, R50, RZ, 0x1 ;  /* 0x0000003232347211 */ /* 0x000fc800078f08ff */
[----:B------:R-:W-:-:S05]  /*9a10*/  LOP3.LUT R52, R52, 0xfffffffe, RZ, 0xc0, !PT ;  /* 0xfffffffe34347812 */ /* 0x000fca00078ec0ff */
[----:B------:R-:W-:Y:S02]  /*9a20*/  IMAD.IADD R52, R50, 0x1, -R52 ;  /* 0x0000000132347824 */ /* 0x000fe400078e0a34 */
[----:B------:R-:W2:Y:S02]  /*9a30*/  LDL R50, [R1+0x38] ;  /* 0x0000380001327983 */ /* 0x000ea40000100800 */
[----:B------:R-:W-:-:S04]  /*9a40*/  IMAD.SHL.U32 R52, R52, 0x10, RZ ;  /* 0x0000001034347824 */ /* 0x000fc800078e00ff */
[----:B------:R-:W-:-:S04]  /*9a50*/  IMAD.MOV.U32 R4, RZ, RZ, R52 ;  /* 0x000000ffff047224 */ /* 0x000fc800078e0034 */
[----:B------:R-:W-:-:S04]  /*9a60*/  IMAD.WIDE.U32 R6, R23, R12, R4 ;  /* 0x0000000c17067225 */ /* 0x000fc800078e0004 */
[----:B------:R-:W-:Y:S01]  /*9a70*/  IMAD.WIDE.U32 R4, R23, R10, R4 ;  /* 0x0000000a17047225 */ /* 0x000fe200078e0004 */
[----:B------:R-:W-:-:S03]  /*9a80*/  IADD3 R38, P1, R6, R38, RZ ;  /* 0x0000002606267210 */ /* 0x000fc60007f3e0ff */
[C---:B------:R-:W-:Y:S01]  /*9a90*/  IMAD R6, R23.reuse, R13, R0 ;  /* 0x0000000d17067224 */ /* 0x040fe200078e0200 */
[----:B------:R-:W-:Y:S01]  /*9aa0*/  IADD3 R40, P2, R4, R40, RZ ;  /* 0x0000002804287210 */ /* 0x000fe20007f5e0ff */
[----:B------:R-:W-:-:S03]  /*9ab0*/  IMAD R24, R23, R11, R24 ;  /* 0x0000000b17187224 */ /* 0x000fc600078e0218 */
[----:B------:R-:W-:Y:S02]  /*9ac0*/  IADD3.X R39, R37, R6, R7, P1, !PT ;  /* 0x0000000625277210 */ /* 0x000fe40000ffe407 */
[----:B------:R-:W-:Y:S01]  /*9ad0*/  IADD3.X R41, R45, R24, R5, P2, !PT ;  /* 0x000000182d297210 */ /* 0x000fe200017fe405 */
[----:B------:R-:W-:Y:S01]  /*9ae0*/  IMAD.WIDE.U32 R42, R42, 0xc0, R38 ;  /* 0x000000c02a2a7825 */ /* 0x000fe200078e0026 */
[----:B------:R-:W-:-:S03]  /*9af0*/  ISETP.GE.AND P3, PT, R52, UR4, PT ;  /* 0x0000000434007c0c */ /* 0x000fc6000bf66270 */
[----:B------:R-:W-:Y:S01]  /*9b00*/  IMAD.WIDE.U32 R14, R14, 0xc0, R40 ;  /* 0x000000c00e0e7825 */ /* 0x000fe200078e0028 */
[----:B------:R-:W-:-:S03]  /*9b10*/  IADD3 R38, P1, R42, UR6, RZ ;  /* 0x000000062a267c10 */ /* 0x000fc6000ff3e0ff */
[----:B------:R-:W-:Y:S01]  /*9b20*/  IMAD R5, R44, 0xc0, RZ ;  /* 0x000000c02c057824 */ /* 0x000fe200078e02ff */
[----:B------:R-:W-:Y:S01]  /*9b30*/  IADD3 R14, P2, R14, UR8, RZ ;  /* 0x000000080e0e7c10 */ /* 0x000fe2000ff5e0ff */
[----:B------:R-:W-:Y:S01]  /*9b40*/  IMAD R7, R48, 0xc0, RZ ;  /* 0x000000c030077824 */ /* 0x000fe200078e02ff */
[----:B------:R-:W-:Y:S02]  /*9b50*/  CS2R R28, SRZ ;  /* 0x00000000001c7805 */ /* 0x000fe4000001ff00 */
[----:B------:R-:W-:Y:S02]  /*9b60*/  CS2R R30, SRZ ;  /* 0x00000000001e7805 */ /* 0x000fe4000001ff00 */
[----:B------:R-:W-:Y:S02]  /*9b70*/  IADD3.X R39, R5, UR7, R43, P1, !PT ;  /* 0x0000000705277c10 */ /* 0x000fe40008ffe42b */
[----:B------:R-:W-:Y:S02]  /*9b80*/  CS2R R32, SRZ ;  /* 0x0000000000207805 */ /* 0x000fe4000001ff00 */
[----:B------:R-:W-:-:S02]  /*9b90*/  IADD3.X R15, R7, UR9, R15, P2, !PT ;  /* 0x00000009070f7c10 */ /* 0x000fc400097fe40f */
[----:B------:R-:W-:Y:S02]  /*9ba0*/  CS2R R34, SRZ ;  /* 0x0000000000227805 */ /* 0x000fe4000001ff00 */
[----:B------:R-:W-:Y:S02]  /*9bb0*/  CS2R R4, SRZ ;  /* 0x0000000000047805 */ /* 0x000fe4000001ff00 */
[----:B------:R-:W-:Y:S02]  /*9bc0*/  CS2R R6, SRZ ;  /* 0x0000000000067805 */ /* 0x000fe4000001ff00 */
[----:B------:R-:W-:Y:S02]  /*9bd0*/  CS2R R24, SRZ ;  /* 0x0000000000187805 */ /* 0x000fe4000001ff00 */
[----:B------:R-:W-:Y:S01]  /*9be0*/  CS2R R26, SRZ ;  /* 0x00000000001a7805 */ /* 0x000fe2000001ff00 */
[----:B------:R0:W5:Y:S04]  /*9bf0*/  @!P3 LDG.E.128 R28, desc[UR40][R38.64] ;  /* 0x00000028261cb981 */ /* 0x000168000c1e1d00 */
[----:B------:R0:W5:Y:S01]  /*9c00*/  @!P3 LDG.E.128 R4, desc[UR40][R14.64] ;  /* 0x000000280e04b981 */ /* 0x000162000c1e1d00 */
[----:B--2---:R-:W-:-:S13]  /*9c10*/  ISETP.GE.AND P4, PT, R50, UR4, PT ;  /* 0x0000000432007c0c */ /* 0x004fda000bf86270 */
[----:B------:R0:W5:Y:S04]  /*9c20*/  @!P4 LDG.E.128 R32, desc[UR40][R38.64+0x20] ;  /* 0x000020282620c981 */ /* 0x000168000c1e1d00 */
[----:B------:R0:W5:Y:S02]  /*9c30*/  @!P4 LDG.E.128 R24, desc[UR40][R14.64+0x20] ;  /* 0x000020280e18c981 */ /* 0x000164000c1e1d00 */
.L_x_1170:
[----:B------:R-:W-:Y:S05]  /*9c40*/  BSYNC B1 ;  /* 0x0000000000017941 */ /* 0x000fea0003800000 */
.L_x_1169:
[----:B------:R-:W2:Y:S01]  /*9c50*/  LDL R37, [R1+0x54] ;  /* 0x0000540001257983 */ /* 0x000ea20000100800 */
[-C--:B------:R-:W-:Y:S01]  /*9c60*/  IMAD.WIDE.U32 R46, R3, R12.reuse, R46 ;  /* 0x0000000c032e7225 */ /* 0x080fe200078e002e */
[----:B------:R-:W-:Y:S01]  /*9c70*/  ULDC.64 UR4, c[0x0][0x3c8] ;  /* 0x0000f20000047ab9 */ /* 0x000fe20000000a00 */
[----:B------:R-:W-:Y:S02]  /*9c80*/  ULDC.64 UR6, c[0x0][0x3e0] ;  /* 0x0000f80000067ab9 */ /* 0x000fe40000000a00 */
[C---:B------:R-:W-:Y:S02]  /*9c90*/  IMAD R12, R21.reuse, R12, RZ ;  /* 0x0000000c150c7224 */ /* 0x040fe400078e02ff */
[-C--:B------:R-:W-:Y:S02]  /*9ca0*/  IMAD R0, R21, R10.reuse, RZ ;  /* 0x0000000a15007224 */ /* 0x080fe400078e02ff */
[----:B0-----:R-:W-:Y:S01]  /*9cb0*/  IMAD.WIDE.U32 R14, R3, R10, R8 ;  /* 0x0000000a030e7225 */ /* 0x001fe200078e0008 */
        /* <DEDUP_REMOVED lines=12> */
.L_x_1446:
[----:B------:R-:W-:-:S03]  /*9d80*/  UMOV UR4, 0xffffffff ;  /* 0xffffffff00047882 */ /* 0x000fc60000000000 */
[----:B------:R-:W-:Y:S05]  /*9d90*/  BRA.DIV UR4, `(.L_x_1172) ;  /* 0x0000016a04bc7947 */ /* 0x000fea000b800000 */
.L_x_1449:
[----:B------:R-:W-:-:S03]  /*9da0*/  UMOV UR4, 0xffffffff ;  /* 0xffffffff00047882 */ /* 0x000fc60000000000 */
[----:B------:R-:W-:Y:S05]  /*9db0*/  BRA.DIV UR4, `(.L_x_1173) ;  /* 0x0000016a04dc7947 */ /* 0x000fea000b800000 */
.L_x_1452:
[----:B------:R-:W-:-:S03]  /*9dc0*/  UMOV UR4, 0xffffffff ;  /* 0xffffffff00047882 */ /* 0x000fc60000000000 */
[----:B------:R-:W-:Y:S05]  /*9dd0*/  BRA.DIV UR4, `(.L_x_1174) ;  /* 0x0000016a04fc7947 */ /* 0x000fea000b800000 */
.L_x_1455:
[----:B------:R-:W0:Y:S01]  /*9de0*/  SYNCS.PHASECHK.TRANS64.TRYWAIT P1, [R17+URZ+0x19c00], R10 ;  /* 0x019c000a110075a7 */ /* 0x000e22000802017f */
[----:B------:R-:W-:Y:S04]  /*9df0*/  BSSY B1, `(.L_x_1175) ;  /* 0x0000002000017945 */ /* 0x000fe80003800000 */
[----:B0-----:R-:W-:Y:S05]  /*9e00*/  @!P1 BRA `(.L_x_1176) ;  /* 0x0000016c00189947 */ /* 0x001fea0003800000 */
.L_x_1456:
[----:B------:R-:W-:Y:S05]  /*9e10*/  BSYNC B1 ;  /* 0x0000000000017941 */ /* 0x000fea0003800000 */
.L_x_1175:
[----:B------:R-:W-:Y:S05]  /*9e20*/  @P0 BRA `(.L_x_1164) ;  /* 0x0000002000280947 */ /* 0x000fea0003800000 */
[----:B------:R-:W2:Y:S04]  /*9e30*/  LDL R63, [R1+0x38] ;  /* 0x00003800013f7983 */ /* 0x000ea80000100800 */
[----:B------:R1:W5:Y:S04]  /*9e40*/  LDL R62, [R1+0x34] ;  /* 0x00003400013e7983 */ /* 0x0003680000100800 */
[----:B------:R1:W5:Y:S04]  /*9e50*/  LDL R61, [R1+0x40] ;  /* 0x00004000013d7983 */ /* 0x0003680000100800 */
[----:B------:R1:W5:Y:S01]  /*9e60*/  LDL R60, [R1+0x68] ;  /* 0x00006800013c7983 */ /* 0x0003620000100800 */
[----:B------:R-:W3:Y:S02]  /*9e70*/  S2R R0, SR_TID.X ;  /* 0x0000000000007919 */ /* 0x000ee40000002100 */
[----:B---3--:R-:W-:-:S05]  /*9e80*/  VIADD R0, R0, 0xffffff80 ;  /* 0xffffff8000007836 */ /* 0x008fca0000000000 */
[----:B------:R-:W-:-:S04]  /*9e90*/  LEA.HI R3, R0, R0, RZ, 0x1 ;  /* 0x0000000000037211 */ /* 0x000fc800078f08ff */
[----:B------:R-:W-:-:S05]  /*9ea0*/  LOP3.LUT R3, R3, 0xfffffffe, RZ, 0xc0, !PT ;  /* 0xfffffffe03037812 */ /* 0x000fca00078ec0ff */
[----:B------:R-:W-:Y:S02]  /*9eb0*/  IMAD.IADD R3, R0, 0x1, -R3 ;  /* 0x0000000100037824 */ /* 0x000fe400078e0a03 */
[----:B------:R-:W3:Y:S02]  /*9ec0*/  LDC R0, c[0x0][0x3d4] ;  /* 0x0000f500ff007b82 */ /* 0x000ee40000000800 */
[----:B------:R-:W-:Y:S01]  /*9ed0*/  IMAD.SHL.U32 R3, R3, 0x10, RZ ;  /* 0x0000001003037824 */ /* 0x000fe200078e00ff */
[----:B------:R-:W-:Y:S04]  /*9ee0*/  BSSY B1, `(.L_x_1177) ;  /* 0x00000fd000017945 */ /* 0x000fe80003800000 */
[-C--:B---3--:R-:W-:Y:S02]  /*9ef0*/  ISETP.GE.AND P0, PT, R3, R0.reuse, PT ;  /* 0x000000000300720c */ /* 0x088fe40003f06270 */
[----:B--2---:R-:W-:-:S11]  /*9f00*/  ISETP.GE.AND P1, PT, R63, R0, PT ;  /* 0x000000003f00720c */ /* 0x004fd60003f26270 */
[----:B-1----:R-:W-:Y:S05]  /*9f10*/  @P0 BRA `(.L_x_1178) ;  /* 0x0000000c00e40947 */ /* 0x002fea0003800000 */
[----:B------:R-:W1:Y:S01]  /*9f20*/  S2R R11, SR_TID.X ;  /* 0x00000000000b7919 */ /* 0x000e620000002100 */
[----:B-----5:R-:W-:Y:S02]  /*9f30*/  SHF.R.U32.HI R3, RZ, 0x8, R28 ;  /* 0x00000008ff037819 */ /* 0x020fe4000001161c */
[----:B------:R-:W-:Y:S02]  /*9f40*/  LOP3.LUT R8, R28, 0xff, RZ, 0xc0, !PT ;  /* 0x000000ff1c087812 */ /* 0x000fe400078ec0ff */
[----:B------:R-:W-:Y:S02]  /*9f50*/  LOP3.LUT R3, R3, 0xff, RZ, 0xc0, !PT ;  /* 0x000000ff03037812 */ /* 0x000fe400078ec0ff */
[----:B------:R-:W-:Y:S02]  /*9f60*/  SHF.R.U32.HI R9, RZ, 0x8, R29 ;  /* 0x00000008ff097819 */ /* 0x000fe4000001161d */
[----:B------:R-:W-:Y:S02]  /*9f70*/  PRMT R21, R3, 0x7604, R8 ;  /* 0x0000760403157816 */ /* 0x000fe40000000008 */
[----:B0-----:R-:W-:-:S02]  /*9f80*/  LOP3.LUT R10, R29, 0xff, RZ, 0xc0, !PT ;  /* 0x000000ff1d0a7812 */ /* 0x001fc400078ec0ff */
[----:B------:R-:W-:Y:S02]  /*9f90*/  LOP3.LUT R9, R9, 0xff, RZ, 0xc0, !PT ;  /* 0x000000ff09097812 */ /* 0x000fe400078ec0ff */
[----:B------:R-:W-:Y:S02]  /*9fa0*/  LOP3.LUT R12, R30, 0xff, RZ, 0xc0, !PT ;  /* 0x000000ff1e0c7812 */ /* 0x000fe400078ec0ff */
[----:B------:R-:W-:Y:S02]  /*9fb0*/  PRMT R37, R9, 0x7604, R10 ;  /* 0x0000760409257816 */ /* 0x000fe4000000000a */
[----:B------:R-:W-:Y:S02]  /*9fc0*/  SHF.R.U32.HI R9, RZ, 0x8, R31 ;  /* 0x00000008ff097819 */ /* 0x000fe4000001161f */
[----:B------:R-:W-:Y:S02]  /*9fd0*/  LOP3.LUT R10, R31, 0xff, RZ, 0xc0, !PT ;  /* 0x000000ff1f0a7812 */ /* 0x000fe400078ec0ff */
[----:B------:R-:W-:-:S02]  /*9fe0*/  LOP3.LUT R9, R9, 0xff, RZ, 0xc0, !PT ;  /* 0x000000ff09097812 */ /* 0x000fc400078ec0ff */
[----:B------:R-:W-:Y:S02]  /*9ff0*/  SHF.R.U32.HI R38, RZ, 0x8, R5 ;  /* 0x00000008ff267819 */ /* 0x000fe40000011605 */
[----:B------:R-:W-:Y:S02]  /*a000*/  PRMT R40, R9, 0x7604, R10 ;  /* 0x0000760409287816 */ /* 0x000fe4000000000a */
[----:B------:R-:W-:Y:S02]  /*a010*/  SHF.R.U32.HI R42, RZ, 0x8, R6 ;  /* 0x00000008ff2a7819 */ /* 0x000fe40000011606 */
[----:B------:R-:W-:Y:S01]  /*a020*/  LOP3.LUT R41, R5, 0xff, RZ, 0xc0, !PT ;  /* 0x000000ff05297812 */ /* 0x000fe200078ec0ff */
[----:B-1----:R-:W-:Y:S01]  /*a030*/  VIADD R14, R11, 0xffffff80 ;  /* 0xffffff800b0e7836 */ /* 0x002fe20000000000 */
[----:B------:R-:W-:Y:S02]  /*a040*/  SHF.R.U32.HI R11, RZ, 0x8, R30 ;  /* 0x00000008ff0b7819 */ /* 0x000fe4000001161e */
[----:B------:R-:W-:-:S02]  /*a050*/  LOP3.LUT R38, R38, 0xff, RZ, 0xc0, !PT ;  /* 0x000000ff26267812 */ /* 0x000fc400078ec0ff */
[C---:B------:R-:W-:Y:S02]  /*a060*/  LEA.HI R13, R14.reuse, R14, RZ, 0x1 ;  /* 0x0000000e0e0d7211 */ /* 0x040fe400078f08ff */
[----:B------:R-:W-:Y:S02]  /*a070*/  LOP3.LUT R11, R11, 0xff, RZ, 0xc0, !PT ;  /* 0x000000ff0b0b7812 */ /* 0x000fe400078ec0ff */
[----:B------:R-:W-:Y:S02]  /*a080*/  LOP3.LUT R13, R13, 0xfffffffe, RZ, 0xc0, !PT ;  /* 0xfffffffe0d0d7812 */ /* 0x000fe400078ec0ff */
[----:B------:R-:W-:Y:S02]  /*a090*/  PRMT R39, R11, 0x7604, R12 ;  /* 0x000076040b277816 */ /* 0x000fe4000000000c */
[----:B------:R-:W-:Y:S01]  /*a0a0*/  SHF.R.U32.HI R11, RZ, 0x8, R4 ;  /* 0x00000008ff0b7819 */ /* 0x000fe20000011604 */
[----:B------:R-:W-:Y:S01]  /*a0b0*/  IMAD.IADD R13, R14, 0x1, -R13 ;  /* 0x000000010e0d7824 */ /* 0x000fe200078e0a0d */
[----:B------:R-:W-:-:S02]  /*a0c0*/  LOP3.LUT R14, R4, 0xff, RZ, 0xc0, !PT ;  /* 0x000000ff040e7812 */ /* 0x000fc400078ec0ff */
[----:B------:R-:W-:Y:S02]  /*a0d0*/  SHF.R.U32.HI R46, RZ, 0x8, R7 ;  /* 0x00000008ff2e7819 */ /* 0x000fe40000011607 */
[----:B------:R-:W-:Y:S02]  /*a0e0*/  LEA.HI R3, R0, R13, RZ, 0x1c ;  /* 0x0000000d00037211 */ /* 0x000fe400078fe0ff */
[----:B------:R-:W-:Y:S02]  /*a0f0*/  LOP3.LUT R13, R11, 0xff, RZ, 0xc0, !PT ;  /* 0x000000ff0b0d7812 */ /* 0x000fe400078ec0ff */
[C---:B------:R-:W-:Y:S01]  /*a100*/  LEA.HI R8, R3.reuse, R3, RZ, 0x1 ;  /* 0x0000000303087211 */ /* 0x040fe200078f08ff */
[----:B------:R-:W-:Y:S01]  /*a110*/  IMAD.SHL.U32 R3, R3, 0x10, RZ ;  /* 0x0000001003037824 */ /* 0x000fe200078e00ff */
[----:B------:R-:W-:Y:S02]  /*a120*/  PRMT R43, R13, 0x7604, R14 ;  /* 0x000076040d2b7816 */ /* 0x000fe4000000000e */
[----:B------:R-:W-:-:S02]  /*a130*/  SHF.R.S32.HI R8, RZ, 0x1, R8 ;  /* 0x00000001ff087819 */ /* 0x000fc40000011408 */
[----:B------:R-:W-:Y:S02]  /*a140*/  LOP3.LUT R3, R62, 0x10, R3, 0xf8, !PT ;  /* 0x000000103e037812 */ /* 0x000fe400078ef803 */
[----:B------:R-:W-:Y:S01]  /*a150*/  LOP3.LUT R45, R6, 0xff, RZ, 0xc0, !PT ;  /* 0x000000ff062d7812 */ /* 0x000fe200078ec0ff */
[----:B------:R-:W-:Y:S01]  /*a160*/  IMAD R12, R8, 0x1800, R61 ;  /* 0x00001800080c7824 */ /* 0x000fe200078e023d */
[----:B------:R-:W-:Y:S01]  /*a170*/  LOP3.LUT R3, R3, R60, RZ, 0x3c, !PT ;  /* 0x0000003c03037212 */ /* 0x000fe200078e3cff */
[----:B------:R-:W0:Y:S01]  /*a180*/  LDS.128 R8, [R20+0xf000] ;  /* 0x00f0000014087984 */ /* 0x000e220000000c00 */
[----:B------:R-:W-:Y:S02]  /*a190*/  LOP3.LUT R44, R42, 0xff, RZ, 0xc0, !PT ;  /* 0x000000ff2a2c7812 */ /* 0x000fe400078ec0ff */
[----:B------:R-:W-:Y:S02]  /*a1a0*/  IADD3 R3, R17, R12, R3 ;  /* 0x0000000c11037210 */ /* 0x000fe40007ffe003 */
[----:B------:R-:W-:-:S02]  /*a1b0*/  PRMT R42, R38, 0x7604, R41 ;  /* 0x00007604262a7816 */ /* 0x000fc40000000029 */
[----:B------:R-:W-:Y:S01]  /*a1c0*/  SHF.R.U32.HI R38, RZ, 0x10, R29 ;  /* 0x00000010ff267819 */ /* 0x000fe2000001161d */
[----:B------:R-:W1:Y:S01]  /*a1d0*/  LDS.128 R12, [R3+0xf000] ;  /* 0x00f00000030c7984 */ /* 0x000e620000000c00 */
[----:B------:R-:W-:Y:S02]  /*a1e0*/  LOP3.LUT R49, R7, 0xff, RZ, 0xc0, !PT ;  /* 0x000000ff07317812 */ /* 0x000fe400078ec0ff */
[----:B------:R-:W-:Y:S01]  /*a1f0*/  LOP3.LUT R46, R46, 0xff, RZ, 0xc0, !PT ;  /* 0x000000ff2e2e7812 */ /* 0x000fe200078ec0ff */
[----:B------:R-:W-:Y:S01]  /*a200*/  IMAD.U32 R38, R38, 0x10000, RZ ;  /* 0x0001000026267824 */ /* 0x000fe200078e00ff */
[----:B------:R-:W-:Y:S02]  /*a210*/  PRMT R47, R44, 0x7604, R45 ;  /* 0x000076042c2f7816 */ /* 0x000fe4000000002d */
        /* <DEDUP_REMOVED lines=19> */
[----:B------:R-:W-:Y:S02]  /*a350*/  LOP3.LUT R4, R29, 0xff000000, R6, 0xf8, !PT ;  /* 0xff0000001d047812 */ /* 0x000fe400078ef806 */
[----:B------:R-:W-:Y:S02]  /*a360*/  LOP3.LUT R41, R40, 0xff0000, R41, 0xf8, !PT ;  /* 0x00ff000028297812 */ /* 0x000fe400078ef829 */
[-C--:B0-----:R-:W-:Y:S02]  /*a370*/  F2FP.F16.E4M3.UNPACK_B R29, R8.reuse ;  /* 0x00000008ff1d723e */ /* 0x081fe400020006ff */
[----:B------:R-:W-:-:S02]  /*a380*/  F2FP.F16.E4M3.UNPACK_B R44, R8.H1 ;  /* 0x00000008ff2c723e */ /* 0x000fc400030006ff */
[-C--:B------:R-:W-:Y:S02]  /*a390*/  F2FP.F16.E4M3.UNPACK_B R40, R11.reuse ;  /* 0x0000000bff28723e */ /* 0x080fe400020006ff */
[----:B------:R-:W-:Y:S02]  /*a3a0*/  F2FP.F16.E4M3.UNPACK_B R46, R11.H1 ;  /* 0x0000000bff2e723e */ /* 0x000fe400030006ff */
[----:B------:R-:W-:Y:S02]  /*a3b0*/  F2FP.F16.E4M3.UNPACK_B R50, R49 ;  /* 0x00000031ff32723e */ /* 0x000fe400020006ff */
[----:B-1----:R-:W-:Y:S02]  /*a3c0*/  F2FP.F16.E4M3.UNPACK_B R8, R13 ;  /* 0x0000000dff08723e */ /* 0x002fe400020006ff */
[----:B------:R-:W-:Y:S02]  /*a3d0*/  F2FP.F16.E4M3.UNPACK_B R11, R42 ;  /* 0x0000002aff0b723e */ /* 0x000fe400020006ff */
[----:B------:R-:W-:Y:S01]  /*a3e0*/  LOP3.LUT R47, R41, 0xff000000, R31, 0xf8, !PT ;  /* 0xff000000292f7812 */ /* 0x000fe200078ef81f */
[----:B------:R-:W-:Y:S01]  /*a3f0*/  HADD2.F32 R6, -RZ, R8.H0_H0 ;  /* 0x20000008ff067230 */ /* 0x000fe20000004100 */
[----:B------:R-:W-:Y:S01]  /*a400*/  LOP3.LUT R53, R51, 0xff000000, R7, 0xf8, !PT ;  /* 0xff00000033357812 */ /* 0x000fe200078ef807 */
[----:B------:R-:W-:Y:S01]  /*a410*/  HADD2.F32 R51, -RZ, R50.H0_H0 ;  /* 0x20000032ff337230 */ /* 0x000fe20000004100 */
[-C--:B------:R-:W-:Y:S01]  /*a420*/  F2FP.F16.E4M3.UNPACK_B R31, R9.reuse ;  /* 0x00000009ff1f723e */ /* 0x080fe200020006ff */
[----:B------:R-:W-:Y:S01]  /*a430*/  HADD2.F32 R43, -RZ, R11.H0_H0 ;  /* 0x2000000bff2b7230 */ /* 0x000fe20000004100 */
[----:B------:R-:W-:Y:S01]  /*a440*/  F2FP.F16.E4M3.UNPACK_B R37, R9.H1 ;  /* 0x00000009ff25723e */ /* 0x000fe200030006ff */
[----:B------:R-:W-:Y:S01]  /*a450*/  HADD2.F32 R8, -RZ, R8.H1_H1 ;  /* 0x30000008ff087230 */ /* 0x000fe20000004100 */
[-C--:B------:R-:W-:Y:S01]  /*a460*/  F2FP.F16.E4M3.UNPACK_B R39, R12.reuse ;  /* 0x0000000cff27723e */ /* 0x080fe200020006ff */
[----:B------:R-:W-:Y:S01]  /*a470*/  HADD2.F32 R9, -RZ, R31.H0_H0 ;  /* 0x2000001fff097230 */ /* 0x000fe20000004100 */
[----:B------:R-:W-:Y:S01]  /*a480*/  F2FP.F16.E4M3.UNPACK_B R45, R12.H1 ;  /* 0x0000000cff2d723e */ /* 0x000fe200030006ff */
[C---:B------:R-:W-:Y:S01]  /*a490*/  FMUL.FTZ R12, R6.reuse, R51 ;  /* 0x00000033060c7220 */ /* 0x040fe20000410000 */
[----:B------:R-:W-:Y:S01]  /*a4a0*/  F2FP.F16.E4M3.UNPACK_B R38, R13.H1 ;  /* 0x0000000dff26723e */ /* 0x000fe200030006ff */
[----:B------:R-:W-:Y:S01]  /*a4b0*/  FMUL.FTZ R52, R6, R43 ;  /* 0x0000002b06347220 */ /* 0x000fe20000410000 */
[----:B------:R-:W-:Y:S01]  /*a4c0*/  F2FP.F16.E4M3.UNPACK_B R49, R49.H1 ;  /* 0x00000031ff31723e */ /* 0x000fe200030006ff */
[C---:B------:R-:W-:Y:S01]  /*a4d0*/  FFMA.FTZ R6, R9.reuse, R43, -R12 ;  /* 0x0000002b09067223 */ /* 0x040fe2000001080c */
[----:B------:R-:W-:Y:S01]  /*a4e0*/  F2FP.F16.E4M3.UNPACK_B R42, R42.H1 ;  /* 0x0000002aff2a723e */ /* 0x000fe200030006ff */
[----:B------:R-:W-:Y:S01]  /*a4f0*/  FFMA.FTZ R9, R9, R51, R52 ;  /* 0x0000003309097223 */ /* 0x000fe20000010034 */
[-C--:B------:R-:W-:Y:S01]  /*a500*/  F2FP.F16.E4M3.UNPACK_B R41, R15.reuse ;  /* 0x0000000fff29723e */ /* 0x080fe200020006ff */
[----:B------:R-:W-:Y:S01]  /*a510*/  HADD2.F32 R12, -RZ, R11.H1_H1 ;  /* 0x3000000bff0c7230 */ /* 0x000fe20000004100 */
[----:B------:R-:W-:Y:S01]  /*a520*/  F2FP.F16.E4M3.UNPACK_B R48, R15.H1 ;  /* 0x0000000fff30723e */ /* 0x000fe200030006ff */
[----:B------:R-:W-:Y:S01]  /*a530*/  HADD2.F32 R15, -RZ, R50.H1_H1 ;  /* 0x30000032ff0f7230 */ /* 0x000fe20000004100 */
[----:B------:R-:W-:Y:S01]  /*a540*/  F2FP.F16.E4M3.UNPACK_B R51, R53 ;  /* 0x00000035ff33723e */ /* 0x000fe200020006ff */
[----:B------:R-:W-:Y:S01]  /*a550*/  HADD2.F32 R52, -RZ, R49.H0_H0 ;  /* 0x20000031ff347230 */ /* 0x000fe20000004100 */
[----:B------:R-:W-:Y:S01]  /*a560*/  F2FP.F16.E4M3.UNPACK_B R7, R14 ;  /* 0x0000000eff07723e */ /* 0x000fe200020006ff */
        /* <DEDUP_REMOVED lines=9> */
[----:B------:R-:W-:Y:S01]  /*a600*/  FFMA.FTZ R11, R31, R12, -R54 ;  /* 0x0000000c1f0b7223 */ /* 0x000fe20000010836 */
[----:B------:R-:W-:Y:S02]  /*a610*/  HADD2.F32 R38, -RZ, R38.H1_H1 ;  /* 0x30000026ff267230 */ /* 0x000fe40000004100 */
[C---:B------:R-:W-:Y:S01]  /*a620*/  FFMA.FTZ R12, R13.reuse, R50, -R56 ;  /* 0x000000320d0c7223 */ /* 0x040fe20000010838 */
[----:B------:R-:W-:Y:S01]  /*a630*/  FFMA.FTZ R13, R13, R52, R43 ;  /* 0x000000340d0d7223 */ /* 0x000fe2000001002b */
[----:B------:R-:W-:Y:S01]  /*a640*/  F2FP.F16.E4M3.UNPACK_B R43, R47 ;  /* 0x0000002fff2b723e */ /* 0x000fe200020006ff */
[----:B------:R-:W-:Y:S01]  /*a650*/  FFMA.FTZ R8, R31, R15, R8 ;  /* 0x0000000f1f087223 */ /* 0x000fe20000010008 */
[----:B------:R-:W-:Y:S02]  /*a660*/  HADD2.F32 R42, -RZ, R42.H1_H1 ;  /* 0x3000002aff2a7230 */ /* 0x000fe40000004100 */
[----:B------:R-:W-:Y:S01]  /*a670*/  FMUL.FTZ R54, R38, R49 ;  /* 0x0000003126367220 */ /* 0x000fe20000410000 */
[----:B------:R-:W-:Y:S01]  /*a680*/  HADD2.F32 R52, -RZ, R51.H0_H0 ;  /* 0x20000033ff347230 */ /* 0x000fe20000004100 */
[----:B------:R-:W-:Y:S01]  /*a690*/  F2FP.F16.E4M3.UNPACK_B R47, R47.H1 ;  /* 0x0000002fff2f723e */ /* 0x000fe200030006ff */
[----:B------:R-:W-:-:S02]  /*a6a0*/  HADD2.F32 R15, -RZ, R41.H0_H0 ;  /* 0x20000029ff0f7230 */ /* 0x000fc40000004100 */
[----:B------:R-:W-:Y:S01]  /*a6b0*/  FMUL.FTZ R38, R38, R42 ;  /* 0x0000002a26267220 */ /* 0x000fe20000410000 */
[----:B------:R-:W-:Y:S01]  /*a6c0*/  HADD2.F32 R50, -RZ, R43.H0_H0 ;  /* 0x2000002bff327230 */ /* 0x000fe20000004100 */
[----:B------:R-:W-:Y:S01]  /*a6d0*/  F2FP.F16.E4M3.UNPACK_B R14, R14.H1 ;  /* 0x0000000eff0e723e */ /* 0x000fe200030006ff */
[----:B------:R-:W-:Y:S02]  /*a6e0*/  HADD2.F32 R37, -RZ, R37.H1_H1 ;  /* 0x30000025ff257230 */ /* 0x000fe40000004100 */
[C---:B------:R-:W-:Y:S01]  /*a6f0*/  FMUL.FTZ R56, R15.reuse, R52 ;  /* 0x000000340f387220 */ /* 0x040fe20000410000 */
[----:B------:R-:W-:Y:S02]  /*a700*/  HADD2.F32 R31, -RZ, R40.H0_H0 ;  /* 0x20000028ff1f7230 */ /* 0x000fe40000004100 */
[----:B------:R-:W-:Y:S01]  /*a710*/  FMUL.FTZ R55, R15, R50 ;  /* 0x000000320f377220 */ /* 0x000fe20000410000 */
[----:B------:R-:W-:Y:S02]  /*a720*/  HADD2.F32 R51, -RZ, R51.H1_H1 ;  /* 0x30000033ff337230 */ /* 0x000fe40000004100 */
[C---:B------:R-:W-:Y:S01]  /*a730*/  FFMA.FTZ R15, R37.reuse, R42, -R54 ;  /* 0x0000002a250f7223 */ /* 0x040fe20000010836 */
[----:B------:R-:W-:Y:S01]  /*a740*/  F2FP.F16.E4M3.UNPACK_B R54, R53.H1 ;  /* 0x00000035ff36723e */ /* 0x000fe200030006ff */
[----:B------:R-:W-:Y:S01]  /*a750*/  FFMA.FTZ R38, R37, R49, R38 ;  /* 0x0000003125267223 */ /* 0x000fe20000010026 */
[C---:B------:R-:W-:Y:S01]  /*a760*/  FFMA.FTZ R37, R31.reuse, R50, -R56 ;  /* 0x000000321f257223 */ /* 0x040fe20000010838 */
[----:B------:R-:W-:Y:S01]  /*a770*/  FFMA.FTZ R31, R31, R52, R55 ;  /* 0x000000341f1f7223 */ /* 0x000fe20000010037 */
[----:B------:R-:W-:Y:S01]  /*a780*/  HADD2.F32 R41, -RZ, R41.H1_H1 ;  /* 0x30000029ff297230 */ /* 0x000fe20000004100 */
[-C--:B------:R-:W-:Y:S01]  /*a790*/  F2FP.F16.E4M3.UNPACK_B R5, R10.reuse ;  /* 0x0000000aff05723e */ /* 0x080fe200020006ff */
[----:B------:R-:W-:Y:S01]  /*a7a0*/  HADD2.F32 R52, -RZ, R54.H0_H0 ;  /* 0x20000036ff347230 */ /* 0x000fe20000004100 */
[----:B------:R-:W-:Y:S01]  /*a7b0*/  F2FP.F16.E4M3.UNPACK_B R10, R10.H1 ;  /* 0x0000000aff0a723e */ /* 0x000fe200030006ff */
[----:B------:R-:W-:-:S02]  /*a7c0*/  HADD2.F32 R42, -RZ, R48.H0_H0 ;  /* 0x20000030ff2a7230 */ /* 0x000fc40000004100 */
[C---:B------:R-:W-:Y:S01]  /*a7d0*/  FMUL.FTZ R53, R41.reuse, R51 ;  /* 0x0000003329357220 */ /* 0x040fe20000410000 */
[----:B------:R-:W-:Y:S01]  /*a7e0*/  HADD2.F32 R50, -RZ, R47.H0_H0 ;  /* 0x2000002fff327230 */ /* 0x000fe20000004100 */
[----:B------:R-:W-:Y:S01]  /*a7f0*/  F2FP.SATFINITE.E4M3.F32.PACK_AB_MERGE_C R13, R38, R13, RZ ;  /* 0x0000000d260d723e */ /* 0x000fe200048070ff */
[----:B------:R-:W-:Y:S02]  /*a800*/  HADD2.F32 R49, -RZ, R43.H1_H1 ;  /* 0x3000002bff317230 */ /* 0x000fe40000004100 */
[C---:B------:R-:W-:Y:S01]  /*a810*/  FMUL.FTZ R58, R42.reuse, R52 ;  /* 0x000000342a3a7220 */ /* 0x040fe20000410000 */
[----:B------:R-:W-:Y:S02]  /*a820*/  HADD2.F32 R40, -RZ, R40.H1_H1 ;  /* 0x30000028ff287230 */ /* 0x000fe40000004100 */
[----:B------:R-:W-:Y:S01]  /*a830*/  FMUL.FTZ R55, R42, R50 ;  /* 0x000000322a377220 */ /* 0x000fe20000410000 */
[----:B------:R-:W-:Y:S02]  /*a840*/  HADD2.F32 R43, -RZ, R46.H0_H0 ;  /* 0x2000002eff2b7230 */ /* 0x000fe40000004100 */
[----:B------:R-:W-:Y:S01]  /*a850*/  FMUL.FTZ R56, R41, R49 ;  /* 0x0000003129387220 */ /* 0x000fe20000410000 */
[----:B------:R-:W-:-:S02]  /*a860*/  HADD2.F32 R54, -RZ, R54.H1_H1 ;  /* 0x30000036ff367230 */ /* 0x000fc40000004100 */
[C---:B------:R-:W-:Y:S01]  /*a870*/  FFMA.FTZ R42, R40.reuse, R49, -R53 ;  /* 0x00000031282a7223 */ /* 0x040fe20000010835 */
[----:B------:R-:W-:Y:S01]  /*a880*/  F2FP.F16.E4M3.UNPACK_B R53, R30.H1 ;  /* 0x0000001eff35723e */ /* 0x000fe200030006ff */
[C---:B------:R-:W-:Y:S01]  /*a890*/  FFMA.FTZ R41, R43.reuse, R50, -R58 ;  /* 0x000000322b297223 */ /* 0x040fe2000001083a */
[----:B------:R-:W-:Y:S01]  /*a8a0*/  F2FP.F16.E4M3.UNPACK_B R50, R28.H1 ;  /* 0x0000001cff32723e */ /* 0x000fe200030006ff */
[----:B------:R-:W-:Y:S01]  /*a8b0*/  FFMA.FTZ R43, R43, R52, R55 ;  /* 0x000000342b2b7223 */ /* 0x000fe20000010037 */
[----:B------:R-:W-:Y:S02]  /*a8c0*/  HADD2.F32 R52, -RZ, R47.H1_H1 ;  /* 0x3000002fff347230 */ /* 0x000fe40000004100 */
[----:B------:R-:W-:Y:S01]  /*a8d0*/  FFMA.FTZ R40, R40, R51, R56 ;  /* 0x0000003328287223 */ /* 0x000fe20000010038 */
[----:B------:R-:W-:Y:S01]  /*a8e0*/  HADD2.F32 R49, -RZ, R48.H1_H1 ;  /* 0x30000030ff317230 */ /* 0x000fe20000004100 */
[----:B------:R-:W-:Y:S01]  /*a8f0*/  F2FP.SATFINITE.E4M3.F32.PACK_AB_MERGE_C R9, R8, R9, R13 ;  /* 0x000000090809723e */ /* 0x000fe2000480700d */
[----:B------:R-:W-:-:S02]  /*a900*/  HADD2.F32 R55, -RZ, R53.H0_H0 ;  /* 0x20000035ff377230 */ /* 0x000fc40000004100 */
[--C-:B------:R-:W-:Y:S02]  /*a910*/  HADD2.F32 R48, -RZ, R45.reuse.H0_H0 ;  /* 0x2000002dff307230 */ /* 0x100fe40000004100 */
        /* <DEDUP_REMOVED lines=10> */
[----:B------:R-:W-:Y:S01]  /*a9c0*/  HADD2.F32 R50, -RZ, R50.H1_H1 ;  /* 0x30000032ff327230 */ /* 0x000fe20000004100 */
[----:B------:R-:W-:Y:S01]  /*a9d0*/  F2FP.F16.E4M3.UNPACK_B R47, R30 ;  /* 0x0000001eff2f723e */ /* 0x000fe200020006ff */
[----:B------:R-:W-:Y:S02]  /*a9e0*/  HADD2.F32 R53, -RZ, R53.H1_H1 ;  /* 0x30000035ff357230 */ /* 0x000fe40000004100 */
[C---:B------:R-:W-:Y:S01]  /*a9f0*/  FFMA.FTZ R48, R46.reuse, R51, -R49 ;  /* 0x000000332e307223 */ /* 0x040fe20000010831 */
[----:B------:R-:W-:Y:S01]  /*aa00*/  FFMA.FTZ R56, R46, R55, R56 ;  /* 0x000000372e387223 */ /* 0x000fe20000010038 */
[----:B------:R-:W-:Y:S01]  /*aa10*/  HADD2.F32 R44, -RZ, R44.H1_H1 ;  /* 0x3000002cff2c7230 */ /* 0x000fe20000004100 */
[----:B------:R-:W-:Y:S01]  /*aa20*/  F2FP.F16.E4M3.UNPACK_B R46, R28 ;  /* 0x0000001cff2e723e */ /* 0x000fe200020006ff */
[C---:B------:R-:W-:Y:S01]  /*aa30*/  FMUL.FTZ R28, R45.reuse, R50 ;  /* 0x000000322d1c7220 */ /* 0x040fe20000410000 */
[----:B------:R-:W-:Y:S01]  /*aa40*/  FMUL.FTZ R51, R45, R53 ;  /* 0x000000352d337220 */ /* 0x000fe20000410000 */
[----:B------:R-:W-:Y:S01]  /*aa50*/  HADD2.F32 R49, -RZ, R47.H0_H0 ;  /* 0x2000002fff317230 */ /* 0x000fe20000004100 */
[----:B------:R-:W-:Y:S01]  /*aa60*/  F2FP.SATFINITE.E4M3.F32.PACK_AB_MERGE_C R43, R54, R43, RZ ;  /* 0x0000002b362b723e */ /* 0x000fe200048070ff */
[----:B------:R-:W-:-:S02]  /*aa70*/  HADD2.F32 R30, -RZ, R39.H0_H0 ;  /* 0x20000027ff1e7230 */ /* 0x000fc40000004100 */
[C---:B------:R-:W-:Y:S01]  /*aa80*/  FFMA.FTZ R53, R44.reuse, R53, R28 ;  /* 0x000000352c357223 */ /* 0x040fe2000001001c */
[----:B------:R-:W-:Y:S02]  /*aa90*/  HADD2.F32 R45, -RZ, R46.H0_H0 ;  /* 0x2000002eff2d7230 */ /* 0x000fe40000004100 */
[----:B------:R-:W-:Y:S01]  /*aaa0*/  FFMA.FTZ R55, R44, R50, -R51 ;  /* 0x000000322c377223 */ /* 0x000fe20000010833 */
[----:B------:R-:W-:Y:S02]  /*aab0*/  HADD2.F32 R28, -RZ, R29.H0_H0 ;  /* 0x2000001dff1c7230 */ /* 0x000fe40000004100 */
[C---:B------:R-:W-:Y:S01]  /*aac0*/  FMUL.FTZ R51, R30.reuse, R49 ;  /* 0x000000311e337220 */ /* 0x040fe20000410000 */
[----:B------:R-:W-:Y:S02]  /*aad0*/  HADD2.F32 R44, -RZ, R47.H1_H1 ;  /* 0x3000002fff2c7230 */ /* 0x000fe40000004100 */
[----:B------:R-:W-:Y:S01]  /*aae0*/  FMUL.FTZ R47, R30, R45 ;  /* 0x0000002d1e2f7220 */ /* 0x000fe20000410000 */
[----:B------:R-:W-:-:S02]  /*aaf0*/  HADD2.F32 R39, -RZ, R39.H1_H1 ;  /* 0x30000027ff277230 */ /* 0x000fc40000004100 */
[C---:B------:R-:W-:Y:S01]  /*ab00*/  FFMA.FTZ R51, R28.reuse, R45, -R51 ;  /* 0x0000002d1c337223 */ /* 0x040fe20000010833 */
[----:B------:R-:W-:Y:S01]  /*ab10*/  HADD2.F32 R46, -RZ, R46.H1_H1 ;  /* 0x3000002eff2e7230 */ /* 0x000fe20000004100 */
[----:B------:R-:W-:Y:S01]  /*ab20*/  F2FP.F16.E4M3.UNPACK_B R45, R4.H1 ;  /* 0x00000004ff2d723e */ /* 0x000fe200030006ff */
[----:B------:R-:W-:Y:S02]  /*ab30*/  HADD2.F32 R29, -RZ, R29.H1_H1 ;  /* 0x3000001dff1d7230 */ /* 0x000fe40000004100 */
[C---:B------:R-:W-:Y:S01]  /*ab40*/  FMUL.FTZ R30, R39.reuse, R44 ;  /* 0x0000002c271e7220 */ /* 0x040fe20000410000 */
        /* <DEDUP_REMOVED lines=9> */
[----:B------:R-:W-:Y:S01]  /*abe0*/  F2FP.F16.E4M3.UNPACK_B R4, R4 ;  /* 0x00000004ff04723e */ /* 0x000fe200020006ff */
[----:B------:R-:W-:Y:S02]  /*abf0*/  HADD2.F32 R39, -RZ, R28.H1_H1 ;  /* 0x3000001cff277230 */ /* 0x000fe40000004100 */
[C---:B------:R-:W-:Y:S01]  /*ac00*/  FMUL.FTZ R57, R30.reuse, R47 ;  /* 0x0000002f1e397220 */ /* 0x040fe20000410000 */
[----:B------:R-:W-:Y:S02]  /*ac10*/  HADD2.F32 R28, -RZ, R10.H0_H0 ;  /* 0x2000000aff1c7230 */ /* 0x000fe40000004100 */
[----:B------:R-:W-:Y:S01]  /*ac20*/  FMUL.FTZ R59, R30, R29 ;  /* 0x0000001d1e3b7220 */ /* 0x000fe20000410000 */
[----:B------:R-:W-:Y:S01]  /*ac30*/  HADD2.F32 R45, -RZ, R45.H1_H1 ;  /* 0x3000002dff2d7230 */ /* 0x000fe20000004100 */
[----:B------:R-:W-:Y:S01]  /*ac40*/  F2FP.SATFINITE.E4M3.F32.PACK_AB_MERGE_C R53, R53, R56, RZ ;  /* 0x000000383535723e */ /* 0x000fe200048070ff */
[----:B------:R-:W-:-:S02]  /*ac50*/  HADD2.F32 R14, -RZ, R14.H1_H1 ;  /* 0x3000000eff0e7230 */ /* 0x000fc40000004100 */
[C---:B------:R-:W-:Y:S01]  /*ac60*/  FFMA.FTZ R57, R28.reuse, R29, -R57 ;  /* 0x0000001d1c397223 */ /* 0x040fe20000010839 */
[----:B------:R-:W-:Y:S02]  /*ac70*/  HADD2.F32 R10, -RZ, R10.H1_H1 ;  /* 0x3000000aff0a7230 */ /* 0x000fe40000004100 */
[----:B------:R-:W-:Y:S01]  /*ac80*/  FFMA.FTZ R59, R28, R47, R59 ;  /* 0x0000002f1c3b7223 */ /* 0x000fe2000001003b */
[----:B------:R-:W-:Y:S02]  /*ac90*/  HADD2.F32 R28, -RZ, R4.H1_H1 ;  /* 0x30000004ff1c7230 */ /* 0x000fe40000004100 */
[C---:B------:R-:W-:Y:S01]  /*aca0*/  FMUL.FTZ R29, R14.reuse, R45 ;  /* 0x0000002d0e1d7220 */ /* 0x040fe20000410000 */
[----:B------:R-:W-:Y:S01]  /*acb0*/  FMUL.FTZ R14, R14, R39 ;  /* 0x000000270e0e7220 */ /* 0x000fe20000410000 */
[----:B------:R-:W-:Y:S02]  /*acc0*/  F2FP.SATFINITE.E4M3.F32.PACK_AB_MERGE_C R8, R44, R49, R53 ;  /* 0x000000312c08723e */ /* 0x000fe40004807035 */
[C---:B------:R-:W-:Y:S01]  /*acd0*/  FFMA.FTZ R50, R10.reuse, R39, -R29 ;  /* 0x000000270a327223 */ /* 0x040fe2000001081d */
[----:B------:R-:W-:Y:S01]  /*ace0*/  FFMA.FTZ R52, R10, R45, R14 ;  /* 0x0000002d0a347223 */ /* 0x000fe2000001000e */
[----:B------:R-:W-:-:S02]  /*acf0*/  HADD2.F32 R29, -RZ, R21.H0_H0 ;  /* 0x20000015ff1d7230 */ /* 0x000fc40000004100 */
[----:B------:R-:W-:Y:S01]  /*ad00*/  HADD2.F32 R14, -RZ, R21.H1_H1 ;  /* 0x30000015ff0e7230 */ /* 0x000fe20000004100 */
[----:B------:R-:W-:Y:S01]  /*ad10*/  F2FP.SATFINITE.E4M3.F32.PACK_AB_MERGE_C R50, R50, R57, RZ ;  /* 0x000000393232723e */ /* 0x000fe200048070ff */
[----:B------:R-:W-:Y:S01]  /*ad20*/  HADD2.F32 R21, -RZ, R4.H0_H0 ;  /* 0x20000004ff157230 */ /* 0x000fe20000004100 */
[----:B------:R-:W-:Y:S01]  /*ad30*/  F2FP.SATFINITE.E4M3.F32.PACK_AB_MERGE_C R52, R52, R59, RZ ;  /* 0x0000003b3434723e */ /* 0x000fe200048070ff */
[--C-:B------:R-:W-:Y:S02]  /*ad40*/  HADD2.F32 R10, -RZ, R7.reuse.H0_H0 ;  /* 0x20000007ff0a7230 */ /* 0x100fe40000004100 */
[----:B------:R-:W-:Y:S02]  /*ad50*/  HADD2.F32 R7, -RZ, R7.H1_H1 ;  /* 0x30000007ff077230 */ /* 0x000fe40000004100 */
[--C-:B------:R-:W-:Y:S02]  /*ad60*/  HADD2.F32 R4, -RZ, R5.reuse.H0_H0 ;  /* 0x20000005ff047230 */ /* 0x100fe40000004100 */
[----:B------:R-:W-:Y:S01]  /*ad70*/  FMUL.FTZ R39, R10, R21 ;  /* 0x000000150a277220 */ /* 0x000fe20000410000 */
[----:B------:R-:W-:-:S02]  /*ad80*/  HADD2.F32 R5, -RZ, R5.H1_H1 ;  /* 0x30000005ff057230 */ /* 0x000fc40000004100 */
[-C--:B------:R-:W-:Y:S01]  /*ad90*/  FMUL.FTZ R10, R10, R29.reuse ;  /* 0x0000001d0a0a7220 */ /* 0x080fe20000410000 */
[C---:B------:R-:W-:Y:S01]  /*ada0*/  FMUL.FTZ R30, R7.reuse, R28 ;  /* 0x0000001c071e7220 */ /* 0x040fe20000410000 */
[-C--:B------:R-:W-:Y:S01]  /*adb0*/  FMUL.FTZ R7, R7, R14.reuse ;  /* 0x0000000e07077220 */ /* 0x080fe20000410000 */
[C---:B------:R-:W-:Y:S01]  /*adc0*/  FFMA.FTZ R39, R4.reuse, R29, -R39 ;  /* 0x0000001d04277223 */ /* 0x040fe20000010827 */
[----:B------:R-:W-:Y:S01]  /*add0*/  FFMA.FTZ R10, R4, R21, R10 ;  /* 0x00000015040a7223 */ /* 0x000fe2000001000a */
[C---:B------:R-:W-:Y:S01]  /*ade0*/  FFMA.FTZ R30, R5.reuse, R14, -R30 ;  /* 0x0000000e051e7223 */ /* 0x040fe2000001081e */
[----:B------:R-:W-:Y:S01]  /*adf0*/  FFMA.FTZ R21, R5, R28, R7 ;  /* 0x0000001c05157223 */ /* 0x000fe20000010007 */
[----:B------:R-:W-:Y:S02]  /*ae00*/  F2FP.SATFINITE.E4M3.F32.PACK_AB_MERGE_C R5, R15, R12, RZ ;  /* 0x0000000c0f05723e */ /* 0x000fe400048070ff */
[----:B------:R-:W-:Y:S02]  /*ae10*/  F2FP.SATFINITE.E4M3.F32.PACK_AB_MERGE_C R7, R58, R41, RZ ;  /* 0x000000293a07723e */ /* 0x000fe400048070ff */
[----:B------:R-:W-:-:S02]  /*ae20*/  F2FP.SATFINITE.E4M3.F32.PACK_AB_MERGE_C R4, R55, R48, RZ ;  /* 0x000000303704723e */ /* 0x000fc400048070ff */
[----:B------:R-:W-:Y:S02]  /*ae30*/  F2FP.SATFINITE.E4M3.F32.PACK_AB_MERGE_C R5, R11, R6, R5 ;  /* 0x000000060b05723e */ /* 0x000fe40004807005 */
[----:B------:R-:W-:Y:S02]  /*ae40*/  F2FP.SATFINITE.E4M3.F32.PACK_AB_MERGE_C R7, R42, R37, R7 ;  /* 0x000000252a07723e */ /* 0x000fe40004807007 */
[----:B------:R-:W-:Y:S02]  /*ae50*/  F2FP.SATFINITE.E4M3.F32.PACK_AB_MERGE_C R4, R46, R51, R4 ;  /* 0x000000332e04723e */ /* 0x000fe40004807004 */
[----:B------:R-:W-:Y:S02]  /*ae60*/  F2FP.SATFINITE.E4M3.F32.PACK_AB_MERGE_C R6, R30, R39, R50 ;  /* 0x000000271e06723e */ /* 0x000fe40004807032 */
[----:B------:R-:W-:Y:S02]  /*ae70*/  F2FP.SATFINITE.E4M3.F32.PACK_AB_MERGE_C R11, R40, R31, R43 ;  /* 0x0000001f280b723e */ /* 0x000fe4000480702b */
[----:B------:R-:W-:Y:S01]  /*ae80*/  F2FP.SATFINITE.E4M3.F32.PACK_AB_MERGE_C R10, R21, R10, R52 ;  /* 0x0000000a150a723e */ /* 0x000fe20004807034 */
[----:B------:R1:W-:Y:S04]  /*ae90*/  STS.128 [R20+0xf000], R4 ;  /* 0x00f0000414007388 */ /* 0x0003e80000000c00 */
[----:B------:R1:W-:Y:S02]  /*aea0*/  STS.128 [R3+0xf000], R8 ;  /* 0x00f0000803007388 */ /* 0x0003e40000000c00 */
.L_x_1178:
[----:B------:R-:W-:Y:S05]  /*aeb0*/  BSYNC B1 ;  /* 0x0000000000017941 */ /* 0x000fea0003800000 */
.L_x_1177:
[----:B------:R-:W-:Y:S05]  /*aec0*/  @P1 BRA `(.L_x_1164) ;  /* 0x0000001000001947 */ /* 0x000fea0003800000 */
[----:B------:R-:W2:Y:S01]  /*aed0*/  LDL R49, [R1+0x60] ;  /* 0x0000600001317983 */ /* 0x000ea20000100800 */
[----:B-1---5:R-:W-:Y:S02]  /*aee0*/  SHF.R.U32.HI R4, RZ, 0x8, R32 ;  /* 0x00000008ff047819 */ /* 0x022fe40000011620 */
[----:B------:R-:W-:Y:S02]  /*aef0*/  SHF.R.S32.HI R9, RZ, 0x1f, R63 ;  /* 0x0000001fff097819 */ /* 0x000fe4000001143f */
[----:B------:R-:W-:Y:S02]  /*af00*/  LOP3.LUT R3, R32, 0xff, RZ, 0xc0, !PT ;  /* 0x000000ff20037812 */ /* 0x000fe400078ec0ff */
[----:B------:R-:W-:Y:S02]  /*af10*/  LOP3.LUT R4, R4, 0xff, RZ, 0xc0, !PT ;  /* 0x000000ff04047812 */ /* 0x000fe400078ec0ff */
[----:B------:R-:W-:Y:S02]  /*af20*/  LEA.HI R9, R9, R63, RZ, 0x4 ;  /* 0x0000003f09097211 */ /* 0x000fe400078f20ff */
[----:B------:R-:W-:-:S02]  /*af30*/  PRMT R12, R4, 0x7604, R3 ;  /* 0x00007604040c7816 */ /* 0x000fc40000000003 */
[----:B------:R-:W-:Y:S02]  /*af40*/  SHF.R.U32.HI R4, RZ, 0x8, R34 ;  /* 0x00000008ff047819 */ /* 0x000fe40000011622 */
[----:B------:R-:W-:Y:S02]  /*af50*/  SHF.R.S32.HI R9, RZ, 0x4, R9 ;  /* 0x00000004ff097819 */ /* 0x000fe40000011409 */
[----:B------:R-:W-:Y:S02]  /*af60*/  LOP3.LUT R3, R34, 0xff, RZ, 0xc0, !PT ;  /* 0x000000ff22037812 */ /* 0x000fe400078ec0ff */
[----:B------:R-:W-:Y:S02]  /*af70*/  SHF.R.U32.HI R8, RZ, 0x8, R24 ;  /* 0x00000008ff087819 */ /* 0x000fe40000011618 */
[----:B------:R-:W-:Y:S02]  /*af80*/  LOP3.LUT R4, R4, 0xff, RZ, 0xc0, !PT ;  /* 0x000000ff04047812 */ /* 0x000fe400078ec0ff */
[----:B------:R-:W-:-:S02]  /*af90*/  LEA.HI R0, R0, R9, RZ, 0x1c ;  /* 0x0000000900007211 */ /* 0x000fc400078fe0ff */
[----:B------:R-:W-:Y:S02]  /*afa0*/  LOP3.LUT R7, R24, 0xff, RZ, 0xc0, !PT ;  /* 0x000000ff18077812 */ /* 0x000fe400078ec0ff */
[----:B------:R-:W-:Y:S02]  /*afb0*/  LOP3.LUT R8, R8, 0xff, RZ, 0xc0, !PT ;  /* 0x000000ff08087812 */ /* 0x000fe400078ec0ff */
[----:B------:R-:W-:Y:S02]  /*afc0*/  PRMT R20, R4, 0x7604, R3 ;  /* 0x0000760404147816 */ /* 0x000fe40000000003 */
[C---:B------:R-:W-:Y:S01]  /*afd0*/  LEA.HI R3, R0.reuse, R0, RZ, 0x1 ;  /* 0x0000000000037211 */ /* 0x040fe200078f08ff */
[----:B------:R-:W-:Y:S01]  /*afe0*/  IMAD.SHL.U32 R0, R0, 0x10, RZ ;  /* 0x0000001000007824 */ /* 0x000fe200078e00ff */
[----:B------:R-:W-:Y:S02]  /*aff0*/  PRMT R29, R8, 0x7604, R7 ;  /* 0x00007604081d7816 */ /* 0x000fe40000000007 */
[----:B------:R-:W-:-:S02]  /*b000*/  SHF.R.U32.HI R6, RZ, 0x8, R33 ;  /* 0x00000008ff067819 */ /* 0x000fc40000011621 */
[----:B------:R-:W-:Y:S02]  /*b010*/  SHF.R.U32.HI R8, RZ, 0x8, R26 ;  /* 0x00000008ff087819 */ /* 0x000fe4000001161a */
[----:B------:R-:W-:Y:S02]  /*b020*/  SHF.R.S32.HI R3, RZ, 0x1, R3 ;  /* 0x00000001ff037819 */ /* 0x000fe40000011403 */
[----:B------:R-:W-:Y:S02]  /*b030*/  LOP3.LUT R0, R62, 0x10, R0, 0xf8, !PT ;  /* 0x000000103e007812 */ /* 0x000fe400078ef800 */
[----:B------:R-:W-:Y:S02]  /*b040*/  LOP3.LUT R5, R33, 0xff, RZ, 0xc0, !PT ;  /* 0x000000ff21057812 */ /* 0x000fe400078ec0ff */
[----:B------:R-:W-:Y:S02]  /*b050*/  LOP3.LUT R6, R6, 0xff, RZ, 0xc0, !PT ;  /* 0x000000ff06067812 */ /* 0x000fe400078ec0ff */
[----:B------:R-:W-:Y:S01]  /*b060*/  LOP3.LUT R30, R8, 0xff, RZ, 0xc0, !PT ;  /* 0x000000ff081e7812 */ /* 0x000fe200078ec0ff */
[----:B------:R-:W-:Y:S01]  /*b070*/  IMAD R8, R3, 0x1800, R61 ;  /* 0x0000180003087824 */ /* 0x000fe200078e023d */
[----:B0-----:R-:W-:-:S02]  /*b080*/  SHF.R.U32.HI R10, RZ, 0x8, R25 ;  /* 0x00000008ff0a7819 */ /* 0x001fc40000011619 */
[----:B------:R-:W-:Y:S02]  /*b090*/  LOP3.LUT R0, R0, R60, RZ, 0x3c, !PT ;  /* 0x0000003c00007212 */ /* 0x000fe400078e3cff */
[----:B------:R-:W-:Y:S02]  /*b0a0*/  PRMT R14, R6, 0x7604, R5 ;  /* 0x00007604060e7816 */ /* 0x000fe40000000005 */
[----:B------:R-:W-:Y:S02]  /*b0b0*/  SHF.R.U32.HI R6, RZ, 0x8, R35 ;  /* 0x00000008ff067819 */ /* 0x000fe40000011623 */
[----:B------:R-:W-:Y:S02]  /*b0c0*/  LOP3.LUT R9, R25, 0xff, RZ, 0xc0, !PT ;  /* 0x000000ff19097812 */ /* 0x000fe400078ec0ff */
[----:B------:R-:W-:Y:S02]  /*b0d0*/  LOP3.LUT R11, R26, 0xff, RZ, 0xc0, !PT ;  /* 0x000000ff1a0b7812 */ /* 0x000fe400078ec0ff */
[----:B------:R-:W-:-:S02]  /*b0e0*/  LOP3.LUT R10, R10, 0xff, RZ, 0xc0, !PT ;  /* 0x000000ff0a0a7812 */ /* 0x000fc400078ec0ff */
[----:B------:R-:W-:Y:S02]  /*b0f0*/  IADD3 R0, R17, R8, R0 ;  /* 0x0000000811007210 */ /* 0x000fe40007ffe000 */
[----:B------:R-:W-:Y:S02]  /*b100*/  LOP3.LUT R5, R35, 0xff, RZ, 0xc0, !PT ;  /* 0x000000ff23057812 */ /* 0x000fe400078ec0ff */
[----:B------:R-:W-:Y:S02]  /*b110*/  LOP3.LUT R6, R6, 0xff, RZ, 0xc0, !PT ;  /* 0x000000ff06067812 */ /* 0x000fe400078ec0ff */
[----:B------:R-:W-:Y:S02]  /*b120*/  PRMT R31, R10, 0x7604, R9 ;  /* 0x000076040a1f7816 */ /* 0x000fe40000000009 */
[----:B------:R-:W-:Y:S02]  /*b130*/  PRMT R37, R30, 0x7604, R11 ;  /* 0x000076041e257816 */ /* 0x000fe4000000000b */
[----:B------:R-:W0:Y:S01]  /*b140*/  LDS.128 R8, [R0+0xf000] ;  /* 0x00f0000000087984 */ /* 0x000e220000000c00 */
[----:B------:R-:W-:-:S02]  /*b150*/  PRMT R28, R6, 0x7604, R5 ;  /* 0x00007604061c7816 */ /* 0x000fc40000000005 */
[----:B------:R-:W-:Y:S02]  /*b160*/  SHF.R.U32.HI R38, RZ, 0x8, R27 ;  /* 0x00000008ff267819 */ /* 0x000fe4000001161b */
[----:B------:R-:W-:Y:S02]  /*b170*/  LOP3.LUT R13, R27, 0xff, RZ, 0xc0, !PT ;  /* 0x000000ff1b0d7812 */ /* 0x000fe400078ec0ff */
[----:B------:R-:W-:Y:S02]  /*b180*/  LOP3.LUT R38, R38, 0xff, RZ, 0xc0, !PT ;  /* 0x000000ff26267812 */ /* 0x000fe400078ec0ff */
[----:B------:R-:W-:Y:S02]  /*b190*/  SHF.R.U32.HI R3, RZ, 0x10, R32 ;  /* 0x00000010ff037819 */ /* 0x000fe40000011620 */
[----:B------:R-:W-:Y:S02]  /*b1a0*/  PRMT R39, R38, 0x7604, R13 ;  /* 0x0000760426277816 */ /* 0x000fe4000000000d */
[----:B------:R-:W-:-:S02]  /*b1b0*/  SHF.R.U32.HI R13, RZ, 0x10, R33 ;  /* 0x00000010ff0d7819 */ /* 0x000fc40000011621 */
[----:B------:R-:W-:Y:S02]  /*b1c0*/  SHF.R.U32.HI R21, RZ, 0x10, R35 ;  /* 0x00000010ff157819 */ /* 0x000fe40000011623 */
[----:B------:R-:W-:Y:S02]  /*b1d0*/  LOP3.LUT R13, R13, 0xff, RZ, 0xc0, !PT ;  /* 0x000000ff0d0d7812 */ /* 0x000fe400078ec0ff */
[----:B------:R-:W-:Y:S02]  /*b1e0*/  LOP3.LUT R3, R3, 0xff, RZ, 0xc0, !PT ;  /* 0x000000ff03037812 */ /* 0x000fe400078ec0ff */
[----:B------:R-:W-:Y:S02]  /*b1f0*/  LOP3.LUT R21, R21, 0xff, RZ, 0xc0, !PT ;  /* 0x000000ff15157812 */ /* 0x000fe400078ec0ff */
[----:B------:R-:W-:Y:S02]  /*b200*/  PRMT R13, R13, 0x7054, R14 ;  /* 0x000070540d0d7816 */ /* 0x000fe4000000000e */
[----:B------:R-:W-:-:S02]  /*b210*/  SHF.R.U32.HI R15, RZ, 0x10, R34 ;  /* 0x00000010ff0f7819 */ /* 0x000fc40000011622 */
[----:B------:R-:W-:Y:S02]  /*b220*/  SHF.R.U32.HI R14, RZ, 0x10, R25 ;  /* 0x00000010ff0e7819 */ /* 0x000fe40000011619 */
[----:B------:R-:W-:Y:S02]  /*b230*/  PRMT R3, R3, 0x7054, R12 ;  /* 0x0000705403037816 */ /* 0x000fe4000000000c */
[----:B------:R-:W-:Y:S02]  /*b240*/  PRMT R21, R21, 0x7054, R28 ;  /* 0x0000705415157816 */ /* 0x000fe4000000001c */
[----:B------:R-:W-:Y:S02]  /*b250*/  SHF.R.U32.HI R12, RZ, 0x10, R24 ;  /* 0x00000010ff0c7819 */ /* 0x000fe40000011618 */
[----:B------:R-:W-:Y:S02]  /*b260*/  LOP3.LUT R15, R15, 0xff, RZ, 0xc0, !PT ;  /* 0x000000ff0f0f7812 */ /* 0x000fe400078ec0ff */
[----:B------:R-:W-:-:S02]  /*b270*/  SHF.R.U32.HI R28, RZ, 0x10, R27 ;  /* 0x00000010ff1c7819 */ /* 0x000fc4000001161b */
[----:B------:R-:W-:Y:S02]  /*b280*/  LOP3.LUT R14, R14, 0xff, RZ, 0xc0, !PT ;  /* 0x000000ff0e0e7812 */ /* 0x000fe400078ec0ff */
[----:B------:R-:W-:Y:S02]  /*b290*/  LOP3.LUT R12, R12, 0xff, RZ, 0xc0, !PT ;  /* 0x000000ff0c0c7812 */ /* 0x000fe400078ec0ff */
[----:B------:R-:W-:Y:S02]  /*b2a0*/  PRMT R15, R15, 0x7054, R20 ;  /* 0x000070540f0f7816 */ /* 0x000fe40000000014 */
[----:B------:R-:W-:Y:S02]  /*b2b0*/  LOP3.LUT R28, R28, 0xff, RZ, 0xc0, !PT ;  /* 0x000000ff1c1c7812 */ /* 0x000fe400078ec0ff */
[----:B------:R-:W-:Y:S02]  /*b2c0*/  PRMT R31, R14, 0x7054, R31 ;  /* 0x000070540e1f7816 */ /* 0x000fe4000000001f */
[----:B------:R-:W-:-:S02]  /*b2d0*/  SHF.R.U32.HI R20, RZ, 0x10, R26 ;  /* 0x00000010ff147819 */ /* 0x000fc4000001161a */
[----:B------:R-:W-:Y:S02]  /*b2e0*/  PRMT R29, R12, 0x7054, R29 ;  /* 0x000070540c1d7816 */ /* 0x000fe4000000001d */
[----:B------:R-:W-:Y:S02]  /*b2f0*/  PRMT R41, R28, 0x7054, R39 ;  /* 0x000070541c297816 */ /* 0x000fe40000000027 */
[----:B------:R-:W-:Y:S02]  /*b300*/  LOP3.LUT R14, R3, 0xff000000, R32, 0xf8, !PT ;  /* 0xff000000030e7812 */ /* 0x000fe400078ef820 */
[----:B------:R-:W-:Y:S02]  /*b310*/  LOP3.LUT R38, R31, 0xff000000, R25, 0xf8, !PT ;  /* 0xff0000001f267812 */ /* 0x000fe400078ef819 */
[----:B------:R-:W-:Y:S02]  /*b320*/  LOP3.LUT R20, R20, 0xff, RZ, 0xc0, !PT ;  /* 0x000000ff14147812 */ /* 0x000fe400078ec0ff */
[----:B------:R-:W-:-:S02]  /*b330*/  LOP3.LUT R32, R13, 0xff000000, R33, 0xf8, !PT ;  /* 0xff0000000d207812 */ /* 0x000fc400078ef821 */
[----:B------:R-:W-:Y:S02]  /*b340*/  LOP3.LUT R28, R29, 0xff000000, R24, 0xf8, !PT ;  /* 0xff0000001d1c7812 */ /* 0x000fe400078ef818 */
[----:B------:R-:W-:Y:S02]  /*b350*/  LOP3.LUT R42, R41, 0xff000000, R27, 0xf8, !PT ;  /* 0xff000000292a7812 */ /* 0x000fe400078ef81b */
[----:B------:R-:W-:Y:S02]  /*b360*/  F2FP.F16.E4M3.UNPACK_B R40, R38 ;  /* 0x00000026ff28723e */ /* 0x000fe400020006ff */
[----:B0-----:R-:W-:Y:S02]  /*b370*/  F2FP.F16.E4M3.UNPACK_B R24, R9 ;  /* 0x00000009ff18723e */ /* 0x001fe400020006ff */
[----:B------:R-:W-:Y:S01]  /*b380*/  PRMT R37, R20, 0x7054, R37 ;  /* 0x0000705414257816 */ /* 0x000fe20000000025 */
[--C-:B------:R-:W-:Y:S01]  /*b390*/  HADD2.F32 R41, -RZ, R40.reuse.H0_H0 ;  /* 0x20000028ff297230 */ /* 0x100fe20000004100 */
[----:B------:R-:W-:Y:S01]  /*b3a0*/  F2FP.F16.E4M3.UNPACK_B R27, R32 ;  /* 0x00000020ff1b723e */ /* 0x000fe200020006ff */
[----:B------:R-:W-:Y:S01]  /*b3b0*/  HADD2.F32 R40, -RZ, R40.H1_H1 ;  /* 0x30000028ff287230 */ /* 0x000fe20000004100 */
[----:B------:R-:W-:-:S02]  /*b3c0*/  LOP3.LUT R39, R21, 0xff000000, R35, 0xf8, !PT ;  /* 0xff00000015277812 */ /* 0x000fc400078ef823 */
[----:B------:R-:W-:Y:S01]  /*b3d0*/  LOP3.LUT R12, R37, 0xff000000, R26, 0xf8, !PT ;  /* 0xff000000250c7812 */ /* 0x000fe200078ef81a */
[--C-:B------:R-:W-:Y:S01]  /*b3e0*/  HADD2.F32 R37, -RZ, R27.reuse.H0_H0 ;  /* 0x2000001bff257230 */ /* 0x100fe20000004100 */
[----:B------:R-:W-:Y:S01]  /*b3f0*/  LOP3.LUT R3, R15, 0xff000000, R34, 0xf8, !PT ;  /* 0xff0000000f037812 */ /* 0x000fe200078ef822 */
[----:B------:R-:W-:Y:S01]  /*b400*/  HADD2.F32 R27, -RZ, R27.H1_H1 ;  /* 0x3000001bff1b7230 */ /* 0x000fe20000004100 */
[----:B------:R-:W-:Y:S02]  /*b410*/  F2FP.F16.E4M3.UNPACK_B R25, R9.H1 ;  /* 0x00000009ff19723e */ /* 0x000fe400030006ff */
[-C--:B------:R-:W-:Y:S02]  /*b420*/  F2FP.F16.E4M3.UNPACK_B R26, R8.reuse ;  /* 0x00000008ff1a723e */ /* 0x080fe400020006ff */
[----:B------:R-:W-:Y:S02]  /*b430*/  F2FP.F16.E4M3.UNPACK_B R34, R8.H1 ;  /* 0x00000008ff22723e */ /* 0x000fe400030006ff */
[----:B------:R-:W-:-:S02]  /*b440*/  F2FP.F16.E4M3.UNPACK_B R32, R32.H1 ;  /* 0x00000020ff20723e */ /* 0x000fc400030006ff */
[-C--:B------:R-:W-:Y:S02]  /*b450*/  F2FP.F16.E4M3.UNPACK_B R33, R11.reuse ;  /* 0x0000000bff21723e */ /* 0x080fe400020006ff */
[----:B------:R-:W-:Y:S02]  /*b460*/  F2FP.F16.E4M3.UNPACK_B R35, R11.H1 ;  /* 0x0000000bff23723e */ /* 0x000fe400030006ff */
[----:B------:R-:W-:Y:S01]  /*b470*/  F2FP.F16.E4M3.UNPACK_B R11, R10.H1 ;  /* 0x0000000aff0b723e */ /* 0x000fe200030006ff */
[----:B--2---:R-:W0:Y:S02]  /*b480*/  LDS.128 R4, [R49+0xf000] ;  /* 0x00f0000031047984 */ /* 0x004e240000000c00 */
[-C--:B0-----:R-:W-:Y:S02]  /*b490*/  F2FP.F16.E4M3.UNPACK_B R13, R5.reuse ;  /* 0x00000005ff0d723e */ /* 0x081fe400020006ff */
[----:B------:R-:W-:Y:S01]  /*b4a0*/  F2FP.F16.E4M3.UNPACK_B R21, R5.H1 ;  /* 0x00000005ff15723e */ /* 0x000fe200030006ff */
[--C-:B------:R-:W-:Y:S01]  /*b4b0*/  HADD2.F32 R5, -RZ, R24.reuse.H0_H0 ;  /* 0x20000018ff057230 */ /* 0x100fe20000004100 */
[-C--:B------:R-:W-:Y:S01]  /*b4c0*/  F2FP.F16.E4M3.UNPACK_B R30, R7.reuse ;  /* 0x00000007ff1e723e */ /* 0x080fe200020006ff */
[----:B------:R-:W-:Y:S01]  /*b4d0*/  HADD2.F32 R20, -RZ, R13.H0_H0 ;  /* 0x2000000dff147230 */ /* 0x000fe20000004100 */
[----:B------:R-:W-:Y:S01]  /*b4e0*/  F2FP.F16.E4M3.UNPACK_B R31, R7.H1 ;  /* 0x00000007ff1f723e */ /* 0x000fe200030006ff */
[----:B------:R-:W-:-:S02]  /*b4f0*/  HADD2.F32 R24, -RZ, R24.H1_H1 ;  /* 0x30000018ff187230 */ /* 0x000fc40000004100 */
[C---:B------:R-:W-:Y:S01]  /*b500*/  FMUL.FTZ R9, R5.reuse, R41 ;  /* 0x0000002905097220 */ /* 0x040fe20000410000 */
[-C--:B------:R-:W-:Y:S01]  /*b510*/  FMUL.FTZ R8, R5, R37.reuse ;  /* 0x0000002505087220 */ /* 0x080fe20000410000 */
[----:B------:R-:W-:Y:S01]  /*b520*/  F2FP.F16.E4M3.UNPACK_B R15, R4 ;  /* 0x00000004ff0f723e */ /* 0x000fe200020006ff */
[----:B------:R-:W-:Y:S02]  /*b530*/  HADD2.F32 R13, -RZ, R13.H1_H1 ;  /* 0x3000000dff0d7230 */ /* 0x000fe40000004100 */
[C---:B------:R-:W-:Y:S01]  /*b540*/  FFMA.FTZ R5, R20.reuse, R37, -R9 ;  /* 0x0000002514057223 */ /* 0x040fe20000010809 */
[----:B------:R-:W-:Y:S01]  /*b550*/  FFMA.FTZ R9, R20, R41, R8 ;  /* 0x0000002914097223 */ /* 0x000fe20000010008 */
[----:B------:R-:W-:Y:S01]  /*b560*/  F2FP.F16.E4M3.UNPACK_B R41, R38.H1 ;  /* 0x00000026ff29723e */ /* 0x000fe200030006ff */
[----:B------:R-:W-:Y:S01]  /*b570*/  HADD2.F32 R8, -RZ, R25.H0_H0 ;  /* 0x20000019ff087230 */ /* 0x000fe20000004100 */
[----:B------:R-:W-:Y:S01]  /*b580*/  F2FP.F16.E4M3.UNPACK_B R29, R4.H1 ;  /* 0x00000004ff1d723e */ /* 0x000fe200030006ff */
[--C-:B------:R-:W-:Y:S01]  /*b590*/  HADD2.F32 R37, -RZ, R32.reuse.H0_H0 ;  /* 0x20000020ff257230 */ /* 0x100fe20000004100 */
[-C--:B------:R-:W-:Y:S01]  /*b5a0*/  F2FP.F16.E4M3.UNPACK_B R4, R6.reuse ;  /* 0x00000006ff04723e */ /* 0x080fe200020006ff */
[----:B------:R-:W-:Y:S01]  /*b5b0*/  HADD2.F32 R43, -RZ, R41.H0_H0 ;  /* 0x20000029ff2b7230 */ /* 0x000fe20000004100 */
[----:B------:R-:W-:Y:S01]  /*b5c0*/  F2FP.F16.E4M3.UNPACK_B R7, R6.H1 ;  /* 0x00000006ff07723e */ /* 0x000fe200030006ff */
[----:B------:R-:W-:Y:S01]  /*b5d0*/  HADD2.F32 R20, -RZ, R21.H0_H0 ;  /* 0x20000015ff147230 */ /* 0x000fe20000004100 */
[----:B------:R-:W-:Y:S01]  /*b5e0*/  F2FP.F16.E4M3.UNPACK_B R6, R10 ;  /* 0x0000000aff06723e */ /* 0x000fe200020006ff */
[CC--:B------:R-:W-:Y:S01]  /*b5f0*/  FMUL.FTZ R10, R24.reuse, R40.reuse ;  /* 0x00000028180a7220 */ /* 0x0c0fe20000410000 */
[----:B------:R-:W-:Y:S01]  /*b600*/  FMUL.FTZ R45, R24, R27 ;  /* 0x0000001b182d7220 */ /* 0x000fe20000410000 */
[C---:B------:R-:W-:Y:S01]  /*b610*/  FMUL.FTZ R47, R8.reuse, R43 ;  /* 0x0000002b082f7220 */ /* 0x040fe20000410000 */
[----:B------:R-:W-:Y:S01]  /*b620*/  FMUL.FTZ R24, R8, R37 ;  /* 0x0000002508187220 */ /* 0x000fe20000410000 */
[C---:B------:R-:W-:Y:S01]  /*b630*/  FFMA.FTZ R10, R13.reuse, R27, -R10 ;  /* 0x0000001b0d0a7223 */ /* 0x040fe2000001080a */
[----:B------:R-:W-:Y:S01]  /*b640*/  FFMA.FTZ R8, R13, R40, R45 ;  /* 0x000000280d087223 */ /* 0x000fe2000001002d */
[C---:B------:R-:W-:Y:S01]  /*b650*/  FFMA.FTZ R13, R20.reuse, R37, -R47 ;  /* 0x00000025140d7223 */ /* 0x040fe2000001082f */
[----:B------:R-:W-:Y:S01]  /*b660*/  FFMA.FTZ R20, R20, R43, R24 ;  /* 0x0000002b14147223 */ /* 0x000fe20000010018 */
[----:B------:R-:W-:Y:S01]  /*b670*/  F2FP.F16.E4M3.UNPACK_B R43, R42 ;  /* 0x0000002aff2b723e */ /* 0x000fe200020006ff */
[----:B------:R-:W-:Y:S01]  /*b680*/  HADD2.F32 R38, -RZ, R32.H1_H1 ;  /* 0x30000020ff267230 */ /* 0x000fe20000004100 */
[-C--:B------:R-:W-:Y:S01]  /*b690*/  F2FP.F16.E4M3.UNPACK_B R37, R39.reuse ;  /* 0x00000027ff25723e */ /* 0x080fe200020006ff */
[----:B------:R-:W-:Y:S01]  /*b6a0*/  HADD2.F32 R25, -RZ, R25.H1_H1 ;  /* 0x30000019ff197230 */ /* 0x000fe20000004100 */
[----:B------:R-:W-:Y:S01]  /*b6b0*/  F2FP.F16.E4M3.UNPACK_B R39, R39.H1 ;  /* 0x00000027ff27723e */ /* 0x000fe200030006ff */
[----:B------:R-:W-:-:S02]  /*b6c0*/  HADD2.F32 R40, -RZ, R41.H1_H1 ;  /* 0x30000029ff287230 */ /* 0x000fc40000004100 */
[----:B------:R-:W-:Y:S02]  /*b6d0*/  HADD2.F32 R21, -RZ, R21.H1_H1 ;  /* 0x30000015ff157230 */ /* 0x000fe40000004100 */
[C---:B------:R-:W-:Y:S01]  /*b6e0*/  FMUL.FTZ R27, R25.reuse, R38 ;  /* 0x00000026191b7220 */ /* 0x040fe20000410000 */
[----:B------:R-:W-:Y:S02]  /*b6f0*/  HADD2.F32 R45, -RZ, R43.H0_H0 ;  /* 0x2000002bff2d7230 */ /* 0x000fe40000004100 */
[-C--:B------:R-:W-:Y:S01]  /*b700*/  FMUL.FTZ R44, R25, R40.reuse ;  /* 0x00000028192c7220 */ /* 0x080fe20000410000 */
[----:B------:R-:W-:Y:S02]  /*b710*/  HADD2.F32 R24, -RZ, R33.H0_H0 ;  /* 0x20000021ff187230 */ /* 0x000fe40000004100 */
[----:B------:R-:W-:Y:S01]  /*b720*/  FFMA.FTZ R27, R21, R40, R27 ;  /* 0x00000028151b7223 */ /* 0x000fe2000001001b */
[----:B------:R-:W-:Y:S01]  /*b730*/  HADD2.F32 R41, -RZ, R37.H0_H0 ;  /* 0x20000025ff297230 */ /* 0x000fe20000004100 */
[----:B------:R-:W-:Y:S01]  /*b740*/  F2FP.F16.E4M3.UNPACK_B R40, R42.H1 ;  /* 0x0000002aff28723e */ /* 0x000fe200030006ff */
[----:B------:R-:W-:-:S02]  /*b750*/  HADD2.F32 R32, -RZ, R30.H0_H0 ;  /* 0x2000001eff207230 */ /* 0x000fc40000004100 */
[C---:B------:R-:W-:Y:S01]  /*b760*/  FMUL.FTZ R25, R24.reuse, R45 ;  /* 0x0000002d18197220 */ /* 0x040fe20000410000 */
[----:B------:R-:W-:Y:S02]  /*b770*/  HADD2.F32 R43, -RZ, R43.H1_H1 ;  /* 0x3000002bff2b7230 */ /* 0x000fe40000004100 */
[-C--:B------:R-:W-:Y:S01]  /*b780*/  FMUL.FTZ R46, R24, R41.reuse ;  /* 0x00000029182e7220 */ /* 0x080fe20000410000 */
[----:B------:R-:W-:Y:S01]  /*b790*/  FFMA.FTZ R24, R21, R38, -R44 ;  /* 0x0000002615187223 */ /* 0x000fe2000001082c */
[C---:B------:R-:W-:Y:S01]  /*b7a0*/  FFMA.FTZ R25, R32.reuse, R41, -R25 ;  /* 0x0000002920197223 */ /* 0x040fe20000010819 */
[----:B------:R-:W-:Y:S02]  /*b7b0*/  HADD2.F32 R41, -RZ, R37.H1_H1 ;  /* 0x30000025ff297230 */ /* 0x000fe40000004100 */
[----:B------:R-:W-:Y:S01]  /*b7c0*/  FFMA.FTZ R21, R32, R45, R46 ;  /* 0x0000002d20157223 */ /* 0x000fe2000001002e */
[----:B------:R-:W-:Y:S01]  /*b7d0*/  HADD2.F32 R42, -RZ, R40.H0_H0 ;  /* 0x20000028ff2a7230 */ /* 0x000fe20000004100 */
[----:B------:R-:W-:Y:S01]  /*b7e0*/  F2FP.SATFINITE.E4M3.F32.PACK_AB_MERGE_C R13, R24, R13, RZ ;  /* 0x0000000d180d723e */ /* 0x000fe200048070ff */
[----:B------:R-:W-:Y:S01]  /*b7f0*/  HADD2.F32 R37, -RZ, R35.H0_H0 ;  /* 0x20000023ff257230 */ /* 0x000fe20000004100 */
[----:B------:R-:W-:Y:S01]  /*b800*/  F2FP.SATFINITE.E4M3.F32.PACK_AB_MERGE_C R20, R27, R20, RZ ;  /* 0x000000141b14723e */ /* 0x000fe200048070ff */
[----:B------:R-:W-:Y:S01]  /*b810*/  HADD2.F32 R32, -RZ, R30.H1_H1 ;  /* 0x3000001eff207230 */ /* 0x000fe20000004100 */
[----:B------:R-:W-:Y:S01]  /*b820*/  F2FP.SATFINITE.E4M3.F32.PACK_AB_MERGE_C R5, R10, R5, R13 ;  /* 0x000000050a05723e */ /* 0x000fe2000480700d */
[----:B------:R-:W-:-:S02]  /*b830*/  HADD2.F32 R38, -RZ, R39.H0_H0 ;  /* 0x20000027ff267230 */ /* 0x000fc40000004100 */
[C---:B------:R-:W-:Y:S01]  /*b840*/  FMUL.FTZ R46, R37.reuse, R42 ;  /* 0x0000002a252e7220 */ /* 0x040fe20000410000 */
[----:B------:R-:W-:Y:S01]  /*b850*/  HADD2.F32 R30, -RZ, R33.H1_H1 ;  /* 0x30000021ff1e7230 */ /* 0x000fe20000004100 */
[----:B------:R-:W-:Y:S01]  /*b860*/  F2FP.SATFINITE.E4M3.F32.PACK_AB_MERGE_C R9, R8, R9, R20 ;  /* 0x000000090809723e */ /* 0x000fe20004807014 */
[----:B------:R-:W-:Y:S02]  /*b870*/  HADD2.F32 R33, -RZ, R31.H0_H0 ;  /* 0x2000001fff217230 */ /* 0x000fe40000004100 */
[----:B------:R-:W-:Y:S01]  /*b880*/  FMUL.FTZ R37, R37, R38 ;  /* 0x0000002625257220 */ /* 0x000fe20000410000 */
[C---:B------:R-:W-:Y:S01]  /*b890*/  FMUL.FTZ R45, R30.reuse, R43 ;  /* 0x0000002b1e2d7220 */ /* 0x040fe20000410000 */
[----:B------:R-:W-:Y:S02]  /*b8a0*/  FMUL.FTZ R44, R30, R41 ;  /* 0x000000291e2c7220 */ /* 0x000fe40000410000 */
[----:B------:R-:W-:Y:S01]  /*b8b0*/  FFMA.FTZ R47, R33, R42, R37 ;  /* 0x0000002a212f7223 */ /* 0x000fe20000010025 */
[----:B------:R-:W-:-:S02]  /*b8c0*/  HADD2.F32 R42, -RZ, R39.H1_H1 ;  /* 0x30000027ff2a7230 */ /* 0x000fc40000004100 */
[C---:B------:R-:W-:Y:S01]  /*b8d0*/  FFMA.FTZ R30, R32.reuse, R41, -R45 ;  /* 0x00000029201e7223 */ /* 0x040fe2000001082d */
[----:B------:R-:W-:Y:S01]  /*b8e0*/  FFMA.FTZ R45, R33, R38, -R46 ;  /* 0x00000026212d7223 */ /* 0x000fe2000001082e */
[----:B------:R-:W-:Y:S01]  /*b8f0*/  F2FP.F16.E4M3.UNPACK_B R39, R28.H1 ;  /* 0x0000001cff27723e */ /* 0x000fe200030006ff */
[----:B------:R-:W-:Y:S01]  /*b900*/  FFMA.FTZ R32, R32, R43, R44 ;  /* 0x0000002b20207223 */ /* 0x000fe2000001002c */
[----:B------:R-:W-:Y:S01]  /*b910*/  F2FP.F16.E4M3.UNPACK_B R38, R14.H1 ;  /* 0x0000000eff26723e */ /* 0x000fe200030006ff */
[----:B------:R-:W-:Y:S02]  /*b920*/  HADD2.F32 R37, -RZ, R35.H1_H1 ;  /* 0x30000023ff257230 */ /* 0x000fe40000004100 */
[----:B------:R-:W-:Y:S02]  /*b930*/  HADD2.F32 R46, -RZ, R40.H1_H1 ;  /* 0x30000028ff2e7230 */ /* 0x000fe40000004100 */
[----:B------:R-:W-:Y:S02]  /*b940*/  HADD2.F32 R44, -RZ, R39.H0_H0 ;  /* 0x20000027ff2c7230 */ /* 0x000fe40000004100 */
        /* <DEDUP_REMOVED lines=12> */
[----:B------:R-:W-:Y:S02]  /*ba10*/  HADD2.F32 R38, -RZ, R38.H1_H1 ;  /* 0x30000026ff267230 */ /* 0x000fe40000004100 */
[----:B------:R-:W-:Y:S01]  /*ba20*/  FFMA.FTZ R44, R31, R44, R35 ;  /* 0x0000002c1f2c7223 */ /* 0x000fe20000010023 */
[----:B------:R-:W-:Y:S01]  /*ba30*/  F2FP.F16.E4M3.UNPACK_B R31, R14 ;  /* 0x0000000eff1f723e */ /* 0x000fe200020006ff */
[----:B------:R-:W-:Y:S01]  /*ba40*/  FFMA.FTZ R46, R33, R46, R37 ;  /* 0x0000002e212e7223 */ /* 0x000fe20000010025 */
[----:B------:R-:W-:Y:S02]  /*ba50*/  HADD2.F32 R29, -RZ, R29.H1_H1 ;  /* 0x3000001dff1d7230 */ /* 0x000fe40000004100 */
[C---:B------:R-:W-:Y:S01]  /*ba60*/  FMUL.FTZ R14, R34.reuse, R39 ;  /* 0x00000027220e7220 */ /* 0x040fe20000410000 */
[----:B------:R-:W-:Y:S01]  /*ba70*/  F2FP.F16.E4M3.UNPACK_B R33, R28 ;  /* 0x0000001cff21723e */ /* 0x000fe200020006ff */
[----:B------:R-:W-:Y:S01]  /*ba80*/  FMUL.FTZ R34, R34, R38 ;  /* 0x0000002622227220 */ /* 0x000fe20000410000 */
[----:B------:R-:W-:-:S02]  /*ba90*/  HADD2.F32 R28, -RZ, R26.H0_H0 ;  /* 0x2000001aff1c7230 */ /* 0x000fc40000004100 */
[C---:B------:R-:W-:Y:S01]  /*baa0*/  FFMA.FTZ R41, R29.reuse, R38, -R14 ;  /* 0x000000261d297223 */ /* 0x040fe2000001080e */
[----:B------:R-:W-:Y:S02]  /*bab0*/  HADD2.F32 R14, -RZ, R15.H0_H0 ;  /* 0x2000000fff0e7230 */ /* 0x000fe40000004100 */
[----:B------:R-:W-:Y:S01]  /*bac0*/  FFMA.FTZ R43, R29, R39, R34 ;  /* 0x000000271d2b7223 */ /* 0x000fe20000010022 */
[----:B------:R-:W-:Y:S02]  /*bad0*/  HADD2.F32 R35, -RZ, R33.H0_H0 ;  /* 0x20000021ff237230 */ /* 0x000fe40000004100 */
[----:B------:R-:W-:Y:S02]  /*bae0*/  HADD2.F32 R29, -RZ, R31.H0_H0 ;  /* 0x2000001fff1d7230 */ /* 0x000fe40000004100 */
[----:B------:R-:W-:Y:S02]  /*baf0*/  HADD2.F32 R33, -RZ, R33.H1_H1 ;  /* 0x30000021ff217230 */ /* 0x000fe40000004100 */
[----:B------:R-:W-:Y:S01]  /*bb00*/  FMUL.FTZ R37, R28, R35 ;  /* 0x000000231c257220 */ /* 0x000fe20000410000 */
[----:B------:R-:W-:-:S02]  /*bb10*/  HADD2.F32 R26, -RZ, R26.H1_H1 ;  /* 0x3000001aff1a7230 */ /* 0x000fc40000004100 */
[-C--:B------:R-:W-:Y:S01]  /*bb20*/  FMUL.FTZ R39, R28, R29.reuse ;  /* 0x0000001d1c277220 */ /* 0x080fe20000410000 */
[----:B------:R-:W-:Y:S02]  /*bb30*/  HADD2.F32 R31, -RZ, R31.H1_H1 ;  /* 0x3000001fff1f7230 */ /* 0x000fe40000004100 */
[C---:B------:R-:W-:Y:S01]  /*bb40*/  FFMA.FTZ R37, R14.reuse, R29, -R37 ;  /* 0x0000001d0e257223 */ /* 0x040fe20000010825 */
[----:B------:R-:W-:Y:S02]  /*bb50*/  HADD2.F32 R15, -RZ, R15.H1_H1 ;  /* 0x3000000fff0f7230 */ /* 0x000fe40000004100 */
[----:B------:R-:W-:Y:S01]  /*bb60*/  FFMA.FTZ R39, R14, R35, R39 ;  /* 0x000000230e277223 */ /* 0x000fe20000010027 */
[----:B------:R-:W-:Y:S01]  /*bb70*/  F2FP.F16.E4M3.UNPACK_B R29, R12.H1 ;  /* 0x0000000cff1d723e */ /* 0x000fe200030006ff */
[C---:B------:R-:W-:Y:S01]  /*bb80*/  FMUL.FTZ R28, R26.reuse, R33 ;  /* 0x000000211a1c7220 */ /* 0x040fe20000410000 */
[----:B------:R-:W-:Y:S01]  /*bb90*/  F2FP.F16.E4M3.UNPACK_B R14, R3.H1 ;  /* 0x00000003ff0e723e */ /* 0x000fe200030006ff */
[----:B------:R-:W-:Y:S01]  /*bba0*/  FMUL.FTZ R34, R26, R31 ;  /* 0x0000001f1a227220 */ /* 0x000fe20000410000 */
[----:B------:R-:W-:-:S02]  /*bbb0*/  HADD2.F32 R26, -RZ, R11.H0_H0 ;  /* 0x2000000bff1a7230 */ /* 0x000fc40000004100 */
[C---:B------:R-:W-:Y:S01]  /*bbc0*/  FFMA.FTZ R38, R15.reuse, R31, -R28 ;  /* 0x0000001f0f267223 */ /* 0x040fe2000001081c */
[----:B------:R-:W-:Y:S02]  /*bbd0*/  HADD2.F32 R31, -RZ, R29.H0_H0 ;  /* 0x2000001dff1f7230 */ /* 0x000fe40000004100 */
[----:B------:R-:W-:Y:S01]  /*bbe0*/  FFMA.FTZ R40, R15, R33, R34 ;  /* 0x000000210f287223 */ /* 0x000fe20000010022 */
[--C-:B------:R-:W-:Y:S01]  /*bbf0*/  HADD2.F32 R15, -RZ, R14.reuse.H0_H0 ;  /* 0x2000000eff0f7230 */ /* 0x100fe20000004100 */
[----:B------:R-:W-:Y:S01]  /*bc00*/  F2FP.F16.E4M3.UNPACK_B R3, R3 ;  /* 0x00000003ff03723e */ /* 0x000fe200020006ff */
[----:B------:R-:W-:Y:S02]  /*bc10*/  HADD2.F32 R28, -RZ, R14.H1_H1 ;  /* 0x3000000eff1c7230 */ /* 0x000fe40000004100 */
[----:B------:R-:W-:Y:S01]  /*bc20*/  FMUL.FTZ R33, R26, R31 ;  /* 0x0000001f1a217220 */ /* 0x000fe20000410000 */
[----:B------:R-:W-:Y:S01]  /*bc30*/  HADD2.F32 R14, -RZ, R7.H0_H0 ;  /* 0x20000007ff0e7230 */ /* 0x000fe20000004100 */
[----:B------:R-:W-:Y:S01]  /*bc40*/  F2FP.SATFINITE.E4M3.F32.PACK_AB_MERGE_C R43, R43, R44, RZ ;  /* 0x0000002c2b2b723e */ /* 0x000fe200048070ff */
[----:B------:R-:W-:-:S02]  /*bc50*/  HADD2.F32 R34, -RZ, R29.H1_H1 ;  /* 0x3000001dff227230 */ /* 0x000fc40000004100 */
[-C--:B------:R-:W-:Y:S01]  /*bc60*/  FMUL.FTZ R29, R26, R15.reuse ;  /* 0x0000000f1a1d7220 */ /* 0x080fe20000410000 */
[----:B------:R-:W-:Y:S02]  /*bc70*/  HADD2.F32 R11, -RZ, R11.H1_H1 ;  /* 0x3000000bff0b7230 */ /* 0x000fe40000004100 */
[C---:B------:R-:W-:Y:S01]  /*bc80*/  FFMA.FTZ R33, R14.reuse, R15, -R33 ;  /* 0x0000000f0e217223 */ /* 0x040fe20000010821 */
[----:B------:R-:W-:Y:S02]  /*bc90*/  HADD2.F32 R7, -RZ, R7.H1_H1 ;  /* 0x30000007ff077230 */ /* 0x000fe40000004100 */
[----:B------:R-:W-:Y:S01]  /*bca0*/  FFMA.FTZ R31, R14, R31, R29 ;  /* 0x0000001f0e1f7223 */ /* 0x000fe2000001001d */
[----:B------:R-:W-:Y:S01]  /*bcb0*/  F2FP.F16.E4M3.UNPACK_B R14, R12 ;  /* 0x0000000cff0e723e */ /* 0x000fe200020006ff */
[C---:B------:R-:W-:Y:S01]  /*bcc0*/  FMUL.FTZ R26, R11.reuse, R34 ;  /* 0x000000220b1a7220 */ /* 0x040fe20000410000 */
[-C--:B------:R-:W-:Y:S01]  /*bcd0*/  FMUL.FTZ R11, R11, R28.reuse ;  /* 0x0000001c0b0b7220 */ /* 0x080fe20000410000 */
[----:B------:R-:W-:Y:S01]  /*bce0*/  HADD2.F32 R12, -RZ, R3.H0_H0 ;  /* 0x20000003ff0c7230 */ /* 0x000fe20000004100 */
[----:B------:R-:W-:Y:S01]  /*bcf0*/  F2FP.SATFINITE.E4M3.F32.PACK_AB_MERGE_C R8, R40, R39, R43 ;  /* 0x000000272808723e */ /* 0x000fe2000480702b */
[C---:B------:R-:W-:Y:S01]  /*bd00*/  FFMA.FTZ R42, R7.reuse, R28, -R26 ;  /* 0x0000001c072a7223 */ /* 0x040fe2000001081a */
[----:B------:R-:W-:Y:S01]  /*bd10*/  FFMA.FTZ R34, R7, R34, R11 ;  /* 0x0000002207227223 */ /* 0x000fe2000001000b */
[----:B------:R-:W-:-:S02]  /*bd20*/  HADD2.F32 R26, -RZ, R14.H0_H0 ;  /* 0x2000000eff1a7230 */ /* 0x000fc40000004100 */
[----:B------:R-:W-:Y:S01]  /*bd30*/  HADD2.F32 R7, -RZ, R6.H0_H0 ;  /* 0x20000006ff077230 */ /* 0x000fe20000004100 */
        /* <DEDUP_REMOVED lines=25> */
.L_x_1164:
[----:B------:R-:W-:Y:S05]  /*bed0*/  BSYNC B0 ;  /* 0x0000000000007941 */ /* 0x000fea0003800000 */
.L_x_1154:
        /* <DEDUP_REMOVED lines=8> */
.L_x_1151:
[----:B------:R-:W-:-:S13]  /*bf60*/  ISETP.NE.AND P0, PT, R157, 0x3, PT ;  /* 0x000000039d00780c */ /* 0x000fda0003f05270 */
[----:B------:R-:W-:Y:S05]  /*bf70*/  @!P0 BRA `(.L_x_1179) ;  /* 0x0000000000048947 */ /* 0x000fea0003800000 */
[----:B------:R-:W-:Y:S01]  /*bf80*/  BPT.TRAP 0x1 ;  /* 0x000000040000795c */ /* 0x000fe20000300000 */
.L_x_1179:
[----:B-1----:R-:W-:Y:S01]  /*bf90*/  IMAD R3, R18, 0x8, R17 ;  /* 0x0000000812037824 */ /* 0x002fe200078e0211 */
[----:B0-2---:R-:W-:-:S04]  /*bfa0*/  SHF.L.U32 R0, R22, 0x1f, RZ ;  /* 0x0000001f16007819 */ /* 0x005fc800000006ff */
[----:B------:R0:W1:Y:S01]  /*bfb0*/  SYNCS.PHASECHK.TRANS64.TRYWAIT P2, [R3+URZ+0x19c30], R0 ;  /* 0x019c3000030075a7 */ /* 0x000062000804017f */
[----:B------:R-:W-:Y:S05]  /*bfc0*/  @!P0 BRA `(.L_x_1180) ;  /* 0x0000000000048947 */ /* 0x000fea0003800000 */
[----:B------:R-:W-:Y:S01]  /*bfd0*/  BPT.TRAP 0x1 ;  /* 0x000000040000795c */ /* 0x000fe20000300000 */
.L_x_1180:
[----:B---3-5:R-:W2:Y:S02]  /*bfe0*/  S2R R4, SR_TID.X ;  /* 0x0000000000047919 */ /* 0x028ea40000002100 */
[----:B--2---:R-:W-:-:S04]  /*bff0*/  LOP3.LUT R4, R4, 0x7f, RZ, 0xc0, !PT ;  /* 0x0000007f04047812 */ /* 0x004fc800078ec0ff */
[----:B------:R-:W-:Y:S01]  /*c000*/  ISETP.NE.AND P1, PT, R4, RZ, PT ;  /* 0x000000ff0400720c */ /* 0x000fe20003f25270 */
[----:B-1----:R-:W-:-:S12]  /*c010*/  @P2 BRA `(.L_x_1181) ;  /* 0x0000000000082947 */ /* 0x002fd80003800000 */
[----:B------:R-:W1:Y:S02]  /*c020*/  SYNCS.PHASECHK.TRANS64.TRYWAIT P2, [R3+URZ+0x19c30], R0 ;  /* 0x019c3000030075a7 */ /* 0x000e64000804017f */
[----:B-1----:R-:W-:Y:S05]  /*c030*/  @!P2 BRA `(.L_x_1182) ;  /* 0x0000014800a0a947 */ /* 0x002fea0003800000 */
.L_x_1181:
[----:B------:R-:W-:Y:S05]  /*c040*/  WARPSYNC.ALL ;  /* 0x0000000000007948 */ /* 0x000fea0003800000 */
[----:B01----:R-:W-:Y:S01]  /*c050*/  VIADD R0, R17, 0x13800 ;  /* 0x0001380011007836 */ /* 0x003fe20000000000 */
[----:B------:R-:W2:Y:S01]  /*c060*/  LDL R98, [R1+0x20] ;  /* 0x0000200001627983 */ /* 0x000ea20000100800 */
[----:B------:R-:W-:-:S03]  /*c070*/  IMAD.MOV.U32 R9, RZ, RZ, -0x3ffffff0 ;  /* 0xc0000010ff097424 */ /* 0x000fc600078e00ff */
[----:B------:R-:W3:Y:S01]  /*c080*/  LDL R96, [R1+0x3c] ;  /* 0x00003c0001607983 */ /* 0x000ee20000100800 */
[----:B------:R-:W-:Y:S01]  /*c090*/  SHF.R.U32.HI R0, RZ, 0x4, R0 ;  /* 0x00000004ff007819 */ /* 0x000fe20000011600 */
[----:B------:R-:W-:Y:S01]  /*c0a0*/  IMAD.MOV.U32 R5, RZ, RZ, -0x3ffffff0 ;  /* 0xc0000010ff057424 */ /* 0x000fe200078e00ff */
[----:B------:R-:W-:Y:S01]  /*c0b0*/  LOP3.LUT R8, R36, 0x10000, RZ, 0xfc, !PT ;  /* 0x0001000024087812 */ /* 0x000fe200078efcff */
[----:B------:R-:W-:Y:S01]  /*c0c0*/  IMAD.MOV.U32 R13, RZ, RZ, -0x3ffffff0 ;  /* 0xc0000010ff0d7424 */ /* 0x000fe200078e00ff */
[----:B------:R-:W-:Y:S01]  /*c0d0*/  LOP3.LUT R0, R0, 0x3fff, RZ, 0xc0, !PT ;  /* 0x00003fff00007812 */ /* 0x000fe200078ec0ff */
[----:B------:R-:W-:Y:S01]  /*c0e0*/  IMAD.MOV.U32 R7, RZ, RZ, -0x3ffffff0 ;  /* 0xc0000010ff077424 */ /* 0x000fe200078e00ff */
[----:B------:R-:W0:Y:S02]  /*c0f0*/  LDC.64 R14, c[0x0][0x9e0] ;  /* 0x00027800ff0e7b82 */ /* 0x000e240000000a00 */
[----:B------:R-:W-:-:S05]  /*c100*/  LOP3.LUT R4, R0, 0x10000, RZ, 0xfc, !PT ;  /* 0x0001000000047812 */ /* 0x000fca00078efcff */
[----:B------:R1:W-:Y:S01]  /*c110*/  STL [R1+0x18], R4 ;  /* 0x0000180401007387 */ /* 0x0003e20000100800 */
[----:B------:R-:W-:Y:S02]  /*c120*/  R2UR UR4, R8 ;  /* 0x00000000080472ca */ /* 0x000fe400000e0000 */
[----:B------:R-:W-:Y:S02]  /*c130*/  R2UR UR5, R9 ;  /* 0x00000000090572ca */ /* 0x000fe400000e0000 */
[----:B------:R-:W-:Y:S01]  /*c140*/  R2UR UR7, R5 ;  /* 0x00000000050772ca */ /* 0x000fe200000e0000 */
[----:B------:R-:W-:Y:S01]  /*c150*/  WARPGROUP.ARRIVE ;  /* 0x00000000000079c5 */ /* 0x000fe20000000000 */
[----:B------:R-:W4:Y:S01]  /*c160*/  LDL R91, [R1+0x64] ;  /* 0x00006400015b7983 */ /* 0x000f220000100800 */
[----:B-1----:R-:W-:-:S03]  /*c170*/  IMAD R4, R18, 0x300, R4 ;  /* 0x0000030012047824 */ /* 0x002fc600078e0204 */
[----:B------:R-:W4:Y:S02]  /*c180*/  LDL.LU R21, [R1+0x24] ;  /* 0x0000240001157983 */ /* 0x000f240000300800 */
[----:B------:R-:W-:-:S13]  /*c190*/  R2UR UR6, R4 ;  /* 0x00000000040672ca */ /* 0x000fda00000e0000 */
[----:B------:R-:W-:Y:S01]  /*c1a0*/  QGMMA.64x128x32.F32.E4M3.E4M3 R24, gdesc[UR4], RZ, !UPT, gsb0 ;  /* 0x01e00000041879f3 */ /* 0x000fe2000c0008ff */
[----:B------:R-:W-:Y:S02]  /*c1b0*/  VIADD R12, R8, 0x180 ;  /* 0x00000180080c7836 */ /* 0x000fe40000000000 */
[----:B------:R-:W-:Y:S01]  /*c1c0*/  VIADD R6, R4, 0x100 ;  /* 0x0000010004067836 */ /* 0x000fe20000000000 */
[----:B------:R-:W-:Y:S02]  /*c1d0*/  R2UR UR5, R13 ;  /* 0x000000000d0572ca */ /* 0x000fe400000e0000 */
[----:B------:R-:W-:Y:S02]  /*c1e0*/  R2UR UR4, R12 ;  /* 0x000000000c0472ca */ /* 0x000fe400000e0000 */
[----:B------:R-:W-:Y:S02]  /*c1f0*/  R2UR UR6, R6 ;  /* 0x00000000060672ca */ /* 0x000fe400000e0000 */
[----:B------:R-:W-:Y:S01]  /*c200*/  R2UR UR7, R7 ;  /* 0x00000000070772ca */ /* 0x000fe200000e0000 */
[----:B------:R-:W-:-:S02]  /*c210*/  VIADD R10, R8, 0x300 ;  /* 0x00000300080a7836 */ /* 0x000fc40000000000 */
[----:B------:R-:W-:Y:S02]  /*c220*/  VIADD R4, R4, 0x200 ;  /* 0x0000020004047836 */ /* 0x000fe40000000000 */
[----:B------:R-:W-:Y:S02]  /*c230*/  IMAD.MOV.U32 R11, RZ, RZ, -0x3ffffff0 ;  /* 0xc0000010ff0b7424 */ /* 0x000fe400078e00ff */
[----:B------:R-:W-:Y:S01]  /*c240*/  IMAD.MOV.U32 R5, RZ, RZ, -0x3ffffff0 ;  /* 0xc0000010ff057424 */ /* 0x000fe200078e00ff */
[----:B------:R-:W-:Y:S02]  /*c250*/  WARPGROUP.DEPBAR.LE gsb0, 0x0 ;  /* 0x00008000000079c5 */ /* 0x000fe40000010000 */
[----:B------:R-:W-:-:S06]  /*c260*/  WARPGROUP.ARRIVE ;  /* 0x00000000000079c5 */ /* 0x000fcc0000000000 */
[----:B------:R-:W-:Y:S01]  /*c270*/  QGMMA.64x128x32.F32.E4M3.E4M3 R24, gdesc[UR4], R24, gsb0 ;  /* 0x01e00000041879f3 */ /* 0x000fe20008000818 */
[----:B------:R-:W-:Y:S02]  /*c280*/  R2UR UR4, R10 ;  /* 0x000000000a0472ca */ /* 0x000fe400000e0000 */
[----:B------:R-:W-:Y:S02]  /*c290*/  R2UR UR5, R11 ;  /* 0x000000000b0572ca */ /* 0x000fe400000e0000 */
[----:B------:R-:W-:Y:S02]  /*c2a0*/  R2UR UR6, R4 ;  /* 0x00000000040672ca */ /* 0x000fe400000e0000 */
[----:B------:R-:W-:Y:S01]  /*c2b0*/  R2UR UR7, R5 ;  /* 0x00000000050772ca */ /* 0x000fe200000e0000 */
[----:B------:R-:W-:-:S04]  /*c2c0*/  IMAD.MOV.U32 R90, RZ, RZ, -0x80 ;  /* 0xffffff80ff5a7424 */ /* 0x000fc800078e00ff */
[----:B------:R-:W-:Y:S02]  /*c2d0*/  IMAD R90, R89, R90, 0x80 ;  /* 0x00000080595a7424 */ /* 0x000fe400078e025a */
[----:B------:R-:W-:Y:S01]  /*c2e0*/  @!P1 VIADD R0, R3, 0x19c40 ;  /* 0x00019c4003009836 */ /* 0x000fe20000000000 */
[----:B0-----:R-:W-:-:S04]  /*c2f0*/  ISETP.GE.AND P2, PT, R15, 0x1, PT ;  /* 0x000000010f00780c */ /* 0x001fc80003f46270 */
[----:B------:R-:W-:Y:S01]  /*c300*/  @!P1 PRMT R0, RZ, 0x654, R0 ;  /* 0x00000654ff009816 */ /* 0x000fe20000000000 */
[----:B------:R-:W-:Y:S02]  /*c310*/  WARPGROUP.DEPBAR.LE gsb0, 0x0 ;  /* 0x00008000000079c5 */ /* 0x000fe40000010000 */
[----:B------:R-:W-:-:S06]  /*c320*/  WARPGROUP.ARRIVE ;  /* 0x00000000000079c5 */ /* 0x000fcc0000000000 */
[----:B------:R-:W-:Y:S01]  /*c330*/  QGMMA.64x128x32.F32.E4M3.E4M3 R24, gdesc[UR4], R24, gsb0 ;  /* 0x01e00000041879f3 */ /* 0x000fe20008000818 */
[----:B----4-:R-:W-:Y:S01]  /*c340*/  IMAD R152, R21, 0xc0, R91 ;  /* 0x000000c015987824 */ /* 0x010fe200078e025b */
[----:B------:R-:W-:Y:S01]  /*c350*/  ULDC UR4, c[0x0][0x9dc] ;  /* 0x0002770000047ab9 */ /* 0x000fe20000000800 */
[----:B--2---:R-:W-:-:S03]  /*c360*/  IMAD.IADD R3, R98, 0x1, R90 ;  /* 0x0000000162037824 */ /* 0x004fc600078e025a */
[----:B------:R0:W-:Y:S01]  /*c370*/  STL [R1+0x10], R152 ;  /* 0x0000109801007387 */ /* 0x0001e20000100800 */
[----:B------:R-:W-:Y:S01]  /*c380*/  IMAD.U32 R7, RZ, RZ, UR4 ;  /* 0x00000004ff077e24 */ /* 0x000fe2000f8e00ff */
[----:B---3--:R-:W-:-:S04]  /*c390*/  IADD3 R5, -R96, 0x1, R3 ;  /* 0x0000000160057810 */ /* 0x008fc80007ffe103 */
[----:B------:R-:W-:Y:S01]  /*c3a0*/  LOP3.LUT R20, RZ, R7, RZ, 0x33, !PT ;  /* 0x00000007ff147212 */ /* 0x000fe200078e33ff */
[----:B------:R-:W-:Y:S01]  /*c3b0*/  IMAD R5, R156, -0x2, R5 ;  /* 0xfffffffe9c057824 */ /* 0x000fe200078e0205 */
[----:B------:R-:W-:Y:S01]  /*c3c0*/  LOP3.LUT R16, R16, 0xffffff7f, RZ, 0xc0, !PT ;  /* 0xffffff7f10107812 */ /* 0x000fe200078ec0ff */
[----:B------:R-:W-:Y:S02]  /*c3d0*/  IMAD R3, R156, -0x2, R3 ;  /* 0xfffffffe9c037824 */ /* 0x000fe400078e0203 */
[C---:B------:R-:W-:Y:S02]  /*c3e0*/  IMAD.IADD R6, R5.reuse, 0x1, R14 ;  /* 0x0000000105067824 */ /* 0x040fe400078e020e */
[----:B------:R-:W-:Y:S01]  /*c3f0*/  IMAD.IADD R20, R5, 0x1, R20 ;  /* 0x0000000105147824 */ /* 0x000fe200078e0214 */
[----:B------:R-:W-:Y:S02]  /*c400*/  @P2 LOP3.LUT R16, R16, 0x80, RZ, 0xfc, !PT ;  /* 0x0000008010102812 */ /* 0x000fe400078efcff */
[----:B------:R-:W-:Y:S01]  /*c410*/  VIADDMNMX R94, R152, R6, R3, PT ;  /* 0x00000006985e7246 */ /* 0x000fe20003800103 */
[----:B------:R-:W-:Y:S01]  /*c420*/  IMAD.IADD R92, R20, 0x1, R152 ;  /* 0x00000001145c7824 */ /* 0x000fe200078e0298 */
[----:B------:R-:W-:-:S02]  /*c430*/  WARPGROUP.DEPBAR.LE gsb0, 0x0 ;  /* 0x00008000000079c5 */ /* 0x000fc40000010000 */
[----:B------:R1:W-:Y:S02]  /*c440*/  @!P1 SYNCS.ARRIVE.TRANS64.RED.A1T0 RZ, [R0+URZ], RZ ;  /* 0x000000ff00ff99a7 */ /* 0x0003e4000810043f */
[----:B-1----:R-:W-:Y:S01]  /*c450*/  LEA R0, R89, 0xffffff80, 0x7 ;  /* 0xffffff8059007811 */ /* 0x002fe200078e38ff */
[----:B0-----:R-:W-:Y:S06]  /*c460*/  @!P2 BRA `(.L_x_1183) ;  /* 0x000000000050a947 */ /* 0x001fec0003800000 */
[----:B------:R-:W-:Y:S01]  /*c470*/  IADD3 R21, -R96, R98, R152 ;  /* 0x0000006260157210 */ /* 0x000fe20007ffe198 */
[----:B------:R-:W-:Y:S03]  /*c480*/  BSSY B0, `(.L_x_1184) ;  /* 0x000000e000007945 */ /* 0x000fe60003800000 */
        /* <DEDUP_REMOVED lines=9> */
.L_x_1185:
[----:B------:R-:W-:-:S13]  /*c520*/  ISETP.NE.AND P2, PT, R15, 0x1, PT ;  /* 0x000000010f00780c */ /* 0x000fda0003f45270 */
[----:B------:R-:W0:Y:S02]  /*c530*/  @P2 LDC.64 R4, c[0x0][0x9e8] ;  /* 0x00027a00ff042b82 */ /* 0x000e240000000a00 */
[----:B0-----:R-:W-:-:S05]  /*c540*/  @P2 IMAD.HI.U32 R4, R21, R4, RZ ;  /* 0x0000000415042227 */ /* 0x001fca00078e00ff */
[----:B------:R-:W-:-:S07]  /*c550*/  @P2 SHF.R.U32.HI R21, RZ, R5, R4 ;  /* 0x00000005ff152219 */ /* 0x000fce0000011604 */
.L_x_1186:
[----:B------:R-:W-:Y:S05]  /*c560*/  BSYNC B0 ;  /* 0x0000000000007941 */ /* 0x000fea0003800000 */
.L_x_1184:
[----:B------:R-:W-:-:S04]  /*c570*/  IMAD R21, R21, R15, -R0 ;  /* 0x0000000f15157224 */ /* 0x000fc800078e0a00 */
[----:B------:R-:W-:-:S05]  /*c580*/  IMAD R21, R156, -0x2, R21 ;  /* 0xfffffffe9c157824 */ /* 0x000fca00078e0215 */
[----:B------:R-:W-:Y:S02]  /*c590*/  VIMNMX R92, R92, R21, !PT ;  /* 0x000000155c5c7248 */ /* 0x000fe40007fe0100 */
[----:B------:R-:W-:-:S07]  /*c5a0*/  VIADDMNMX R94, R21, R15, R94, PT ;  /* 0x0000000f155e7246 */ /* 0x000fce000380015e */
.L_x_1183:
[----:B------:R-:W-:Y:S01]  /*c5b0*/  ISETP.GE.AND P3, PT, R90, 0x9, PT ;  /* 0x000000095a00780c */ /* 0x000fe20003f66270 */
[----:B------:R-:W-:Y:S01]  /*c5c0*/  VIADD R4, R152, 0x8 ;  /* 0x0000000898047836 */ /* 0x000fe20000000000 */
[----:B------:R-:W-:Y:S02]  /*c5d0*/  ISETP.GE.AND P2, PT, R90, 0x2, PT ;  /* 0x000000025a00780c */ /* 0x000fe40003f46270 */
[----:B------:R-:W-:Y:S01]  /*c5e0*/  LOP3.LUT R16, R16, 0xfffffffe, RZ, 0xc0, !PT ;  /* 0xfffffffe10107812 */ /* 0x000fe200078ec0ff */
[----:B------:R-:W-:Y:S01]  /*c5f0*/  IMAD.IADD R20, R20, 0x1, R4 ;  /* 0x0000000114147824 */ /* 0x000fe200078e0204 */
[----:B------:R-:W-:Y:S01]  /*c600*/  ISETP.GT.AND P4, PT, R92, 0x1, !P2 ;  /* 0x000000015c00780c */ /* 0x000fe20005784270 */
[----:B------:R0:W-:Y:S01]  /*c610*/  STL [R1+0xc], R4 ;  /* 0x00000c0401007387 */ /* 0x0001e20000100800 */
[----:B------:R-:W-:Y:S02]  /*c620*/  ISETP.GE.AND P5, PT, R90, 0xa, PT ;  /* 0x0000000a5a00780c */ /* 0x000fe40003fa6270 */
[----:B------:R-:W-:-:S02]  /*c630*/  ISETP.LT.OR P4, PT, R94, 0x2, P4 ;  /* 0x000000025e00780c */ /* 0x000fc40002781670 */
[----:B------:R-:W-:Y:S02]  /*c640*/  ISETP.GE.AND P6, PT, R90, 0x1, PT ;  /* 0x000000015a00780c */ /* 0x000fe40003fc6270 */
[----:B------:R-:W-:Y:S02]  /*c650*/  @P3 LOP3.LUT R16, R16, 0x1, RZ, 0xfc, !PT ;  /* 0x0000000110103812 */ /* 0x000fe400078efcff */
[----:B------:R-:W-:Y:S02]  /*c660*/  ISETP.GT.AND P3, PT, R92, 0x8, !P3 ;  /* 0x000000085c00780c */ /* 0x000fe40005f64270 */
[----:B------:R-:W-:Y:S02]  /*c670*/  FSEL R25, R25, -INF , !P4 ;  /* 0xff80000019197808 */ /* 0x000fe40006000000 */
[----:B------:R-:W-:Y:S02]  /*c680*/  ISETP.LT.OR P3, PT, R94, 0x9, P3 ;  /* 0x000000095e00780c */ /* 0x000fe40001f61670 */
        /* <DEDUP_REMOVED lines=14> */
[----:B------:R-:W-:Y:S02]  /*c770*/  ISETP.GT.AND P3, PT, R92, 0x11, !P4 ;  /* 0x000000115c00780c */ /* 0x000fe40006764270 */
[----:B------:R-:W-:Y:S02]  /*c780*/  VIADDMNMX R6, R4, R6, R3, PT ;  /* 0x0000000604067246 */ /* 0x000fe40003800103 */
[----:B------:R-:W-:Y:S02]  /*c790*/  ISETP.LT.OR P3, PT, R94, 0x12, P3 ;  /* 0x000000125e00780c */ /* 0x000fe40001f61670 */
[----:B------:R-:W-:Y:S02]  /*c7a0*/  @P4 LOP3.LUT R16, R16, 0x2000000, RZ, 0xfc, !PT ;  /* 0x0200000010104812 */ /* 0x000fe400078efcff */
[----:B------:R-:W-:-:S02]  /*c7b0*/  ISETP.GE.AND P4, PT, R90, 0x19, PT ;  /* 0x000000195a00780c */ /* 0x000fc40003f86270 */
        /* <DEDUP_REMOVED lines=147> */
[----:B------:R-:W-:-:S04]  /*d0f0*/  ISETP.GT.AND P5, PT, R92, RZ, !P6 ;  /* 0x000000ff5c00720c */ /* 0x000fc800077a4270 */
[----:B------:R-:W-:-:S04]  /*d100*/  ISETP.LT.OR P5, PT, R94, 0x1, P5 ;  /* 0x000000015e00780c */ /* 0x000fc80002fa1670 */
[----:B------:R-:W-:Y:S02]  /*d110*/  FSEL R24, R24, -INF , !P5 ;  /* 0xff80000018187808 */ /* 0x000fe40006800000 */
[----:B------:R-:W-:-:S13]  /*d120*/  ISETP.GE.AND P5, PT, R90, 0x7a, PT ;  /* 0x0000007a5a00780c */ /* 0x000fda0003fa6270 */
[----:B------:R-:W-:Y:S02]  /*d130*/  @P5 LOP3.LUT R16, R16, 0x10000000, RZ, 0xfc, !PT ;  /* 0x1000000010105812 */ /* 0x000fe400078efcff */
[----:B------:R-:W-:-:S04]  /*d140*/  ISETP.GT.AND P5, PT, R92, 0x79, !P5 ;  /* 0x000000795c00780c */ /* 0x000fc80006fa4270 */
[----:B------:R-:W-:-:S04]  /*d150*/  ISETP.LT.OR P5, PT, R94, 0x7a, P5 ;  /* 0x0000007a5e00780c */ /* 0x000fc80002fa1670 */
[----:B------:R-:W-:Y:S02]  /*d160*/  FSEL R85, R85, -INF , !P5 ;  /* 0xff80000055557808 */ /* 0x000fe40006800000 */
[----:B------:R-:W-:-:S13]  /*d170*/  ISETP.GE.AND P5, PT, R15, 0x1, PT ;  /* 0x000000010f00780c */ /* 0x000fda0003fa6270 */
[----:B0-----:R-:W-:Y:S05]  /*d180*/  @!P5 BRA `(.L_x_1187) ;  /* 0x000000000054d947 */ /* 0x001fea0003800000 */
[----:B------:R-:W-:Y:S01]  /*d190*/  IADD3 R3, R98, 0x8, R152 ;  /* 0x0000000862037810 */ /* 0x000fe20007ffe098 */
[----:B------:R-:W-:Y:S04]  /*d1a0*/  BSSY B0, `(.L_x_1188) ;  /* 0x000000f000007945 */ /* 0x000fe80003800000 */
[----:B------:R-:W-:-:S05]  /*d1b0*/  IMAD.IADD R3, R3, 0x1, -R96 ;  /* 0x0000000103037824 */ /* 0x000fca00078e0a60 */
        /* <DEDUP_REMOVED lines=9> */
.L_x_1189:
[----:B------:R-:W-:-:S13]  /*d250*/  ISETP.NE.AND P5, PT, R15, 0x1, PT ;  /* 0x000000010f00780c */ /* 0x000fda0003fa5270 */
[----:B------:R-:W0:Y:S02]  /*d260*/  @P5 LDC.64 R4, c[0x0][0x9e8] ;  /* 0x00027a00ff045b82 */ /* 0x000e240000000a00 */
[----:B0-----:R-:W-:-:S05]  /*d270*/  @P5 IMAD.HI.U32 R4, R3, R4, RZ ;  /* 0x0000000403045227 */ /* 0x001fca00078e00ff */
[----:B------:R-:W-:-:S07]  /*d280*/  @P5 SHF.R.U32.HI R3, RZ, R5, R4 ;  /* 0x00000005ff035219 */ /* 0x000fce0000011604 */
.L_x_1190:
[----:B------:R-:W-:Y:S05]  /*d290*/  BSYNC B0 ;  /* 0x0000000000007941 */ /* 0x000fea0003800000 */
.L_x_1188:
[----:B------:R-:W-:-:S04]  /*d2a0*/  IMAD R3, R3, R15, -R0 ;  /* 0x0000000f03037224 */ /* 0x000fc800078e0a00 */
[----:B------:R-:W-:-:S05]  /*d2b0*/  IMAD R3, R156, -0x2, R3 ;  /* 0xfffffffe9c037824 */ /* 0x000fca00078e0203 */
[----:B------:R-:W-:Y:S02]  /*d2c0*/  VIMNMX R20, R20, R3, !PT ;  /* 0x0000000314147248 */ /* 0x000fe40007fe0100 */
[----:B------:R-:W-:-:S07]  /*d2d0*/  VIADDMNMX R6, R3, R15, R6, PT ;  /* 0x0000000f03067246 */ /* 0x000fce0003800106 */
.L_x_1187:
[----:B------:R-:W-:Y:S01]  /*d2e0*/  ISETP.GT.AND P2, PT, R20, 0x1, !P2 ;  /* 0x000000011400780c */ /* 0x000fe20005744270 */
[----:B------:R-:W-:Y:S01]  /*d2f0*/  IMAD.IADD R14, R88, 0x1, R14 ;  /* 0x00000001580e7824 */ /* 0x000fe200078e020e */
        /* <DEDUP_REMOVED lines=77> */
[----:B------:R-:W-:Y:S01]  /*d7d0*/  ISETP.GT.AND P6, PT, R20, RZ, !P6 ;  /* 0x000000ff1400720c */ /* 0x000fe200077c4270 */
[----:B------:R-:W0:Y:S01]  /*d7e0*/  SHFL.BFLY PT, R3, R0, 0x2, 0x1f ;  /* 0x0c401f0000037f89 */ /* 0x000e2200000e0000 */
[----:B------:R-:W-:Y:S02]  /*d7f0*/  FSEL R127, R50, -INF , !P2 ;  /* 0xff800000327f7808 */ /* 0x000fe40005000000 */
[----:B------:R-:W-:Y:S02]  /*d800*/  LOP3.LUT P2, RZ, R16, 0x20000, RZ, 0xc0, !PT ;  /* 0x0002000010ff7812 */ /* 0x000fe4000784c0ff */
[----:B------:R-:W-:Y:S02]  /*d810*/  ISETP.LT.OR P6, PT, R6, 0x1, P6 ;  /* 0x000000010600780c */ /* 0x000fe400037c1670 */
[----:B------:R-:W-:Y:S02]  /*d820*/  ISETP.GT.AND P2, PT, R20, 0x31, !P2 ;  /* 0x000000311400780c */ /* 0x000fe40005744270 */
[----:B------:R-:W-:-:S02]  /*d830*/  FSEL R44, R26, -INF , !P6 ;  /* 0xff8000001a2c7808 */ /* 0x000fc40007000000 */
[----:B------:R-:W-:Y:S02]  /*d840*/  ISETP.LT.OR P2, PT, R6, 0x32, P2 ;  /* 0x000000320600780c */ /* 0x000fe40001741670 */
[----:B------:R-:W-:Y:S02]  /*d850*/  ISETP.GT.AND P3, PT, R20, 0x71, !P3 ;  /* 0x000000711400780c */ /* 0x000fe40005f64270 */
[----:B------:R-:W-:Y:S02]  /*d860*/  FSEL R51, R51, -INF , !P2 ;  /* 0xff80000033337808 */ /* 0x000fe40005000000 */
[----:B------:R-:W-:Y:S02]  /*d870*/  LOP3.LUT P2, RZ, R16, 0x10000, RZ, 0xc0, !PT ;  /* 0x0001000010ff7812 */ /* 0x000fe4000784c0ff */
[C---:B------:R-:W-:Y:S02]  /*d880*/  ISETP.GT.AND P4, PT, R20.reuse, 0x78, !P4 ;  /* 0x000000781400780c */ /* 0x040fe40006784270 */
[----:B------:R-:W-:-:S02]  /*d890*/  ISETP.GT.AND P2, PT, R20, 0x38, !P2 ;  /* 0x000000381400780c */ /* 0x000fc40005744270 */
[C---:B------:R-:W-:Y:S02]  /*d8a0*/  ISETP.LT.OR P3, PT, R6.reuse, 0x72, P3 ;  /* 0x000000720600780c */ /* 0x040fe40001f61670 */
[----:B------:R-:W-:Y:S02]  /*d8b0*/  ISETP.LT.OR P2, PT, R6, 0x39, P2 ;  /* 0x000000390600780c */ /* 0x000fe40001741670 */
[----:B0-----:R-:W-:Y:S02]  /*d8c0*/  FMNMX.FTZ R28, R0, R3, !PT ;  /* 0x00000003001c7209 */ /* 0x001fe40007810000 */
[----:B------:R-:W-:Y:S02]  /*d8d0*/  FSEL R129, R54, -INF , !P2 ;  /* 0xff80000036817808 */ /* 0x000fe40005000000 */
[----:B------:R-:W-:Y:S01]  /*d8e0*/  LOP3.LUT P2, RZ, R16, 0x8000, RZ, 0xc0, !PT ;  /* 0x0000800010ff7812 */ /* 0x000fe2000784c0ff */
[----:B------:R-:W0:Y:S01]  /*d8f0*/  SHFL.BFLY PT, R3, R28, 0x1, 0x1f ;  /* 0x0c201f001c037f89 */ /* 0x000e2200000e0000 */
[----:B------:R-:W-:-:S02]  /*d900*/  FMNMX.FTZ R0, R44, R27, !PT ;  /* 0x0000001b2c007209 */ /* 0x000fc40007810000 */
[----:B------:R-:W-:Y:S02]  /*d910*/  ISETP.GT.AND P2, PT, R20, 0x39, !P2 ;  /* 0x000000391400780c */ /* 0x000fe40005744270 */
[----:B------:R-:W-:Y:S02]  /*d920*/  FMNMX.FTZ R0, R5, R0, !PT ;  /* 0x0000000005007209 */ /* 0x000fe40007810000 */
[----:B------:R-:W-:Y:S02]  /*d930*/  ISETP.LT.OR P2, PT, R6, 0x3a, P2 ;  /* 0x0000003a0600780c */ /* 0x000fe40001741670 */
[----:B------:R-:W-:Y:S02]  /*d940*/  FMNMX.FTZ R0, R31, R0, !PT ;  /* 0x000000001f007209 */ /* 0x000fe40007810000 */
[----:B------:R-:W-:Y:S02]  /*d950*/  FSEL R55, R55, -INF , !P2 ;  /* 0xff80000037377808 */ /* 0x000fe40005000000 */
        /* <DEDUP_REMOVED lines=38> */
[C---:B------:R-:W-:Y:S02]  /*dbc0*/  LOP3.LUT P5, RZ, R16.reuse, 0x4, RZ, 0xc0, !PT ;  /* 0x0000000410ff7812 */ /* 0x040fe400078ac0ff */
[----:B------:R-:W-:Y:S02]  /*dbd0*/  FSEL R67, R67, -INF , !P2 ;  /* 0xff80000043437808 */ /* 0x000fe40005000000 */
[----:B------:R-:W-:Y:S02]  /*dbe0*/  LOP3.LUT P2, RZ, R16, 0x100, RZ, 0xc0, !PT ;  /* 0x0000010010ff7812 */ /* 0x000fe4000784c0ff */
[----:B------:R-:W-:Y:S02]  /*dbf0*/  FMNMX.FTZ R0, R135, R0, !PT ;  /* 0x0000000087007209 */ /* 0x000fe40007810000 */
[----:B------:R-:W-:-:S02]  /*dc00*/  ISETP.GT.AND P2, PT, R20, 0x58, !P2 ;  /* 0x000000581400780c */ /* 0x000fc40005744270 */
[----:B------:R-:W-:Y:S02]  /*dc10*/  FMNMX.FTZ R0, R67, R0, !PT ;  /* 0x0000000043007209 */ /* 0x000fe40007810000 */
[----:B------:R-:W-:Y:S02]  /*dc20*/  ISETP.LT.OR P2, PT, R6, 0x59, P2 ;  /* 0x000000590600780c */ /* 0x000fe40001741670 */
[----:B0-----:R-:W-:Y:S02]  /*dc30*/  FMNMX.FTZ R3, R28, R3, !PT ;  /* 0x000000031c037209 */ /* 0x001fe40007810000 */
[----:B------:R-:W-:Y:S02]  /*dc40*/  FSEL R137, R70, -INF , !P2 ;  /* 0xff80000046897808 */ /* 0x000fe40005000000 */
[----:B------:R-:W-:Y:S01]  /*dc50*/  LOP3.LUT P2, RZ, R16, 0x40, RZ, 0xc0, !PT ;  /* 0x0000004010ff7812 */ /* 0x000fe2000784c0ff */
[----:B------:R-:W-:-:S01]  /*dc60*/  FFMA.FTZ R143, R2, R3, -8 ;  /* 0xc1000000028f7423 */ /* 0x000fc20000010003 */
[----:B------:R-:W-:-:S02]  /*dc70*/  FMNMX.FTZ R0, R137, R0, !PT ;  /* 0x0000000089007209 */ /* 0x000fc40007810000 */
[----:B------:R-:W-:Y:S02]  /*dc80*/  ISETP.GT.AND P2, PT, R20, 0x59, !P2 ;  /* 0x000000591400780c */ /* 0x000fe40005744270 */
[C---:B------:R-:W-:Y:S02]  /*dc90*/  ISETP.LT.OR P4, PT, R6.reuse, 0x79, P4 ;  /* 0x000000790600780c */ /* 0x040fe40002781670 */
[----:B------:R-:W-:Y:S02]  /*dca0*/  ISETP.LT.OR P2, PT, R6, 0x5a, P2 ;  /* 0x0000005a0600780c */ /* 0x000fe40001741670 */
[----:B------:R-:W-:Y:S02]  /*dcb0*/  FSEL R83, R83, -INF , !P3 ;  /* 0xff80000053537808 */ /* 0x000fe40005800000 */
[----:B------:R-:W-:Y:S02]  /*dcc0*/  FSEL R71, R71, -INF , !P2 ;  /* 0xff80000047477808 */ /* 0x000fe40005000000 */
[----:B------:R-:W-:-:S02]  /*dcd0*/  LOP3.LUT P2, RZ, R16, 0x20, RZ, 0xc0, !PT ;  /* 0x0000002010ff7812 */ /* 0x000fc4000784c0ff */
[----:B------:R-:W-:Y:S02]  /*dce0*/  FMNMX.FTZ R0, R71, R0, !PT ;  /* 0x0000000047007209 */ /* 0x000fe40007810000 */
[----:B------:R-:W-:Y:S02]  /*dcf0*/  ISETP.GT.AND P2, PT, R20, 0x60, !P2 ;  /* 0x000000601400780c */ /* 0x000fe40005744270 */
[----:B------:R-:W-:Y:S02]  /*dd00*/  ISETP.GE.AND P6, PT, R15, 0x1, PT ;  /* 0x000000010f00780c */ /* 0x000fe40003fc6270 */
[----:B------:R-:W-:-:S04]  /*dd10*/  ISETP.LT.OR P2, PT, R6, 0x61, P2 ;  /* 0x000000610600780c */ /* 0x000fc80001741670 */
[----:B------:R-:W-:Y:S02]  /*dd20*/  FSEL R139, R74, -INF , !P2 ;  /* 0xff8000004a8b7808 */ /* 0x000fe40005000000 */
[----:B------:R-:W-:Y:S02]  /*dd30*/  LOP3.LUT P2, RZ, R16, 0x10, RZ, 0xc0, !PT ;  /* 0x0000001010ff7812 */ /* 0x000fe4000784c0ff */
[----:B------:R-:W-:Y:S02]  /*dd40*/  FMNMX.FTZ R0, R139, R0, !PT ;  /* 0x000000008b007209 */ /* 0x000fe40007810000 */
[----:B------:R-:W-:-:S04]  /*dd50*/  ISETP.GT.AND P2, PT, R20, 0x61, !P2 ;  /* 0x000000611400780c */ /* 0x000fc80005744270 */
[----:B------:R-:W-:-:S04]  /*dd60*/  ISETP.LT.OR P2, PT, R6, 0x62, P2 ;  /* 0x000000620600780c */ /* 0x000fc80001741670 */
[----:B------:R-:W-:Y:S02]  /*dd70*/  FSEL R75, R75, -INF , !P2 ;  /* 0xff8000004b4b7808 */ /* 0x000fe40005000000 */
[----:B------:R-:W-:Y:S02]  /*dd80*/  LOP3.LUT P2, RZ, R16, 0x8, RZ, 0xc0, !PT ;  /* 0x0000000810ff7812 */ /* 0x000fe4000784c0ff */
[----:B------:R-:W-:Y:S02]  /*dd90*/  FMNMX.FTZ R0, R75, R0, !PT ;  /* 0x000000004b007209 */ /* 0x000fe40007810000 */
[----:B------:R-:W-:-:S04]  /*dda0*/  ISETP.GT.AND P2, PT, R20, 0x68, !P2 ;  /* 0x000000681400780c */ /* 0x000fc80005744270 */
[----:B------:R-:W-:-:S04]  /*ddb0*/  ISETP.LT.OR P2, PT, R6, 0x69, P2 ;  /* 0x000000690600780c */ /* 0x000fc80001741670 */
[----:B------:R-:W-:Y:S02]  /*ddc0*/  FSEL R141, R78, -INF , !P2 ;  /* 0xff8000004e8d7808 */ /* 0x000fe40005000000 */
[----:B------:R-:W-:Y:S02]  /*ddd0*/  ISETP.GT.AND P2, PT, R20, 0x69, !P5 ;  /* 0x000000691400780c */ /* 0x000fe40006f44270 */
[----:B------:R-:W-:Y:S02]  /*dde0*/  FMNMX.FTZ R0, R141, R0, !PT ;  /* 0x000000008d007209 */ /* 0x000fe40007810000 */
[----:B------:R-:W-:Y:S02]  /*ddf0*/  ISETP.LT.OR P2, PT, R6, 0x6a, P2 ;  /* 0x0000006a0600780c */ /* 0x000fe40001741670 */
[----:B------:R-:W-:Y:S02]  /*de00*/  LOP3.LUT P5, RZ, R16, 0x10000000, RZ, 0xc0, !PT ;  /* 0x1000000010ff7812 */ /* 0x000fe400078ac0ff */
[----:B------:R-:W-:-:S02]  /*de10*/  FSEL R79, R79, -INF , !P2 ;  /* 0xff8000004f4f7808 */ /* 0x000fc40005000000 */
[----:B------:R-:W-:Y:S02]  /*de20*/  FSETP.NEU.FTZ.AND P2, PT, R3, -INF , PT ;  /* 0xff8000000300780b */ /* 0x000fe40003f5d000 */
[----:B------:R-:W-:Y:S02]  /*de30*/  FMNMX.FTZ R0, R79, R0, !PT ;  /* 0x000000004f007209 */ /* 0x000fe40007810000 */
[----:B------:R-:W-:Y:S02]  /*de40*/  FSEL R143, R143, RZ, P2 ;  /* 0x000000ff8f8f7208 */ /* 0x000fe40001000000 */
[----:B------:R-:W-:Y:S02]  /*de50*/  LOP3.LUT P2, RZ, R16, 0x8000000, RZ, 0xc0, !PT ;  /* 0x0800000010ff7812 */ /* 0x000fe4000784c0ff */
[----:B------:R-:W-:Y:S01]  /*de60*/  ISETP.GT.AND P5, PT, R20, 0x79, !P5 ;  /* 0x000000791400780c */ /* 0x000fe20006fa4270 */
[----:B------:R-:W-:-:S01]  /*de70*/  FFMA.FTZ R4, R2, R24, -R143 ;  /* 0x0000001802047223 */ /* 0x000fc2000001088f */
[----:B------:R-:W-:Y:S01]  /*de80*/  ISETP.GT.AND P2, PT, R20, 0x70, !P2 ;  /* 0x000000701400780c */ /* 0x000fe20005744270 */
[----:B------:R-:W-:-:S01]  /*de90*/  FFMA.FTZ R24, R2, R29, -R143 ;  /* 0x0000001d02187223 */ /* 0x000fc2000001088f */
[C-C-:B------:R-:W-:Y:S01]  /*dea0*/  FFMA.FTZ R29, R2.reuse, R33, -R143.reuse ;  /* 0x00000021021d7223 */ /* 0x140fe2000001088f */
[----:B------:R-:W-:-:S01]  /*deb0*/  FFMA.FTZ R33, R2, R37, -R143 ;  /* 0x0000002502217223 */ /* 0x000fc2000001088f */
[--C-:B------:R-:W-:Y:S01]  /*dec0*/  FFMA.FTZ R37, R2, R41, -R143.reuse ;  /* 0x0000002902257223 */ /* 0x100fe2000001088f */
[----:B------:R-:W-:Y:S01]  /*ded0*/  ISETP.LT.OR P2, PT, R6, 0x71, P2 ;  /* 0x000000710600780c */ /* 0x000fe20001741670 */
[C-C-:B------:R-:W-:Y:S01]  /*dee0*/  FFMA.FTZ R41, R2.reuse, R45, -R143.reuse ;  /* 0x0000002d02297223 */ /* 0x140fe2000001088f */
[----:B------:R-:W-:-:S01]  /*def0*/  FFMA.FTZ R45, R2, R49, -R143 ;  /* 0x00000031022d7223 */ /* 0x000fc2000001088f */
[--C-:B------:R-:W-:Y:S01]  /*df00*/  FFMA.FTZ R49, R2, R53, -R143.reuse ;  /* 0x0000003502317223 */ /* 0x100fe2000001088f */
[----:B------:R-:W-:Y:S01]  /*df10*/  FSEL R53, R82, -INF , !P2 ;  /* 0xff80000052357808 */ /* 0x000fe20005000000 */
[C-C-:B------:R-:W-:Y:S01]  /*df20*/  FFMA.FTZ R26, R2.reuse, R91, -R143.reuse ;  /* 0x0000005b021a7223 */ /* 0x140fe2000001088f */
[----:B------:R-:W-:-:S01]  /*df30*/  FFMA.FTZ R91, R2, R57, -R143 ;  /* 0x00000039025b7223 */ /* 0x000fc2000001088f */
[----:B------:R-:W-:Y:S01]  /*df40*/  ISETP.LT.OR P5, PT, R6, 0x7a, P5 ;  /* 0x0000007a0600780c */ /* 0x000fe20002fa1670 */
[----:B------:R-:W-:-:S01]  /*df50*/  FFMA.FTZ R28, R2, R93, -R143 ;  /* 0x0000005d021c7223 */ /* 0x000fc2000001088f */
[----:B------:R-:W-:Y:S01]  /*df60*/  FMNMX.FTZ R0, R53, R0, !PT ;  /* 0x0000000035007209 */ /* 0x000fe20007810000 */
[----:B------:R-:W-:-:S01]  /*df70*/  FFMA.FTZ R30, R2, R95, -R143 ;  /* 0x0000005f021e7223 */ /* 0x000fc2000001088f */
[----:B------:R-:W-:Y:S01]  /*df80*/  FSEL R57, R86, -INF , !P4 ;  /* 0xff80000056397808 */ /* 0x000fe20006000000 */
[----:B------:R-:W-:-:S01]  /*df90*/  FFMA.FTZ R25, R2, R25, -R143 ;  /* 0x0000001902197223 */ /* 0x000fc2000001088f */
[----:B------:R-:W-:Y:S01]  /*dfa0*/  FMNMX.FTZ R0, R83, R0, !PT ;  /* 0x0000000053007209 */ /* 0x000fe20007810000 */
[----:B------:R-:W-:-:S01]  /*dfb0*/  FFMA.FTZ R21, R2, R21, -R143 ;  /* 0x0000001502157223 */ /* 0x000fc2000001088f */
[----:B------:R-:W-:Y:S01]  /*dfc0*/  FSEL R87, R87, -INF , !P5 ;  /* 0xff80000057577808 */ /* 0x000fe20006800000 */
[----:B------:R-:W-:Y:S01]  /*dfd0*/  MUFU.EX2 R4, R4 ;  /* 0x0000000400047308 */ /* 0x000fe20000000800 */
[----:B------:R-:W-:Y:S01]  /*dfe0*/  FMNMX.FTZ R0, R57, R0, !PT ;  /* 0x0000000039007209 */ /* 0x000fe20007810000 */
[C-C-:B------:R-:W-:Y:S01]  /*dff0*/  FFMA.FTZ R32, R2.reuse, R97, -R143.reuse ;  /* 0x0000006102207223 */ /* 0x140fe2000001088f */
[----:B------:R-:W-:-:S01]  /*e000*/  FFMA.FTZ R34, R2, R99, -R143 ;  /* 0x0000006302227223 */ /* 0x000fc2000001088f */
[C-C-:B------:R-:W-:Y:S01]  /*e010*/  FFMA.FTZ R36, R2.reuse, R101, -R143.reuse ;  /* 0x0000006502247223 */ /* 0x140fe2000001088f */
[----:B------:R-:W-:Y:S01]  /*e020*/  FMNMX.FTZ R0, R87, R0, !PT ;  /* 0x0000000057007209 */ /* 0x000fe20007810000 */
[C-C-:B------:R-:W-:Y:S01]  /*e030*/  FFMA.FTZ R6, R2.reuse, R105, -R143.reuse ;  /* 0x0000006902067223 */ /* 0x140fe2000001088f */
[----:B------:R-:W-:-:S01]  /*e040*/  FFMA.FTZ R61, R2, R61, -R143 ;  /* 0x0000003d023d7223 */ /* 0x000fc2000001088f */
[----:B------:R-:W0:Y:S01]  /*e050*/  MUFU.EX2 R25, R25 ;  /* 0x0000001900197308 */ /* 0x000e220000000800 */
[----:B------:R-:W-:-:S01]  /*e060*/  FFMA.FTZ R20, R2, R103, -R143 ;  /* 0x0000006702147223 */ /* 0x000fc2000001088f */
[----:B------:R-:W1:Y:S01]  /*e070*/  SHFL.BFLY PT, R93, R0, 0x2, 0x1f ;  /* 0x0c401f00005d7f89 */ /* 0x000e6200000e0000 */
[----:B------:R-:W-:-:S01]  /*e080*/  FFMA.FTZ R40, R2, R109, -R143 ;  /* 0x0000006d02287223 */ /* 0x000fc2000001088f */
[C-C-:B------:R-:W-:Y:S01]  /*e090*/  FFMA.FTZ R69, R2.reuse, R69, -R143.reuse ;  /* 0x0000004502457223 */ /* 0x140fe2000001088f */
[----:B------:R-:W-:-:S01]  /*e0a0*/  FFMA.FTZ R38, R2, R107, -R143 ;  /* 0x0000006b02267223 */ /* 0x000fc2000001088f */
[C-C-:B------:R-:W-:Y:S01]  /*e0b0*/  FFMA.FTZ R65, R2.reuse, R65, -R143.reuse ;  /* 0x0000004102417223 */ /* 0x140fe2000001088f */
[----:B------:R-:W-:-:S01]  /*e0c0*/  FFMA.FTZ R46, R2, R113, -R143 ;  /* 0x00000071022e7223 */ /* 0x000fc2000001088f */
[----:B------:R-:W-:Y:S01]  /*e0d0*/  MUFU.EX2 R21, R21 ;  /* 0x0000001500157308 */ /* 0x000fe20000000800 */
[----:B------:R-:W-:-:S01]  /*e0e0*/  FFMA.FTZ R77, R2, R77, -R143 ;  /* 0x0000004d024d7223 */ /* 0x000fc2000001088f */
[C-C-:B------:R-:W-:Y:S01]  /*e0f0*/  FFMA.FTZ R42, R2.reuse, R111, -R143.reuse ;  /* 0x0000006f022a7223 */ /* 0x140fe2000001088f */
[----:B------:R-:W-:-:S01]  /*e100*/  FFMA.FTZ R73, R2, R73, -R143 ;  /* 0x0000004902497223 */ /* 0x000fc2000001088f */
[----:B------:R-:W-:-:S04]  /*e110*/  FFMA.FTZ R48, R2, R115, -R143 ;  /* 0x0000007302307223 */ /* 0x000fc8000001088f */
[----:B------:R-:W2:Y:S01]  /*e120*/  MUFU.EX2 R24, R24 ;  /* 0x0000001800187308 */ /* 0x000ea20000000800 */
[----:B0-----:R-:W-:-:S07]  /*e130*/  FADD.FTZ R70, R4, R25 ;  /* 0x0000001904467221 */ /* 0x001fce0000010000 */
[----:B------:R-:W0:Y:S01]  /*e140*/  MUFU.EX2 R26, R26 ;  /* 0x0000001a001a7308 */ /* 0x000e220000000800 */
[----:B-1----:R-:W-:Y:S01]  /*e150*/  FMNMX.FTZ R50, R0, R93, !PT ;  /* 0x0000005d00327209 */ /* 0x002fe20007810000 */
[----:B------:R-:W-:-:S04]  /*e160*/  FFMA.FTZ R93, R2, R117, -R143 ;  /* 0x00000075025d7223 */ /* 0x000fc8000001088f */
[----:B------:R-:W1:Y:S02]  /*e170*/  SHFL.BFLY PT, R95, R50, 0x1, 0x1f ;  /* 0x0c201f00325f7f89 */ /* 0x000e6400000e0000 */
[----:B------:R-:W-:Y:S01]  /*e180*/  MUFU.EX2 R29, R29 ;  /* 0x0000001d001d7308 */ /* 0x000fe20000000800 */
[----:B--2---:R-:W-:-:S04]  /*e190*/  F2FP.SATFINITE.E4M3.F32.PACK_AB_MERGE_C R148, R24, R21, RZ ;  /* 0x000000151894723e */ /* 0x004fc800048070ff */
[----:B------:R-:W-:-:S03]  /*e1a0*/  F2FP.SATFINITE.E4M3.F32.PACK_AB_MERGE_C R148, R25, R4, R148 ;  /* 0x000000041994723e */ /* 0x000fc60004807094 */
[----:B------:R-:W-:Y:S08]  /*e1b0*/  MUFU.EX2 R28, R28 ;  /* 0x0000001c001c7308 */ /* 0x000ff00000000800 */
[----:B------:R-:W2:Y:S01]  /*e1c0*/  MUFU.EX2 R33, R33 ;  /* 0x0000002100217308 */ /* 0x000ea20000000800 */
[----:B-1----:R-:W-:Y:S01]  /*e1d0*/  FMNMX.FTZ R0, R50, R95, !PT ;  /* 0x0000005f32007209 */ /* 0x002fe20007810000 */
[C-C-:B------:R-:W-:Y:S01]  /*e1e0*/  FFMA.FTZ R50, R2.reuse, R81, -R143.reuse ;  /* 0x0000005102327223 */ /* 0x140fe2000001088f */
[----:B------:R-:W-:-:S01]  /*e1f0*/  FFMA.FTZ R81, R2, R85, -R143 ;  /* 0x0000005502517223 */ /* 0x000fc2000001088f */
[----:B------:R-:W-:Y:S01]  /*e200*/  FADD.FTZ R85, R21, R70 ;  /* 0x0000004615557221 */ /* 0x000fe20000010000 */
[----:B------:R-:W-:Y:S01]  /*e210*/  FSETP.NEU.FTZ.AND P2, PT, R0, -INF , PT ;  /* 0xff8000000000780b */ /* 0x000fe20003f5d000 */
[----:B------:R-:W-:-:S02]  /*e220*/  FFMA.FTZ R52, R2, R0, -8 ;  /* 0xc100000002347423 */ /* 0x000fc40000010000 */
[----:B------:R-:W-:Y:S01]  /*e230*/  MUFU.EX2 R30, R30 ;  /* 0x0000001e001e7308 */ /* 0x000fe20000000800 */
[----:B------:R-:W-:-:S02]  /*e240*/  FADD.FTZ R85, R24, R85 ;  /* 0x0000005518557221 */ /* 0x000fc40000010000 */
[----:B------:R-:W-:Y:S02]  /*e250*/  FSEL R52, R52, RZ, P2 ;  /* 0x000000ff34347208 */ /* 0x000fe40001000000 */
[----:B0-----:R-:W-:-:S01]  /*e260*/  FADD.FTZ R74, R26, R85 ;  /* 0x000000551a4a7221 */ /* 0x001fc20000010000 */
[----:B--2---:R-:W-:Y:S02]  /*e270*/  F2FP.SATFINITE.E4M3.F32.PACK_AB_MERGE_C R150, R33, R28, RZ ;  /* 0x0000001c2196723e */ /* 0x004fe400048070ff */
[----:B------:R-:W-:Y:S01]  /*e280*/  MUFU.EX2 R37, R37 ;  /* 0x0000002500257308 */ /* 0x000fe20000000800 */
        /* <DEDUP_REMOVED lines=15> */
[----:B------:R-:W0:Y:S01]  /*e380*/  MUFU.EX2 R27, R27 ;  /* 0x0000001b001b7308 */ /* 0x000e220000000800 */
[----:B------:R-:W-:-:S01]  /*e390*/  FFMA.FTZ R47, R2, R127, -R52 ;  /* 0x0000007f022f7223 */ /* 0x000fc20000010834 */
[C-C-:B------:R-:W-:Y:S01]  /*e3a0*/  FFMA.FTZ R64, R2.reuse, R51, -R52.reuse ;  /* 0x0000003302407223 */ /* 0x140fe20000010834 */
[----:B------:R-:W-:-:S01]  /*e3b0*/  FFMA.FTZ R51, R2, R129, -R52 ;  /* 0x0000008102337223 */ /* 0x000fc20000010834 */
[C-C-:B------:R-:W-:Y:S01]  /*e3c0*/  FFMA.FTZ R66, R2.reuse, R55, -R52.reuse ;  /* 0x0000003702427223 */ /* 0x140fe20000010834 */
[----:B------:R-:W-:-:S01]  /*e3d0*/  FFMA.FTZ R55, R2, R131, -R52 ;  /* 0x0000008302377223 */ /* 0x000fc20000010834 */
[----:B------:R-:W-:Y:S01]  /*e3e0*/  F2FP.SATFINITE.E4M3.F32.PACK_AB_MERGE_C R150, R29, R26, R150 ;  /* 0x0000001a1d96723e */ /* 0x000fe20004807096 */
[----:B------:R-:W-:-:S01]  /*e3f0*/  FFMA.FTZ R68, R2, R59, -R52 ;  /* 0x0000003b02447223 */ /* 0x000fc20000010834 */
[----:B------:R-:W1:Y:S01]  /*e400*/  MUFU.EX2 R5, R5 ;  /* 0x0000000500057308 */ /* 0x000e620000000800 */
[----:B------:R-:W-:-:S01]  /*e410*/  FFMA.FTZ R59, R2, R133, -R52 ;  /* 0x00000085023b7223 */ /* 0x000fc20000010834 */
[C-C-:B------:R-:W-:Y:S01]  /*e420*/  FFMA.FTZ R70, R2.reuse, R63, -R52.reuse ;  /* 0x0000003f02467223 */ /* 0x140fe20000010834 */
[----:B------:R-:W-:-:S01]  /*e430*/  FFMA.FTZ R63, R2, R135, -R52 ;  /* 0x00000087023f7223 */ /* 0x000fc20000010834 */
[C-C-:B------:R-:W-:Y:S01]  /*e440*/  FFMA.FTZ R137, R2.reuse, R137, -R52.reuse ;  /* 0x0000008902897223 */ /* 0x140fe20000010834 */
[----:B------:R-:W-:-:S01]  /*e450*/  FFMA.FTZ R4, R2, R139, -R52 ;  /* 0x0000008b02047223 */ /* 0x000fc20000010834 */
[C-C-:B------:R-:W-:Y:S01]  /*e460*/  FFMA.FTZ R141, R2.reuse, R141, -R52.reuse ;  /* 0x0000008d028d7223 */ /* 0x140fe20000010834 */
[----:B------:R-:W-:-:S01]  /*e470*/  FFMA.FTZ R79, R2, R79, -R52 ;  /* 0x0000004f024f7223 */ /* 0x000fc20000010834 */
[----:B------:R-:W2:Y:S01]  /*e480*/  MUFU.EX2 R54, R54 ;  /* 0x0000003600367308 */ /* 0x000ea20000000800 */
[----:B0-----:R-:W-:-:S01]  /*e490*/  FADD.FTZ R72, R44, R27 ;  /* 0x0000001b2c487221 */ /* 0x001fc20000010000 */
[C-C-:B------:R-:W-:Y:S01]  /*e4a0*/  FFMA.FTZ R53, R2.reuse, R53, -R52.reuse ;  /* 0x0000003502357223 */ /* 0x140fe20000010834 */
[----:B------:R-:W-:-:S01]  /*e4b0*/  FFMA.FTZ R83, R2, R83, -R52 ;  /* 0x0000005302537223 */ /* 0x000fc20000010834 */
[----:B------:R-:W-:-:S04]  /*e4c0*/  FFMA.FTZ R57, R2, R57, -R52 ;  /* 0x0000003902397223 */ /* 0x000fc80000010834 */
        /* <DEDUP_REMOVED lines=8> */
[----:B------:R-:W-:Y:S01]  /*e550*/  FFMA.FTZ R72, R2, R67, -R52 ;  /* 0x0000004302487223 */ /* 0x000fe20000010834 */
[----:B------:R-:W-:-:S04]  /*e560*/  FADD.FTZ R67, R33, R74 ;  /* 0x0000004a21437221 */ /* 0x000fc80000010000 */
[----:B------:R-:W-:Y:S01]  /*e570*/  FADD.FTZ R76, R30, R67 ;  /* 0x000000431e4c7221 */ /* 0x000fe20000010000 */
[----:B------:R-:W0:Y:S01]  /*e580*/  MUFU.EX2 R58, R58 ;  /* 0x0000003a003a7308 */ /* 0x000e220000000800 */
[----:B-1----:R-:W-:-:S02]  /*e590*/  FADD.FTZ R74, R56, R85 ;  /* 0x00000055384a7221 */ /* 0x002fc40000010000 */
[----:B------:R-:W-:-:S05]  /*e5a0*/  FADD.FTZ R85, R37, R76 ;  /* 0x0000004c25557221 */ /* 0x000fca0000010000 */
        /* <DEDUP_REMOVED lines=10> */
[----:B------:R-:W-:-:S06]  /*e650*/  FFMA.FTZ R24, R2, R71, -R52 ;  /* 0x0000004702187223 */ /* 0x000fcc0000010834 */
[----:B------:R-:W2:Y:S01]  /*e660*/  MUFU.EX2 R34, R34 ;  /* 0x0000002200227308 */ /* 0x000ea20000000800 */
[C---:B0-----:R-:W-:Y:S01]  /*e670*/  F2FP.SATFINITE.E4M3.F32.PACK_AB_MERGE_C R144, R41.reuse, R32, RZ ;  /* 0x000000202990723e */ /* 0x041fe200048070ff */
[----:B------:R-:W-:-:S03]  /*e680*/  FADD.FTZ R41, R41, R28 ;  /* 0x0000001c29297221 */ /* 0x000fc60000010000 */
[----:B------:R-:W-:-:S03]  /*e690*/  F2FP.SATFINITE.E4M3.F32.PACK_AB_MERGE_C R144, R37, R30, R144 ;  /* 0x0000001e2590723e */ /* 0x000fc60004807090 */
        /* <DEDUP_REMOVED lines=10> */
[C-C-:B------:R-:W-:Y:S01]  /*e740*/  FFMA.FTZ R25, R2.reuse, R75, -R52.reuse ;  /* 0x0000004b02197223 */ /* 0x140fe20000010834 */
[----:B------:R-:W-:-:S01]  /*e750*/  FFMA.FTZ R52, R2, R87, -R52 ;  /* 0x0000005702347223 */ /* 0x000fc20000010834 */
[----:B------:R-:W-:-:S04]  /*e760*/  F2FP.SATFINITE.E4M3.F32.PACK_AB_MERGE_C R43, R62, R43, RZ ;  /* 0x0000002b3e2b723e */ /* 0x000fc800048070ff */
[----:B------:R-:W2:Y:S01]  /*e770*/  MUFU.EX2 R64, R64 ;  /* 0x0000004000407308 */ /* 0x000ea20000000800 */
[----:B0-----:R-:W-:-:S01]  /*e780*/  FADD.FTZ R28, R36, R29 ;  /* 0x0000001d241c7221 */ /* 0x001fc20000010000 */
[----:B------:R-:W-:-:S06]  /*e790*/  F2FP.SATFINITE.E4M3.F32.PACK_AB_MERGE_C R145, R60, R39, R43 ;  /* 0x000000273c91723e */ /* 0x000fcc000480702b */
[----:B------:R-:W0:Y:S01]  /*e7a0*/  MUFU.EX2 R51, R51 ;  /* 0x0000003300337308 */ /* 0x000e220000000800 */
[----:B-1----:R-:W-:-:S07]  /*e7b0*/  FADD.FTZ R29, R47, R26 ;  /* 0x0000001a2f1d7221 */ /* 0x002fce0000010000 */
[----:B------:R-:W1:Y:S01]  /*e7c0*/  MUFU.EX2 R49, R49 ;  /* 0x0000003100317308 */ /* 0x000e620000000800 */
[----:B--2---:R-:W-:-:S07]  /*e7d0*/  FADD.FTZ R26, R64, R29 ;  /* 0x0000001d401a7221 */ /* 0x004fce0000010000 */
[----:B------:R-:W2:Y:S01]  /*e7e0*/  MUFU.EX2 R66, R66 ;  /* 0x0000004200427308 */ /* 0x000ea20000000800 */
[----:B0-----:R-:W-:-:S07]  /*e7f0*/  FADD.FTZ R29, R51, R26 ;  /* 0x0000001a331d7221 */ /* 0x001fce0000010000 */
[----:B------:R-:W-:Y:S01]  /*e800*/  MUFU.EX2 R6, R6 ;  /* 0x0000000600067308 */ /* 0x000fe20000000800 */
[C---:B-1----:R-:W-:Y:S01]  /*e810*/  F2FP.SATFINITE.E4M3.F32.PACK_AB_MERGE_C R146, R49.reuse, R36, RZ ;  /* 0x000000243192723e */ /* 0x042fe200048070ff */
[----:B------:R-:W-:-:S03]  /*e820*/  FADD.FTZ R49, R49, R28 ;  /* 0x0000001c31317221 */ /* 0x000fc60000010000 */
[----:B------:R-:W-:-:S03]  /*e830*/  F2FP.SATFINITE.E4M3.F32.PACK_AB_MERGE_C R146, R45, R34, R146 ;  /* 0x000000222d92723e */ /* 0x000fc60004807092 */
[----:B------:R-:W0:Y:S01]  /*e840*/  MUFU.EX2 R61, R61 ;  /* 0x0000003d003d7308 */ /* 0x000e220000000800 */
[----:B--2---:R-:W-:-:S01]  /*e850*/  FADD.FTZ R26, R66, R29 ;  /* 0x0000001d421a7221 */ /* 0x004fc20000010000 */
[----:B------:R-:W-:-:S04]  /*e860*/  F2FP.SATFINITE.E4M3.F32.PACK_AB_MERGE_C R51, R66, R51, RZ ;  /* 0x000000334233723e */ /* 0x000fc800048070ff */
[----:B------:R-:W-:Y:S02]  /*e870*/  F2FP.SATFINITE.E4M3.F32.PACK_AB_MERGE_C R147, R64, R47, R51 ;  /* 0x0000002f4093723e */ /* 0x000fe40004807033 */
        /* <DEDUP_REMOVED lines=11> */
[----:B------:R-:W-:Y:S01]  /*e930*/  MUFU.EX2 R40, R40 ;  /* 0x0000002800287308 */ /* 0x000fe20000000800 */
[----:B-1----:R-:W-:-:S01]  /*e940*/  FADD.FTZ R20, R68, R29 ;  /* 0x0000001d44147221 */ /* 0x002fc20000010000 */
[----:B------:R-:W-:-:S06]  /*e950*/  FADD.FTZ R61, R61, R6 ;  /* 0x000000063d3d7221 */ /* 0x000fcc0000010000 */
[----:B------:R-:W0:Y:S01]  /*e960*/  MUFU.EX2 R69, R69 ;  /* 0x0000004500457308 */ /* 0x000e220000000800 */
[----:B--2---:R-:W-:-:S07]  /*e970*/  FADD.FTZ R29, R59, R20 ;  /* 0x000000143b1d7221 */ /* 0x004fce0000010000 */
[----:B------:R-:W1:Y:S08]  /*e980*/  MUFU.EX2 R70, R70 ;  /* 0x0000004600467308 */ /* 0x000e700000000800 */
[----:B------:R-:W-:Y:S01]  /*e990*/  MUFU.EX2 R38, R38 ;  /* 0x0000002600267308 */ /* 0x000fe20000000800 */
[----:B0-----:R-:W-:-:S07]  /*e9a0*/  F2FP.SATFINITE.E4M3.F32.PACK_AB_MERGE_C R142, R69, R40, RZ ;  /* 0x00000028458e723e */ /* 0x001fce00048070ff */
[----:B------:R-:W0:Y:S01]  /*e9b0*/  MUFU.EX2 R65, R65 ;  /* 0x0000004100417308 */ /* 0x000e220000000800 */
[----:B-1----:R-:W-:-:S01]  /*e9c0*/  FADD.FTZ R20, R70, R29 ;  /* 0x0000001d46147221 */ /* 0x002fc20000010000 */
[----:B------:R-:W-:-:S06]  /*e9d0*/  F2FP.SATFINITE.E4M3.F32.PACK_AB_MERGE_C R59, R70, R59, RZ ;  /* 0x0000003b463b723e */ /* 0x000fcc00048070ff */
        /* <DEDUP_REMOVED lines=38> */
[----:B------:R-:W-:Y:S01]  /*ec40*/  FADD.FTZ R6, R6, R5 ;  /* 0x0000000506067221 */ /* 0x000fe20000010000 */
[----:B------:R-:W-:Y:S02]  /*ec50*/  F2FP.SATFINITE.E4M3.F32.PACK_AB_MERGE_C R141, R68, R55, R59 ;  /* 0x00000037448d723e */ /* 0x000fe4000480703b */
[----:B------:R-:W-:Y:S01]  /*ec60*/  F2FP.SATFINITE.E4M3.F32.PACK_AB_MERGE_C R137, R25, R4, R24 ;  /* 0x000000041989723e */ /* 0x000fe20004807018 */
[----:B------:R-:W-:Y:S02]  /*ec70*/  VIADD R4, R89, 0xfffffffe ;  /* 0xfffffffe59047836 */ /* 0x000fe40000000000 */
[----:B------:R-:W1:Y:S08]  /*ec80*/  MUFU.EX2 R53, R53 ;  /* 0x0000003500357308 */ /* 0x000e700000000800 */
[----:B------:R-:W2:Y:S01]  /*ec90*/  MUFU.EX2 R20, R83 ;  /* 0x0000005300147308 */ /* 0x000ea20000000800 */
[----:B0-----:R-:W-:Y:S01]  /*eca0*/  F2FP.SATFINITE.E4M3.F32.PACK_AB_MERGE_C R138, R93, R48, R26 ;  /* 0x000000305d8a723e */ /* 0x001fe2000480701a */
[----:B------:R-:W-:-:S04]  /*ecb0*/  FADD.FTZ R48, R48, R77 ;  /* 0x0000004d30307221 */ /* 0x000fc80000010000 */
[----:B------:R-:W-:Y:S02]  /*ecc0*/  FADD.FTZ R93, R93, R48 ;  /* 0x000000305d5d7221 */ /* 0x000fe40000010000 */
[----:B------:R-:W0:Y:S01]  /*ecd0*/  MUFU.EX2 R57, R57 ;  /* 0x0000003900397308 */ /* 0x000e220000000800 */
[----:B-1----:R-:W-:-:S01]  /*ece0*/  FADD.FTZ R5, R53, R6 ;  /* 0x0000000635057221 */ /* 0x002fc20000010000 */
[----:B------:R-:W-:-:S06]  /*ecf0*/  FADD.FTZ R50, R50, R93 ;  /* 0x0000005d32327221 */ /* 0x000fcc0000010000 */
[----:B------:R-:W1:Y:S01]  /*ed00*/  MUFU.EX2 R52, R52 ;  /* 0x0000003400347308 */ /* 0x000e620000000800 */
[----:B--2---:R-:W-:-:S04]  /*ed10*/  FADD.FTZ R6, R20, R5 ;  /* 0x0000000514067221 */ /* 0x004fc80000010000 */
[----:B0-----:R-:W-:Y:S01]  /*ed20*/  FADD.FTZ R5, R57, R6 ;  /* 0x0000000639057221 */ /* 0x001fe20000010000 */
[----:B------:R-:W-:-:S01]  /*ed30*/  FADD.FTZ R6, R81, R50 ;  /* 0x0000003251067221 */ /* 0x000fc20000010000 */
[C---:B-1----:R-:W-:Y:S02]  /*ed40*/  F2FP.SATFINITE.E4M3.F32.PACK_AB_MERGE_C R21, R52.reuse, R57, RZ ;  /* 0x000000393415723e */ /* 0x042fe400048070ff */
[----:B------:R-:W-:-:S02]  /*ed50*/  FADD.FTZ R5, R52, R5 ;  /* 0x0000000534057221 */ /* 0x000fc40000010000 */
[----:B------:R-:W-:Y:S01]  /*ed60*/  F2FP.SATFINITE.E4M3.F32.PACK_AB_MERGE_C R139, R20, R53, R21 ;  /* 0x00000035148b723e */ /* 0x000fe20004807015 */
[----:B------:R-:W-:Y:S06]  /*ed70*/  @!P6 BRA `(.L_x_1191) ;  /* 0x000000000048e947 */ /* 0x000fec0003800000 */
        /* <DEDUP_REMOVED lines=11> */
.L_x_1193:
[----:B------:R-:W-:-:S13]  /*ee30*/  ISETP.NE.AND P2, PT, R15, 0x1, PT ;  /* 0x000000010f00780c */ /* 0x000fda0003f45270 */
[----:B------:R-:W0:Y:S02]  /*ee40*/  @P2 LDC.64 R24, c[0x0][0x9e8] ;  /* 0x00027a00ff182b82 */ /* 0x000e240000000a00 */
[----:B0-----:R-:W-:-:S05]  /*ee50*/  @P2 IMAD.HI.U32 R24, R20, R24, RZ ;  /* 0x0000001814182227 */ /* 0x001fca00078e00ff */
[----:B------:R-:W-:-:S07]  /*ee60*/  @P2 SHF.R.U32.HI R20, RZ, R25, R24 ;  /* 0x00000019ff142219 */ /* 0x000fce0000011618 */
.L_x_1194:
[----:B------:R-:W-:Y:S05]  /*ee70*/  BSYNC B0 ;  /* 0x0000000000007941 */ /* 0x000fea0003800000 */
.L_x_1192:
[----:B------:R-:W-:-:S05]  /*ee80*/  IMAD R15, R20, R15, R15 ;  /* 0x0000000f140f7224 */ /* 0x000fca00078e020f */
[----:B------:R-:W-:-:S07]  /*ee90*/  VIMNMX R14, R14, R15, PT ;  /* 0x0000000f0e0e7248 */ /* 0x000fce0003fe0100 */
.L_x_1191:
[----:B------:R-:W2:Y:S01]  /*eea0*/  LDL R20, [R1+0x28] ;  /* 0x0000280001147983 */ /* 0x000ea20000100800 */
[----:B------:R-:W-:Y:S01]  /*eeb0*/  SHF.R.S32.HI R15, RZ, 0x1f, R14 ;  /* 0x0000001fff0f7819 */ /* 0x000fe2000001140e */
[----:B------:R-:W-:Y:S01]  /*eec0*/  ULDC UR37, c[0x0][0x9e4] ;  /* 0x0002790000257ab9 */ /* 0x000fe20000000800 */
[----:B------:R-:W-:Y:S01]  /*eed0*/  ULDC UR36, c[0x0][0x9e4] ;  /* 0x0002790000247ab9 */ /* 0x000fe20000000800 */
[----:B------:R-:W-:Y:S01]  /*eee0*/  ULDC UR38, c[0x0][0x9dc] ;  /* 0x0002770000267ab9 */ /* 0x000fe20000000800 */
[----:B------:R-:W-:Y:S01]  /*eef0*/  LEA.HI R15, R15, R14, RZ, 0x7 ;  /* 0x0000000e0f0f7211 */ /* 0x000fe200078f38ff */
[----:B------:R-:W-:Y:S01]  /*ef00*/  ULDC UR42, c[0x0][0x9dc] ;  /* 0x00027700002a7ab9 */ /* 0x000fe20000000800 */
[----:B------:R-:W-:Y:S01]  /*ef10*/  ULDC UR43, c[0x0][0x9e0] ;  /* 0x00027800002b7ab9 */ /* 0x000fe20000000800 */
[----:B------:R-:W-:Y:S01]  /*ef20*/  ULDC UR39, c[0x0][0x9e0] ;  /* 0x0002780000277ab9 */ /* 0x000fe20000000800 */
[----:B------:R-:W-:Y:S01]  /*ef30*/  SHF.R.S32.HI R15, RZ, 0x7, R15 ;  /* 0x00000007ff0f7819 */ /* 0x000fe2000001140f */
[----:B------:R-:W-:Y:S01]  /*ef40*/  BSSY B1, `(.L_x_1195) ;  /* 0x0000314000017945 */ /* 0x000fe20003800000 */
        /* <DEDUP_REMOVED lines=24> */
[----:B--2---:R-:W-:-:S04]  /*f0d0*/  VIMNMX R20, R20, R15, !PT ;  /* 0x0000000f14147248 */ /* 0x004fc80007fe0100 */
[----:B------:R-:W-:Y:S01]  /*f0e0*/  ISETP.GE.AND P2, PT, R4, R20, PT ;  /* 0x000000140400720c */ /* 0x000fe20003f46270 */
[----:B------:R0:W-:-:S12]  /*f0f0*/  STL [R1+0x24], R20 ;  /* 0x0000241401007387 */ /* 0x0001d80000100800 */
[----:B0-----:R-:W-:Y:S05]  /*f100*/  @!P2 BRA `(.L_x_1196) ;  /* 0x0000002c00dca947 */ /* 0x001fea0003800000 */
[----:B------:R-:W-:Y:S01]  /*f110*/  IMAD.IADD R155, R155, 0x1, R152 ;  /* 0x000000019b9b7824 */ /* 0x000fe200078e0298 */
[----:B------:R-:W-:Y:S01]  /*f120*/  BSSY B0, `(.L_x_1197) ;  /* 0x00002f1000007945 */ /* 0x000fe20003800000 */
[----:B------:R-:W-:Y:S02]  /*f130*/  IMAD.MOV.U32 R135, RZ, RZ, RZ ;  /* 0x000000ffff877224 */ /* 0x000fe400078e00ff */
[----:B------:R-:W-:Y:S01]  /*f140*/  VIADD R154, R155, 0x8 ;  /* 0x000000089b9a7836 */ /* 0x000fe20000000000 */
[----:B------:R-:W-:-:S04]  /*f150*/  LOP3.LUT R14, RZ, R155, RZ, 0x33, !PT ;  /* 0x0000009bff0e7212 */ /* 0x000fc800078e33ff */
[----:B------:R-:W-:-:S05]  /*f160*/  LOP3.LUT R7, RZ, R154, RZ, 0x33, !PT ;  /* 0x0000009aff077212 */ /* 0x000fca00078e33ff */
[----:B------:R0:W-:Y:S04]  /*f170*/  STL [R1], R7 ;  /* 0x0000000701007387 */ /* 0x0001e80000100800 */
[----:B------:R0:W-:Y:S02]  /*f180*/  STL [R1+0x4], R14 ;  /* 0x0000040e01007387 */ /* 0x0001e40000100800 */
.L_x_1217:
[----:B------:R-:W-:-:S05]  /*f190*/  VIADD R153, R18, 0x1 ;  /* 0x0000000112997836 */ /* 0x000fca0000000000 */
[----:B------:R-:W-:-:S04]  /*f1a0*/  ISETP.NE.AND P2, PT, R153, 0x2, PT ;  /* 0x000000029900780c */ /* 0x000fc80003f45270 */
[----:B0-----:R-:W-:Y:S02]  /*f1b0*/  SEL R7, RZ, 0x1, P2 ;  /* 0x00000001ff077807 */ /* 0x001fe40001000000 */
[----:B------:R-:W-:Y:S02]  /*f1c0*/  SEL R153, R153, RZ, P2 ;  /* 0x000000ff99997207 */ /* 0x000fe40001000000 */
[----:B------:R-:W-:Y:S01]  /*f1d0*/  LOP3.LUT R152, R22, R7, RZ, 0x3c, !PT ;  /* 0x0000000716987212 */ /* 0x000fe200078e3cff */
[----:B------:R-:W-:Y:S06]  /*f1e0*/  @!P0 BRA `(.L_x_1198) ;  /* 0x0000000000048947 */ /* 0x000fec0003800000 */
[----:B------:R-:W-:Y:S01]  /*f1f0*/  BPT.TRAP 0x1 ;  /* 0x000000040000795c */ /* 0x000fe20000300000 */
.L_x_1198:
[----:B------:R-:W-:Y:S01]  /*f200*/  IMAD R7, R153, 0x8, R17 ;  /* 0x0000000899077824 */ /* 0x000fe200078e0211 */
[----:B------:R-:W-:-:S04]  /*f210*/  SHF.L.U32 R14, R152, 0x1f, RZ ;  /* 0x0000001f980e7819 */ /* 0x000fc800000006ff */
[----:B------:R0:W1:Y:S01]  /*f220*/  SYNCS.PHASECHK.TRANS64.TRYWAIT P2, [R7+URZ+0x19c30], R14 ;  /* 0x019c300e070075a7 */ /* 0x000062000804017f */
[----:B------:R-:W-:Y:S05]  /*f230*/  @!P0 BRA `(.L_x_1199) ;  /* 0x0000000000048947 */ /* 0x000fea0003800000 */
[----:B------:R-:W-:Y:S01]  /*f240*/  BPT.TRAP 0x1 ;  /* 0x000000040000795c */ /* 0x000fe20000300000 */
.L_x_1199:
[----:B------:R-:W2:Y:S01]  /*f250*/  LDL R15, [R1+0x18] ;  /* 0x00001800010f7983 */ /* 0x000ea20000100800 */
[----:B------:R-:W-:Y:S01]  /*f260*/  BSSY B2, `(.L_x_1200) ;  /* 0x0000006000027945 */ /* 0x000fe20003800000 */
[----:B------:R-:W-:Y:S02]  /*f270*/  IMAD.MOV.U32 R21, RZ, RZ, -0x3ffffff0 ;  /* 0xc0000010ff157424 */ /* 0x000fe400078e00ff */
[----:B--2---:R-:W-:Y:S01]  /*f280*/  IMAD R20, R153, 0x300, R15 ;  /* 0x0000030099147824 */ /* 0x004fe200078e020f */
[----:B-1----:R-:W-:Y:S06]  /*f290*/  @P2 BRA `(.L_x_1201) ;  /* 0x0000000000082947 */ /* 0x002fec0003800000 */
[----:B------:R-:W1:Y:S02]  /*f2a0*/  SYNCS.PHASECHK.TRANS64.TRYWAIT P2, [R7+URZ+0x19c30], R14 ;  /* 0x019c300e070075a7 */ /* 0x000e64000804017f */
[----:B-1----:R-:W-:Y:S05]  /*f2b0*/  @!P2 BRA `(.L_x_1202) ;  /* 0x000001180014a947 */ /* 0x002fea0003800000 */
.L_x_1201:
[----:B------:R-:W-:Y:S05]  /*f2c0*/  BSYNC B2 ;  /* 0x0000000000027941 */ /* 0x000fea0003800000 */
.L_x_1200:
[C---:B------:R-:W-:Y:S01]  /*f2d0*/  R2UR UR6, R20.reuse ;  /* 0x00000000140672ca */ /* 0x040fe200000e0000 */
[----:B------:R-:W-:Y:S01]  /*f2e0*/  WARPGROUP.ARRIVE ;  /* 0x00000000000079c5 */ /* 0x000fe20000000000 */
[----:B------:R-:W-:Y:S01]  /*f2f0*/  R2UR UR7, R21 ;  /* 0x00000000150772ca */ /* 0x000fe200000e0000 */
[----:B01----:R-:W-:Y:S01]  /*f300*/  VIADD R14, R20, 0x100 ;  /* 0x00000100140e7836 */ /* 0x003fe20000000000 */
[----:B------:R-:W-:Y:S01]  /*f310*/  R2UR UR4, R8 ;  /* 0x00000000080472ca */ /* 0x000fe200000e0000 */
[----:B------:R-:W-:Y:S01]  /*f320*/  IMAD.MOV.U32 R15, RZ, RZ, -0x3ffffff0 ;  /* 0xc0000010ff0f7424 */ /* 0x000fe200078e00ff */
[----:B------:R-:W-:Y:S01]  /*f330*/  R2UR UR5, R9 ;  /* 0x00000000090572ca */ /* 0x000fe200000e0000 */
[----:B------:R-:W-:Y:S01]  /*f340*/  VIADD R20, R20, 0x200 ;  /* 0x0000020014147836 */ /* 0x000fe20000000000 */
[----:B------:R-:W-:Y:S01]  /*f350*/  R2UR UR10, R14 ;  /* 0x000000000e0a72ca */ /* 0x000fe200000e0000 */
[----:B------:R-:W-:Y:S01]  /*f360*/  IMAD.MOV.U32 R21, RZ, RZ, -0x3ffffff0 ;  /* 0xc0000010ff157424 */ /* 0x000fe200078e00ff */
[----:B------:R-:W-:-:S02]  /*f370*/  R2UR UR11, R15 ;  /* 0x000000000f0b72ca */ /* 0x000fc400000e0000 */
[----:B------:R-:W-:Y:S02]  /*f380*/  R2UR UR8, R12 ;  /* 0x000000000c0872ca */ /* 0x000fe400000e0000 */
[----:B------:R-:W-:Y:S02]  /*f390*/  R2UR UR9, R13 ;  /* 0x000000000d0972ca */ /* 0x000fe400000e0000 */
[----:B------:R-:W-:Y:S02]  /*f3a0*/  R2UR UR14, R20 ;  /* 0x00000000140e72ca */ /* 0x000fe400000e0000 */
[----:B------:R-:W-:Y:S01]  /*f3b0*/  R2UR UR15, R21 ;  /* 0x00000000150f72ca */ /* 0x000fe200000e0000 */
[----:B------:R-:W-:Y:S01]  /*f3c0*/  QGMMA.64x128x32.F32.E4M3.E4M3 R24, gdesc[UR4], RZ, !UPT, gsb0 ;  /* 0x01e00000041879f3 */ /* 0x000fe2000c0008ff */
[----:B------:R-:W-:Y:S02]  /*f3d0*/  R2UR UR12, R10 ;  /* 0x000000000a0c72ca */ /* 0x000fe400000e0000 */
[----:B------:R-:W-:Y:S01]  /*f3e0*/  R2UR UR13, R11 ;  /* 0x000000000b0d72ca */ /* 0x000fe200000e0000 */
[----:B------:R-:W-:-:S02]  /*f3f0*/  WARPGROUP.DEPBAR.LE gsb0, 0x0 ;  /* 0x00008000000079c5 */ /* 0x000fc40000010000 */
[----:B------:R-:W-:-:S06]  /*f400*/  WARPGROUP.ARRIVE ;  /* 0x00000000000079c5 */ /* 0x000fcc0000000000 */
[----:B------:R-:W-:Y:S03]  /*f410*/  QGMMA.64x128x32.F32.E4M3.E4M3 R24, gdesc[UR8], R24, gsb0 ;  /* 0x01e00000081879f3 */ /* 0x000fe60008000818 */
[----:B------:R-:W-:Y:S02]  /*f420*/  WARPGROUP.DEPBAR.LE gsb0, 0x0 ;  /* 0x00008000000079c5 */ /* 0x000fe40000010000 */
[----:B------:R-:W-:-:S07]  /*f430*/  WARPGROUP.ARRIVE ;  /* 0x00000000000079c5 */ /* 0x000fce0000000000 */
[----:B------:R-:W-:Y:S03]  /*f440*/  QGMMA.64x128x32.F32.E4M3.E4M3 R24, gdesc[UR12], R24, gsb0 ;  /* 0x01e000000c1879f3 */ /* 0x000fe60008000818 */
[----:B------:R-:W-:Y:S02]  /*f450*/  WARPGROUP.DEPBAR.LE gsb0, 0x0 ;  /* 0x00008000000079c5 */ /* 0x000fe40000010000 */
[----:B------:R-:W-:Y:S05]  /*f460*/  @!P0 BRA `(.L_x_1203) ;  /* 0x0000000000048947 */ /* 0x000fea0003800000 */
[----:B------:R-:W-:Y:S01]  /*f470*/  BPT.TRAP 0x1 ;  /* 0x000000040000795c */ /* 0x000fe20000300000 */
.L_x_1203:
[----:B------:R-:W-:Y:S01]  /*f480*/  SHF.L.U32 R14, R22, 0x1f, RZ ;  /* 0x0000001f160e7819 */ /* 0x000fe200000006ff */
[----:B------:R-:W-:-:S04]  /*f490*/  IMAD R22, R18, 0x8, R17 ;  /* 0x0000000812167824 */ /* 0x000fc800078e0211 */
[----:B------:R0:W1:Y:S01]  /*f4a0*/  SYNCS.PHASECHK.TRANS64.TRYWAIT P2, [R22+URZ+0x19c50], R14 ;  /* 0x019c500e160075a7 */ /* 0x000062000804017f */
[----:B------:R-:W-:Y:S05]  /*f4b0*/  @!P0 BRA `(.L_x_1204) ;  /* 0x0000000000048947 */ /* 0x000fea0003800000 */
[----:B------:R-:W-:Y:S01]  /*f4c0*/  BPT.TRAP 0x1 ;  /* 0x000000040000795c */ /* 0x000fe20000300000 */
.L_x_1204:
[----:B------:R-:W-:Y:S04]  /*f4d0*/  BSSY B2, `(.L_x_1205) ;  /* 0x0000004000027945 */ /* 0x000fe80003800000 */
[----:B-1----:R-:W-:Y:S05]  /*f4e0*/  @P2 BRA `(.L_x_1206) ;  /* 0x0000000000082947 */ /* 0x002fea0003800000 */
[----:B------:R-:W1:Y:S02]  /*f4f0*/  SYNCS.PHASECHK.TRANS64.TRYWAIT P2, [R22+URZ+0x19c50], R14 ;  /* 0x019c500e160075a7 */ /* 0x000e64000804017f */
[----:B-1----:R-:W-:Y:S05]  /*f500*/  @!P2 BRA `(.L_x_1207) ;  /* 0x000001140094a947 */ /* 0x002fea0003800000 */
.L_x_1206:
[----:B------:R-:W-:Y:S05]  /*f510*/  BSYNC B2 ;  /* 0x0000000000027941 */ /* 0x000fea0003800000 */
.L_x_1205:
[----:B01----:R-:W-:Y:S01]  /*f520*/  VIADD R14, R17, 0x3000 ;  /* 0x00003000110e7836 */ /* 0x003fe20000000000 */
[----:B------:R-:W-:Y:S01]  /*f530*/  WARPGROUP.ARRIVE ;  /* 0x00000000000079c5 */ /* 0x000fe20000000000 */
[----:B------:R-:W-:Y:S01]  /*f540*/  IMAD.MOV.U32 R15, RZ, RZ, 0x40000040 ;  /* 0x40000040ff0f7424 */ /* 0x000fe200078e00ff */
[----:B------:R-:W-:Y:S02]  /*f550*/  LOP3.LUT P6, RZ, R16, 0x80, RZ, 0xc0, !PT ;  /* 0x0000008010ff7812 */ /* 0x000fe400078cc0ff */
[----:B------:R-:W-:Y:S02]  /*f560*/  SHF.R.U32.HI R14, RZ, 0x4, R14 ;  /* 0x00000004ff0e7819 */ /* 0x000fe4000001160e */
[----:B------:R-:W-:Y:S02]  /*f570*/  R2UR UR7, R15 ;  /* 0x000000000f0772ca */ /* 0x000fe400000e0000 */
[----:B------:R-:W-:-:S04]  /*f580*/  LOP3.LUT R14, R14, 0x3fff, RZ, 0xc0, !PT ;  /* 0x00003fff0e0e7812 */ /* 0x000fc800078ec0ff */
[----:B------:R-:W-:-:S05]  /*f590*/  LOP3.LUT R14, R14, 0x10000, RZ, 0xfc, !PT ;  /* 0x000100000e0e7812 */ /* 0x000fca00078efcff */
[----:B------:R-:W-:-:S05]  /*f5a0*/  IMAD R14, R18, 0x300, R14 ;  /* 0x00000300120e7824 */ /* 0x000fca00078e020e */
[----:B------:R-:W-:-:S13]  /*f5b0*/  R2UR UR6, R14 ;  /* 0x000000000e0672ca */ /* 0x000fda00000e0000 */
[----:B------:R-:W-:Y:S01]  /*f5c0*/  QGMMA.64x96x32.F32.E4M3.E4M3 R88, R148, gdesc[UR4], R88, gsb0 ;  /* 0x0160000494587df3 */ /* 0x000fe20008000858 */
[----:B------:R-:W-:Y:S02]  /*f5d0*/  VIADD R20, R14, 0x2 ;  /* 0x000000020e147836 */ /* 0x000fe40000000000 */
[----:B------:R-:W-:-:S03]  /*f5e0*/  IMAD.MOV.U32 R21, RZ, RZ, 0x40000040 ;  /* 0x40000040ff157424 */ /* 0x000fc600078e00ff */
[----:B------:R-:W-:Y:S02]  /*f5f0*/  R2UR UR6, R20 ;  /* 0x00000000140672ca */ /* 0x000fe400000e0000 */
[----:B------:R-:W-:Y:S01]  /*f600*/  R2UR UR7, R21 ;  /* 0x00000000150772ca */ /* 0x000fe200000e0000 */
[----:B------:R-:W-:Y:S02]  /*f610*/  WARPGROUP.DEPBAR.LE gsb0, 0x0 ;  /* 0x00008000000079c5 */ /* 0x000fe40000010000 */
[----:B------:R-:W2:Y:S04]  /*f620*/  LDL R149, [R1+0x20] ;  /* 0x0000200001957983 */ /* 0x000ea80000100800 */
[----:B------:R-:W3:Y:S04]  /*f630*/  LDL R150, [R1+0x3c] ;  /* 0x00003c0001967983 */ /* 0x000ee80000100800 */
[----:B------:R-:W4:Y:S01]  /*f640*/  LDL R151, [R1+0x10] ;  /* 0x0000100001977983 */ /* 0x000f220000100800 */
[----:B------:R-:W-:Y:S01]  /*f650*/  WARPGROUP.ARRIVE ;  /* 0x00000000000079c5 */ /* 0x000fe20000000000 */
[----:B------:R-:W-:-:S02]  /*f660*/  VIADD R20, R14, 0x4 ;  /* 0x000000040e147836 */ /* 0x000fc40000000000 */
[----:B------:R-:W-:Y:S02]  /*f670*/  IMAD.MOV.U32 R21, RZ, RZ, 0x40000040 ;  /* 0x40000040ff157424 */ /* 0x000fe400078e00ff */
[----:B------:R-:W-:Y:S01]  /*f680*/  VIADD R14, R14, 0x6 ;  /* 0x000000060e0e7836 */ /* 0x000fe20000000000 */
[----:B------:R-:W-:Y:S01]  /*f690*/  QGMMA.64x96x32.F32.E4M3.E4M3 R88, R144, gdesc[UR4], R88, gsb0 ;  /* 0x0160000490587df3 */ /* 0x000fe20008000858 */
[----:B------:R-:W-:Y:S01]  /*f6a0*/  R2UR UR6, R20 ;  /* 0x00000000140672ca */ /* 0x000fe200000e0000 */
[----:B------:R-:W-:Y:S01]  /*f6b0*/  IMAD.MOV.U32 R15, RZ, RZ, 0x40000040 ;  /* 0x40000040ff0f7424 */ /* 0x000fe200078e00ff */
[----:B------:R-:W-:Y:S01]  /*f6c0*/  R2UR UR7, R21 ;  /* 0x00000000150772ca */ /* 0x000fe200000e0000 */
[----:B------:R-:W-:Y:S02]  /*f6d0*/  @!P1 VIADD R7, R7, 0x19c40 ;  /* 0x00019c4007079836 */ /* 0x000fe40000000000 */
[----:B------:R-:W-:-:S03]  /*f6e0*/  IMAD.SHL.U32 R18, R4, 0x80, RZ ;  /* 0x0000008004127824 */ /* 0x000fc600078e00ff */
[----:B------:R-:W-:Y:S01]  /*f6f0*/  @!P1 PRMT R7, RZ, 0x654, R7 ;  /* 0x00000654ff079816 */ /* 0x000fe20000000007 */
[----:B------:R-:W-:Y:S02]  /*f700*/  WARPGROUP.DEPBAR.LE gsb0, 0x0 ;  /* 0x00008000000079c5 */ /* 0x000fe40000010000 */
[----:B------:R-:W-:-:S06]  /*f710*/  WARPGROUP.ARRIVE ;  /* 0x00000000000079c5 */ /* 0x000fcc0000000000 */
[----:B------:R-:W-:Y:S01]  /*f720*/  QGMMA.64x96x32.F32.E4M3.E4M3 R88, R140, gdesc[UR4], R88, gsb0 ;  /* 0x016000048c587df3 */ /* 0x000fe20008000858 */
[----:B------:R-:W-:Y:S02]  /*f730*/  R2UR UR6, R14 ;  /* 0x000000000e0672ca */ /* 0x000fe400000e0000 */
[----:B------:R-:W-:Y:S01]  /*f740*/  R2UR UR7, R15 ;  /* 0x000000000f0772ca */ /* 0x000fe200000e0000 */
[----:B------:R-:W-:Y:S02]  /*f750*/  WARPGROUP.DEPBAR.LE gsb0, 0x0 ;  /* 0x00008000000079c5 */ /* 0x000fe40000010000 */
[----:B------:R-:W-:-:S10]  /*f760*/  WARPGROUP.ARRIVE ;  /* 0x00000000000079c5 */ /* 0x000fd40000000000 */
[----:B------:R-:W-:Y:S01]  /*f770*/  QGMMA.64x96x32.F32.E4M3.E4M3 R88, R136, gdesc[UR4], R88, gsb0 ;  /* 0x0160000488587df3 */ /* 0x000fe20008000858 */
[----:B--2---:R-:W-:-:S05]  /*f780*/  IADD3 R14, R149, 0x1, -R18 ;  /* 0x00000001950e7810 */ /* 0x004fca0007ffe812 */
[----:B---3--:R-:W-:-:S04]  /*f790*/  IMAD.IADD R14, R14, 0x1, -R150 ;  /* 0x000000010e0e7824 */ /* 0x008fc800078e0a96 */
[----:B------:R-:W-:-:S04]  /*f7a0*/  IMAD R21, R156, -0x2, R14 ;  /* 0xfffffffe9c157824 */ /* 0x000fc800078e020e */
[----:B------:R-:W-:Y:S01]  /*f7b0*/  VIADD R20, R21, UR43 ;  /* 0x0000002b15147c36 */ /* 0x000fe20008000000 */
[----:B------:R-:W-:Y:S02]  /*f7c0*/  WARPGROUP.DEPBAR.LE gsb0, 0x0 ;  /* 0x00008000000079c5 */ /* 0x000fe40000010000 */
[----:B------:R0:W-:Y:S01]  /*f7d0*/  @!P1 SYNCS.ARRIVE.TRANS64.RED.A1T0 RZ, [R7+URZ], RZ ;  /* 0x000000ff07ff99a7 */ /* 0x0001e2000810043f */
[----:B----4-:R-:W-:Y:S02]  /*f7e0*/  IMAD.IADD R136, R151, 0x1, R20 ;  /* 0x0000000197887824 */ /* 0x010fe400078e0214 */
[----:B0-----:R-:W-:-:S05]  /*f7f0*/  IMAD.U32 R7, RZ, RZ, UR38 ;  /* 0x00000026ff077e24 */ /* 0x001fca000f8e00ff */
[----:B------:R-:W-:-:S05]  /*f800*/  LOP3.LUT R14, RZ, R7, RZ, 0x33, !PT ;  /* 0x00000007ff0e7212 */ /* 0x000fca00078e33ff */
[----:B------:R-:W-:-:S04]  /*f810*/  IMAD.IADD R21, R14, 0x1, R21 ;  /* 0x000000010e157824 */ /* 0x000fc800078e0215 */
[----:B------:R-:W-:Y:S01]  /*f820*/  IMAD.IADD R137, R151, 0x1, R21 ;  /* 0x0000000197897824 */ /* 0x000fe200078e0215 */
[----:B------:R-:W-:Y:S06]  /*f830*/  @!P6 BRA `(.L_x_1208) ;  /* 0x00000000005ce947 */ /* 0x000fec0003800000 */
[----:B------:R-:W-:Y:S01]  /*f840*/  ISETP.GT.AND P2, PT, R155, -0x1, PT ;  /* 0xffffffff9b00780c */ /* 0x000fe20003f44270 */
[----:B------:R-:W-:-:S12]  /*f850*/  BSSY B2, `(.L_x_1209) ;  /* 0x0000011000027945 */ /* 0x000fd80003800000 */
[----:B------:R-:W-:Y:S05]  /*f860*/  @P2 BRA `(.L_x_1210) ;  /* 0x0000000000242947 */ /* 0x000fea0003800000 */
[----:B------:R-:W2:Y:S01]  /*f870*/  LDL R151, [R1+0x4] ;  /* 0x0000040001977983 */ /* 0x000ea20000100800 */
[----:B------:R-:W-:-:S05]  /*f880*/  IMAD.U32 R138, RZ, RZ, UR37 ;  /* 0x00000025ff8a7e24 */ /* 0x000fca000f8e00ff */
[----:B------:R-:W-:-:S13]  /*f890*/  ISETP.NE.AND P2, PT, R138, 0x1, PT ;  /* 0x000000018a00780c */ /* 0x000fda0003f45270 */
[----:B------:R-:W2:Y:S02]  /*f8a0*/  @P2 LDC.64 R14, c[0x0][0x9e8] ;  /* 0x00027a00ff0e2b82 */ /* 0x000ea40000000a00 */
[----:B--2---:R-:W-:-:S04]  /*f8b0*/  @P2 IMAD.HI.U32 R14, R151, R14, RZ ;  /* 0x0000000e970e2227 */ /* 0x004fc800078e00ff */
[----:B------:R-:W-:Y:S01]  /*f8c0*/  IMAD.MOV.U32 R139, RZ, RZ, R151 ;  /* 0x000000ffff8b7224 */ /* 0x000fe200078e0097 */
[----:B------:R-:W-:-:S04]  /*f8d0*/  @P2 SHF.R.U32.HI R139, RZ, R15, R14 ;  /* 0x0000000fff8b2219 */ /* 0x000fc8000001160e */
[----:B------:R-:W-:Y:S01]  /*f8e0*/  LOP3.LUT R14, RZ, R139, RZ, 0x33, !PT ;  /* 0x0000008bff0e7212 */ /* 0x000fe200078e33ff */
[----:B------:R-:W-:Y:S06]  /*f8f0*/  BRA `(.L_x_1211) ;  /* 0x0000000000187947 */ /* 0x000fec0003800000 */
.L_x_1210:
[----:B------:R-:W-:-:S05]  /*f900*/  IMAD.U32 R138, RZ, RZ, UR37 ;  /* 0x00000025ff8a7e24 */ /* 0x000fca000f8e00ff */
[----:B------:R-:W-:-:S13]  /*f910*/  ISETP.NE.AND P2, PT, R138, 0x1, PT ;  /* 0x000000018a00780c */ /* 0x000fda0003f45270 */
[----:B------:R-:W0:Y:S02]  /*f920*/  @P2 LDC.64 R14, c[0x0][0x9e8] ;  /* 0x00027a00ff0e2b82 */ /* 0x000e240000000a00 */
[----:B0-----:R-:W-:-:S04]  /*f930*/  @P2 IMAD.HI.U32 R139, R155, R14, RZ ;  /* 0x0000000e9b8b2227 */ /* 0x001fc800078e00ff */
[----:B------:R-:W-:Y:S01]  /*f940*/  IMAD.MOV.U32 R14, RZ, RZ, R155 ;  /* 0x000000ffff0e7224 */ /* 0x000fe200078e009b */
[----:B------:R-:W-:-:S07]  /*f950*/  @P2 SHF.R.U32.HI R14, RZ, R15, R139 ;  /* 0x0000000fff0e2219 */ /* 0x000fce000001168b */
.L_x_1211:
[----:B------:R-:W-:Y:S05]  /*f960*/  BSYNC B2 ;  /* 0x0000000000027941 */ /* 0x000fea0003800000 */
.L_x_1209:
[----:B------:R-:W-:-:S04]  /*f970*/  IMAD R14, R14, R138, -R18 ;  /* 0x0000008a0e0e7224 */ /* 0x000fc800078e0a12 */
[----:B------:R-:W-:-:S05]  /*f980*/  IMAD R14, R156, -0x2, R14 ;  /* 0xfffffffe9c0e7824 */ /* 0x000fca00078e020e */
[----:B------:R-:W-:Y:S02]  /*f990*/  VIMNMX R137, R137, R14, !PT ;  /* 0x0000000e89897248 */ /* 0x000fe40007fe0100 */
[----:B------:R-:W-:-:S07]  /*f9a0*/  VIADDMNMX R136, R14, R138, R136, PT ;  /* 0x0000008a0e887246 */ /* 0x000fce0003800188 */
.L_x_1208:
[----:B------:R-:W2:Y:S01]  /*f9b0*/  LDL R14, [R1+0xc] ;  /* 0x00000c00010e7983 */ /* 0x000ea20000100800 */
[----:B------:R-:W-:-:S04]  /*f9c0*/  ISETP.GT.AND P2, PT, R4, -0x1, PT ;  /* 0xffffffff0400780c */ /* 0x000fc80003f44270 */
[C---:B------:R-:W-:Y:S02]  /*f9d0*/  ISETP.GT.AND P4, PT, R137.reuse, RZ, P2 ;  /* 0x000000ff8900720c */ /* 0x040fe40001784270 */
[----:B------:R-:W-:Y:S02]  /*f9e0*/  ISETP.GT.AND P5, PT, R137, 0x1, P2 ;  /* 0x000000018900780c */ /* 0x000fe400017a4270 */
[C---:B------:R-:W-:Y:S02]  /*f9f0*/  ISETP.LT.OR P4, PT, R136.reuse, 0x1, P4 ;  /* 0x000000018800780c */ /* 0x040fe40002781670 */
[----:B------:R-:W-:Y:S02]  /*fa00*/  ISETP.LT.OR P5, PT, R136, 0x2, P5 ;  /* 0x000000028800780c */ /* 0x000fe40002fa1670 */
        /* <DEDUP_REMOVED lines=10> */
[----:B------:R-:W-:Y:S02]  /*fab0*/  FSEL R32, R32, -INF , !P5 ;  /* 0xff80000020207808 */ /* 0x000fe40006800000 */
[C---:B------:R-:W-:Y:S02]  /*fac0*/  ISETP.GT.AND P3, PT, R137.reuse, 0x11, P2 ;  /* 0x000000118900780c */ /* 0x040fe40001764270 */
[C---:B------:R-:W-:Y:S02]  /*fad0*/  ISETP.GT.AND P4, PT, R137.reuse, 0x18, P2 ;  /* 0x000000188900780c */ /* 0x040fe40001784270 */
[----:B------:R-:W-:-:S02]  /*fae0*/  ISETP.GT.AND P5, PT, R137, 0x19, P2 ;  /* 0x000000198900780c */ /* 0x000fc400017a4270 */
        /* <DEDUP_REMOVED lines=77> */
[----:B------:R-:W-:Y:S01]  /*ffc0*/  FSEL R85, R85, -INF , !P5 ;  /* 0xff80000055557808 */ /* 0x000fe20006800000 */
[----:B--2---:R-:W-:-:S02]  /*ffd0*/  IMAD.IADD R20, R14, 0x1, R20 ;  /* 0x000000010e147824 */ /* 0x004fc400078e0214 */
[----:B------:R-:W-:Y:S01]  /*ffe0*/  IMAD.IADD R21, R14, 0x1, R21 ;  /* 0x000000010e157824 */ /* 0x000fe200078e0215 */
[----:B------:R-:W-:Y:S06]  /*fff0*/  @!P6 BRA `(.L_x_1212) ;  /* 0x00000000005ce947 */ /* 0x000fec0003800000 */
[----:B------:R-:W-:Y:S01]  /*10000*/  ISETP.GT.AND P3, PT, R154, -0x1, PT ;  /* 0xffffffff9a00780c */ /* 0x000fe20003f64270 */
[----:B------:R-:W-:-:S12]  /*10010*/  BSSY B2, `(.L_x_1213) ;  /* 0x0000011000027945 */ /* 0x000fd80003800000 */
[----:B------:R-:W-:Y:S05]  /*10020*/  @P3 BRA `(.L_x_1214) ;  /* 0x0000000000243947 */ /* 0x000fea0003800000 */
[----:B------:R-:W2:Y:S01]  /*10030*/  LDL R138, [R1] ;  /* 0x00000000018a7983 */ /* 0x000ea20000100800 */
        /* <DEDUP_REMOVED lines=8> */
.L_x_1214:
[----:B------:R-:W-:-:S05]  /*100c0*/  IMAD.U32 R136, RZ, RZ, UR37 ;  /* 0x00000025ff887e24 */ /* 0x000fca000f8e00ff */
[----:B------:R-:W-:-:S13]  /*100d0*/  ISETP.NE.AND P3, PT, R136, 0x1, PT ;  /* 0x000000018800780c */ /* 0x000fda0003f65270 */
[----:B------:R-:W0:Y:S02]  /*100e0*/  @P3 LDC.64 R14, c[0x0][0x9e8] ;  /* 0x00027a00ff0e3b82 */ /* 0x000e240000000a00 */
[----:B0-----:R-:W-:-:S04]  /*100f0*/  @P3 IMAD.HI.U32 R137, R154, R14, RZ ;  /* 0x0000000e9a893227 */ /* 0x001fc800078e00ff */
[----:B------:R-:W-:Y:S01]  /*10100*/  IMAD.MOV.U32 R14, RZ, RZ, R154 ;  /* 0x000000ffff0e7224 */ /* 0x000fe200078e009a */
[----:B------:R-:W-:-:S07]  /*10110*/  @P3 SHF.R.U32.HI R14, RZ, R15, R137 ;  /* 0x0000000fff0e3219 */ /* 0x000fce0000011689 */
.L_x_1215:
[----:B------:R-:W-:Y:S05]  /*10120*/  BSYNC B2 ;  /* 0x0000000000027941 */ /* 0x000fea0003800000 */
.L_x_1213:
[----:B------:R-:W-:-:S04]  /*10130*/  IMAD R18, R14, R136, -R18 ;  /* 0x000000880e127224 */ /* 0x000fc800078e0a12 */
[----:B------:R-:W-:-:S05]  /*10140*/  IMAD R18, R156, -0x2, R18 ;  /* 0xfffffffe9c127824 */ /* 0x000fca00078e0212 */
[----:B------:R-:W-:Y:S02]  /*10150*/  VIMNMX R21, R21, R18, !PT ;  /* 0x0000001215157248 */ /* 0x000fe40007fe0100 */
[----:B------:R-:W-:-:S07]  /*10160*/  VIADDMNMX R20, R18, R136, R20, PT ;  /* 0x0000008812147246 */ /* 0x000fce0003800114 */
.L_x_1212:
[----:B------:R-:W-:Y:S02]  /*10170*/  FMNMX.FTZ R14, R24, R3, !PT ;  /* 0x00000003180e7209 */ /* 0x000fe40007810000 */
[----:B------:R-:W-:Y:S02]  /*10180*/  ISETP.GT.AND P5, PT, R21, 0x1, P2 ;  /* 0x000000011500780c */ /* 0x000fe400017a4270 */
[----:B------:R-:W-:Y:S02]  /*10190*/  FMNMX.FTZ R14, R25, R14, !PT ;  /* 0x0000000e190e7209 */ /* 0x000fe40007810000 */
[C---:B------:R-:W-:Y:S02]  /*101a0*/  ISETP.GT.AND P3, PT, R21.reuse, 0x8, P2 ;  /* 0x000000081500780c */ /* 0x040fe40001764270 */
[----:B------:R-:W-:Y:S02]  /*101b0*/  FMNMX.FTZ R14, R28, R14, !PT ;  /* 0x0000000e1c0e7209 */ /* 0x000fe40007810000 */
[----:B------:R-:W-:-:S02]  /*101c0*/  ISETP.GT.AND P4, PT, R21, 0x9, P2 ;  /* 0x000000091500780c */ /* 0x000fc40001784270 */
[----:B------:R-:W-:Y:S02]  /*101d0*/  FMNMX.FTZ R14, R29, R14, !PT ;  /* 0x0000000e1d0e7209 */ /* 0x000fe40007810000 */
[C---:B------:R-:W-:Y:S02]  /*101e0*/  ISETP.LT.OR P5, PT, R20.reuse, 0x2, P5 ;  /* 0x000000021400780c */ /* 0x040fe40002fa1670 */
[C---:B------:R-:W-:Y:S02]  /*101f0*/  ISETP.LT.OR P3, PT, R20.reuse, 0x9, P3 ;  /* 0x000000091400780c */ /* 0x040fe40001f61670 */
[----:B------:R-:W-:Y:S02]  /*10200*/  ISETP.LT.OR P4, PT, R20, 0xa, P4 ;  /* 0x0000000a1400780c */ /* 0x000fe40002781670 */
[----:B------:R-:W-:Y:S02]  /*10210*/  FMNMX.FTZ R14, R32, R14, !PT ;  /* 0x0000000e200e7209 */ /* 0x000fe40007810000 */
[----:B------:R-:W-:-:S02]  /*10220*/  FSEL R27, R27, -INF , !P5 ;  /* 0xff8000001b1b7808 */ /* 0x000fc40006800000 */
[----:B------:R-:W-:Y:S02]  /*10230*/  FSEL R30, R30, -INF , !P3 ;  /* 0xff8000001e1e7808 */ /* 0x000fe40005800000 */
[----:B------:R-:W-:Y:S02]  /*10240*/  FSEL R31, R31, -INF , !P4 ;  /* 0xff8000001f1f7808 */ /* 0x000fe40006000000 */
[----:B------:R-:W-:Y:S02]  /*10250*/  FMNMX.FTZ R14, R33, R14, !PT ;  /* 0x0000000e210e7209 */ /* 0x000fe40007810000 */
[C---:B------:R-:W-:Y:S02]  /*10260*/  ISETP.GT.AND P5, PT, R21.reuse, 0x10, P2 ;  /* 0x000000101500780c */ /* 0x040fe400017a4270 */
[C---:B------:R-:W-:Y:S02]  /*10270*/  ISETP.GT.AND P3, PT, R21.reuse, 0x11, P2 ;  /* 0x000000111500780c */ /* 0x040fe40001764270 */
        /* <DEDUP_REMOVED lines=9> */
[C---:B------:R-:W-:Y:S02]  /*10310*/  ISETP.GT.AND P5, PT, R21.reuse, 0x19, P2 ;  /* 0x000000191500780c */ /* 0x040fe400017a4270 */
[C---:B------:R-:W-:Y:S02]  /*10320*/  ISETP.GT.AND P3, PT, R21.reuse, 0x20, P2 ;  /* 0x000000201500780c */ /* 0x040fe40001764270 */
[----:B------:R-:W-:Y:S02]  /*10330*/  ISETP.GT.AND P4, PT, R21, 0x21, P2 ;  /* 0x000000211500780c */ /* 0x000fe40001784270 */
[----:B------:R-:W-:-:S02]  /*10340*/  FMNMX.FTZ R14, R40, R14, !PT ;  /* 0x0000000e280e7209 */ /* 0x000fc40007810000 */
[C---:B------:R-:W-:Y:S02]  /*10350*/  ISETP.LT.OR P5, PT, R20.reuse, 0x1a, P5 ;  /* 0x0000001a1400780c */ /* 0x040fe40002fa1670 */
[C---:B------:R-:W-:Y:S02]  /*10360*/  ISETP.LT.OR P3, PT, R20.reuse, 0x21, P3 ;  /* 0x000000211400780c */ /* 0x040fe40001f61670 */
[----:B------:R-:W-:Y:S02]  /*10370*/  ISETP.LT.OR P4, PT, R20, 0x22, P4 ;  /* 0x000000221400780c */ /* 0x000fe40002781670 */
[----:B------:R-:W-:Y:S02]  /*10380*/  LOP3.LUT R16, R16, 0xbfffffff, RZ, 0xc0, !PT ;  /* 0xbfffffff10107812 */ /* 0x000fe400078ec0ff */
[----:B------:R-:W-:Y:S02]  /*10390*/  FMNMX.FTZ R14, R41, R14, !PT ;  /* 0x0000000e290e7209 */ /* 0x000fe40007810000 */
[----:B------:R-:W-:-:S02]  /*103a0*/  FSEL R39, R39, -INF , !P5 ;  /* 0xff80000027277808 */ /* 0x000fc40006800000 */
[----:B------:R-:W-:Y:S02]  /*103b0*/  FSEL R42, R42, -INF , !P3 ;  /* 0xff8000002a2a7808 */ /* 0x000fe40005800000 */
[----:B------:R-:W-:Y:S02]  /*103c0*/  FSEL R43, R43, -INF , !P4 ;  /* 0xff8000002b2b7808 */ /* 0x000fe40006000000 */
[C---:B------:R-:W-:Y:S02]  /*103d0*/  ISETP.GT.AND P5, PT, R21.reuse, 0x28, P2 ;  /* 0x000000281500780c */ /* 0x040fe400017a4270 */
[C---:B------:R-:W-:Y:S02]  /*103e0*/  ISETP.GT.AND P3, PT, R21.reuse, 0x29, P2 ;  /* 0x000000291500780c */ /* 0x040fe40001764270 */
[----:B------:R-:W-:Y:S02]  /*103f0*/  ISETP.GT.AND P4, PT, R21, 0x30, P2 ;  /* 0x000000301500780c */ /* 0x000fe40001784270 */
[----:B------:R-:W-:-:S02]  /*10400*/  @P0 LOP3.LUT R16, R16, 0x40000000, RZ, 0xfc, !PT ;  /* 0x4000000010100812 */ /* 0x000fc400078efcff */
[----:B------:R-:W-:Y:S02]  /*10410*/  FMNMX.FTZ R14, R44, R14, !PT ;  /* 0x0000000e2c0e7209 */ /* 0x000fe40007810000 */
[C---:B------:R-:W-:Y:S02]  /*10420*/  ISETP.LT.OR P5, PT, R20.reuse, 0x29, P5 ;  /* 0x000000291400780c */ /* 0x040fe40002fa1670 */
[C---:B------:R-:W-:Y:S02]  /*10430*/  ISETP.LT.OR P3, PT, R20.reuse, 0x2a, P3 ;  /* 0x0000002a1400780c */ /* 0x040fe40001f61670 */
[----:B------:R-:W-:Y:S02]  /*10440*/  ISETP.LT.OR P4, PT, R20, 0x31, P4 ;  /* 0x000000311400780c */ /* 0x000fe40002781670 */
[----:B------:R-:W-:Y:S02]  /*10450*/  LOP3.LUT R16, R16, 0xdfffffff, RZ, 0xc0, !PT ;  /* 0xdfffffff10107812 */ /* 0x000fe400078ec0ff */
[----:B------:R-:W-:-:S02]  /*10460*/  FMNMX.FTZ R14, R45, R14, !PT ;  /* 0x0000000e2d0e7209 */ /* 0x000fc40007810000 */
[----:B------:R-:W-:Y:S02]  /*10470*/  FSEL R46, R46, -INF , !P5 ;  /* 0xff8000002e2e7808 */ /* 0x000fe40006800000 */
[----:B------:R-:W-:Y:S02]  /*10480*/  FSEL R47, R47, -INF , !P3 ;  /* 0xff8000002f2f7808 */ /* 0x000fe40005800000 */
[----:B------:R-:W-:Y:S02]  /*10490*/  FSEL R50, R50, -INF , !P4 ;  /* 0xff80000032327808 */ /* 0x000fe40006000000 */
[----:B------:R-:W-:Y:S02]  /*104a0*/  @P1 LOP3.LUT R16, R16, 0x20000000, RZ, 0xfc, !PT ;  /* 0x2000000010101812 */ /* 0x000fe400078efcff */
[C---:B------:R-:W-:Y:S02]  /*104b0*/  ISETP.GT.AND P5, PT, R21.reuse, 0x31, P2 ;  /* 0x000000311500780c */ /* 0x040fe400017a4270 */
[----:B------:R-:W-:-:S02]  /*104c0*/  ISETP.GT.AND P3, PT, R21, 0x38, P2 ;  /* 0x000000381500780c */ /* 0x000fc40001764270 */
[C---:B------:R-:W-:Y:S02]  /*104d0*/  ISETP.GT.AND P4, PT, R21.reuse, 0x39, P2 ;  /* 0x000000391500780c */ /* 0x040fe40001784270 */
[----:B------:R-:W-:Y:S02]  /*104e0*/  FMNMX.FTZ R14, R48, R14, !PT ;  /* 0x0000000e300e7209 */ /* 0x000fe40007810000 */
[----:B------:R-:W-:Y:S02]  /*104f0*/  ISETP.GT.AND P1, PT, R21, 0x78, P2 ;  /* 0x000000781500780c */ /* 0x000fe40001724270 */
[C---:B------:R-:W-:Y:S02]  /*10500*/  ISETP.LT.OR P5, PT, R20.reuse, 0x32, P5 ;  /* 0x000000321400780c */ /* 0x040fe40002fa1670 */
[C---:B------:R-:W-:Y:S02]  /*10510*/  ISETP.LT.OR P3, PT, R20.reuse, 0x39, P3 ;  /* 0x000000391400780c */ /* 0x040fe40001f61670 */
[----:B------:R-:W-:-:S02]  /*10520*/  ISETP.LT.OR P4, PT, R20, 0x3a, P4 ;  /* 0x0000003a1400780c */ /* 0x000fc40002781670 */
[----:B------:R-:W-:Y:S02]  /*10530*/  FMNMX.FTZ R14, R49, R14, !PT ;  /* 0x0000000e310e7209 */ /* 0x000fe40007810000 */
[----:B------:R-:W-:Y:S02]  /*10540*/  FSEL R51, R51, -INF , !P5 ;  /* 0xff80000033337808 */ /* 0x000fe40006800000 */
[----:B------:R-:W-:Y:S02]  /*10550*/  FSEL R54, R54, -INF , !P3 ;  /* 0xff80000036367808 */ /* 0x000fe40005800000 */
[----:B------:R-:W-:Y:S02]  /*10560*/  FSEL R55, R55, -INF , !P4 ;  /* 0xff80000037377808 */ /* 0x000fe40006000000 */
[----:B------:R-:W-:Y:S02]  /*10570*/  FMNMX.FTZ R14, R52, R14, !PT ;  /* 0x0000000e340e7209 */ /* 0x000fe40007810000 */
[----:B------:R-:W-:-:S02]  /*10580*/  ISETP.GT.AND P5, PT, R21, 0x40, P2 ;  /* 0x000000401500780c */ /* 0x000fc400017a4270 */
[C---:B------:R-:W-:Y:S02]  /*10590*/  ISETP.GT.AND P3, PT, R21.reuse, 0x41, P2 ;  /* 0x000000411500780c */ /* 0x040fe40001764270 */
[----:B------:R-:W-:Y:S02]  /*105a0*/  ISETP.GT.AND P4, PT, R21, 0x48, P2 ;  /* 0x000000481500780c */ /* 0x000fe40001784270 */
[----:B------:R-:W-:Y:S02]  /*105b0*/  LOP3.LUT R16, R16, 0xfffffffd, RZ, 0xc0, !PT ;  /* 0xfffffffd10107812 */ /* 0x000fe400078ec0ff */
[----:B------:R-:W-:Y:S02]  /*105c0*/  FMNMX.FTZ R14, R53, R14, !PT ;  /* 0x0000000e350e7209 */ /* 0x000fe40007810000 */
[C---:B------:R-:W-:Y:S02]  /*105d0*/  ISETP.LT.OR P5, PT, R20.reuse, 0x41, P5 ;  /* 0x000000411400780c */ /* 0x040fe40002fa1670 */
[----:B------:R-:W-:-:S02]  /*105e0*/  ISETP.LT.OR P3, PT, R20, 0x42, P3 ;  /* 0x000000421400780c */ /* 0x000fc40001f61670 */
[----:B------:R-:W-:Y:S02]  /*105f0*/  ISETP.LT.OR P4, PT, R20, 0x49, P4 ;  /* 0x000000491400780c */ /* 0x000fe40002781670 */
[----:B------:R-:W-:Y:S02]  /*10600*/  @P1 LOP3.LUT R16, R16, 0x2, RZ, 0xfc, !PT ;  /* 0x0000000210101812 */ /* 0x000fe400078efcff */
[----:B------:R-:W-:Y:S02]  /*10610*/  ISETP.GT.AND P1, PT, R21, RZ, P2 ;  /* 0x000000ff1500720c */ /* 0x000fe40001724270 */
[----:B------:R-:W-:Y:S02]  /*10620*/  FMNMX.FTZ R14, R56, R14, !PT ;  /* 0x0000000e380e7209 */ /* 0x000fe40007810000 */
[----:B------:R-:W-:Y:S02]  /*10630*/  FSEL R58, R58, -INF , !P5 ;  /* 0xff8000003a3a7808 */ /* 0x000fe40006800000 */
[----:B------:R-:W-:-:S02]  /*10640*/  FSEL R59, R59, -INF , !P3 ;  /* 0xff8000003b3b7808 */ /* 0x000fc40005800000 */
[----:B------:R-:W-:Y:S02]  /*10650*/  FSEL R62, R62, -INF , !P4 ;  /* 0xff8000003e3e7808 */ /* 0x000fe40006000000 */
[C---:B------:R-:W-:Y:S02]  /*10660*/  ISETP.GT.AND P5, PT, R21.reuse, 0x49, P2 ;  /* 0x000000491500780c */ /* 0x040fe400017a4270 */
[C---:B------:R-:W-:Y:S02]  /*10670*/  ISETP.GT.AND P3, PT, R21.reuse, 0x50, P2 ;  /* 0x000000501500780c */ /* 0x040fe40001764270 */
[----:B------:R-:W-:Y:S02]  /*10680*/  ISETP.GT.AND P4, PT, R21, 0x51, P2 ;  /* 0x000000511500780c */ /* 0x000fe40001784270 */
[----:B------:R-:W-:Y:S02]  /*10690*/  FMNMX.FTZ R14, R57, R14, !PT ;  /* 0x0000000e390e7209 */ /* 0x000fe40007810000 */
[----:B------:R-:W-:-:S02]  /*106a0*/  ISETP.LT.OR P5, PT, R20, 0x4a, P5 ;  /* 0x0000004a1400780c */ /* 0x000fc40002fa1670 */
[C---:B------:R-:W-:Y:S02]  /*106b0*/  ISETP.LT.OR P3, PT, R20.reuse, 0x51, P3 ;  /* 0x000000511400780c */ /* 0x040fe40001f61670 */
[----:B------:R-:W-:Y:S02]  /*106c0*/  ISETP.LT.OR P4, PT, R20, 0x52, P4 ;  /* 0x000000521400780c */ /* 0x000fe40002781670 */
[----:B------:R-:W-:Y:S02]  /*106d0*/  LOP3.LUT R16, R16, 0xffffffdf, RZ, 0xc0, !PT ;  /* 0xffffffdf10107812 */ /* 0x000fe400078ec0ff */
[----:B------:R-:W-:Y:S02]  /*106e0*/  FMNMX.FTZ R14, R60, R14, !PT ;  /* 0x0000000e3c0e7209 */ /* 0x000fe40007810000 */
[----:B------:R-:W-:Y:S02]  /*106f0*/  FSEL R63, R63, -INF , !P5 ;  /* 0xff8000003f3f7808 */ /* 0x000fe40006800000 */
[----:B------:R-:W-:-:S02]  /*10700*/  FSEL R66, R66, -INF , !P3 ;  /* 0xff80000042427808 */ /* 0x000fc40005800000 */
[----:B------:R-:W-:Y:S02]  /*10710*/  FSEL R67, R67, -INF , !P4 ;  /* 0xff80000043437808 */ /* 0x000fe40006000000 */
[C---:B------:R-:W-:Y:S02]  /*10720*/  ISETP.GT.AND P5, PT, R21.reuse, 0x58, P2 ;  /* 0x000000581500780c */ /* 0x040fe400017a4270 */
[C---:B------:R-:W-:Y:S02]  /*10730*/  ISETP.GT.AND P3, PT, R21.reuse, 0x59, P2 ;  /* 0x000000591500780c */ /* 0x040fe40001764270 */
[----:B------:R-:W-:Y:S02]  /*10740*/  ISETP.GT.AND P4, PT, R21, 0x60, P2 ;  /* 0x000000601500780c */ /* 0x000fe40001784270 */
[----:B------:R-:W-:Y:S02]  /*10750*/  @P1 LOP3.LUT R16, R16, 0x20, RZ, 0xfc, !PT ;  /* 0x0000002010101812 */ /* 0x000fe400078efcff */
[----:B------:R-:W-:-:S02]  /*10760*/  FMNMX.FTZ R14, R61, R14, !PT ;  /* 0x0000000e3d0e7209 */ /* 0x000fc40007810000 */
[----:B------:R-:W-:Y:S02]  /*10770*/  ISETP.GT.AND P1, PT, R21, 0x79, P2 ;  /* 0x000000791500780c */ /* 0x000fe40001724270 */
        /* <DEDUP_REMOVED lines=9> */
[C---:B------:R-:W-:Y:S02]  /*10810*/  ISETP.GT.AND P4, PT, R21.reuse, 0x69, P2 ;  /* 0x000000691500780c */ /* 0x040fe40001784270 */
[----:B------:R-:W-:-:S02]  /*10820*/  ISETP.GT.AND P5, PT, R21, 0x70, P2 ;  /* 0x000000701500780c */ /* 0x000fc400017a4270 */
[----:B------:R-:W-:Y:S02]  /*10830*/  ISETP.GT.AND P6, PT, R21, 0x71, P2 ;  /* 0x000000711500780c */ /* 0x000fe400017c4270 */
[----:B------:R-:W-:Y:S02]  /*10840*/  FMNMX.FTZ R14, R65, R14, !PT ;  /* 0x0000000e410e7209 */ /* 0x000fe40007810000 */
[C---:B------:R-:W-:Y:S02]  /*10850*/  LOP3.LUT P2, RZ, R16.reuse, 0x2, RZ, 0xc0, !PT ;  /* 0x0000000210ff7812 */ /* 0x040fe4000784c0ff */
[----:B------:R-:W-:Y:S02]  /*10860*/  LOP3.LUT R16, R16, 0xfffffff7, RZ, 0xc0, !PT ;  /* 0xfffffff710107812 */ /* 0x000fe400078ec0ff */
[----:B------:R-:W-:Y:S02]  /*10870*/  FMNMX.FTZ R14, R68, R14, !PT ;  /* 0x0000000e440e7209 */ /* 0x000fe40007810000 */
[----:B------:R-:W-:-:S02]  /*10880*/  @P1 LOP3.LUT R16, R16, 0x8, RZ, 0xfc, !PT ;  /* 0x0000000810101812 */ /* 0x000fc400078efcff */
[----:B------:R-:W-:Y:S02]  /*10890*/  FMNMX.FTZ R14, R69, R14, !PT ;  /* 0x0000000e450e7209 */ /* 0x000fe40007810000 */
[----:B------:R-:W-:Y:S02]  /*108a0*/  ISETP.LT.OR P1, PT, R20, 0x69, P3 ;  /* 0x000000691400780c */ /* 0x000fe40001f21670 */
[----:B------:R-:W-:Y:S02]  /*108b0*/  LOP3.LUT P3, RZ, R16, 0x20, RZ, 0xc0, !PT ;  /* 0x0000002010ff7812 */ /* 0x000fe4000786c0ff */
[----:B------:R-:W-:Y:S02]  /*108c0*/  FMNMX.FTZ R14, R72, R14, !PT ;  /* 0x0000000e480e7209 */ /* 0x000fe40007810000 */
[----:B------:R-:W-:Y:S02]  /*108d0*/  ISETP.LT.OR P3, PT, R20, 0x1, P3 ;  /* 0x000000011400780c */ /* 0x000fe40001f61670 */
[----:B------:R-:W-:-:S02]  /*108e0*/  FMNMX.FTZ R14, R73, R14, !PT ;  /* 0x0000000e490e7209 */ /* 0x000fc40007810000 */
[----:B------:R-:W-:Y:S02]  /*108f0*/  FSEL R26, R26, -INF , !P3 ;  /* 0xff8000001a1a7808 */ /* 0x000fe40005800000 */
        /* <DEDUP_REMOVED lines=12> */
[----:B------:R-:W-:Y:S01]  /*109c0*/  ISETP.LT.OR P0, PT, R20, 0x62, P0 ;  /* 0x000000621400780c */ /* 0x000fe20000701670 */
[----:B------:R-:W0:Y:S01]  /*109d0*/  SHFL.BFLY PT, R15, R14, 0x2, 0x1f ;  /* 0x0c401f000e0f7f89 */ /* 0x000e2200000e0000 */
[----:B------:R-:W-:Y:S02]  /*109e0*/  FMNMX.FTZ R18, R38, R18, !PT ;  /* 0x0000001226127209 */ /* 0x000fe40007810000 */
[----:B------:R-:W-:Y:S02]  /*109f0*/  LOP3.LUT R16, R16, 0xffffffbf, RZ, 0xc0, !PT ;  /* 0xffffffbf10107812 */ /* 0x000fe400078ec0ff */
[----:B------:R-:W-:Y:S02]  /*10a00*/  FMNMX.FTZ R18, R39, R18, !PT ;  /* 0x0000001227127209 */ /* 0x000fe40007810000 */
[----:B------:R-:W-:-:S02]  /*10a10*/  ISETP.LT.OR P6, PT, R20, 0x72, P6 ;  /* 0x000000721400780c */ /* 0x000fc400037c1670 */
[----:B------:R-:W-:Y:S02]  /*10a20*/  FMNMX.FTZ R18, R42, R18, !PT ;  /* 0x000000122a127209 */ /* 0x000fe40007810000 */
[----:B------:R-:W-:Y:S02]  /*10a30*/  ISETP.LT.OR P2, PT, R20, 0x79, P2 ;  /* 0x000000791400780c */ /* 0x000fe40001741670 */
[----:B------:R-:W-:Y:S02]  /*10a40*/  FMNMX.FTZ R18, R43, R18, !PT ;  /* 0x000000122b127209 */ /* 0x000fe40007810000 */
[----:B------:R-:W-:Y:S02]  /*10a50*/  @P0 LOP3.LUT R16, R16, 0x40, RZ, 0xfc, !PT ;  /* 0x0000004010100812 */ /* 0x000fe400078efcff */
[----:B------:R-:W-:Y:S02]  /*10a60*/  FMNMX.FTZ R18, R46, R18, !PT ;  /* 0x000000122e127209 */ /* 0x000fe40007810000 */
[----:B------:R-:W-:-:S02]  /*10a70*/  LOP3.LUT R16, R16, 0xffffffef, RZ, 0xc0, !PT ;  /* 0xffffffef10107812 */ /* 0x000fc400078ec0ff */
[----:B------:R-:W-:Y:S02]  /*10a80*/  FMNMX.FTZ R18, R47, R18, !PT ;  /* 0x000000122f127209 */ /* 0x000fe40007810000 */
[----:B------:R-:W-:Y:S02]  /*10a90*/  ISETP.LT.OR P0, PT, R20, 0x6a, P4 ;  /* 0x0000006a1400780c */ /* 0x000fe40002701670 */
[----:B0-----:R-:W-:Y:S02]  /*10aa0*/  FMNMX.FTZ R14, R14, R15, !PT ;  /* 0x0000000f0e0e7209 */ /* 0x001fe40007810000 */
[----:B------:R-:W-:Y:S02]  /*10ab0*/  FMNMX.FTZ R18, R50, R18, !PT ;  /* 0x0000001232127209 */ /* 0x000fe40007810000 */
[----:B------:R-:W-:Y:S01]  /*10ac0*/  @P1 LOP3.LUT R16, R16, 0x10, RZ, 0xfc, !PT ;  /* 0x0000001010101812 */ /* 0x000fe200078efcff */
[----:B------:R-:W0:Y:S01]  /*10ad0*/  SHFL.BFLY PT, R15, R14, 0x1, 0x1f ;  /* 0x0c201f000e0f7f89 */ /* 0x000e2200000e0000 */
[----:B------:R-:W-:-:S02]  /*10ae0*/  FMNMX.FTZ R18, R51, R18, !PT ;  /* 0x0000001233127209 */ /* 0x000fc40007810000 */
[----:B------:R-:W-:Y:S02]  /*10af0*/  ISETP.LT.OR P1, PT, R20, 0x71, P5 ;  /* 0x000000711400780c */ /* 0x000fe40002f21670 */
[----:B------:R-:W-:Y:S02]  /*10b00*/  FMNMX.FTZ R18, R54, R18, !PT ;  /* 0x0000001236127209 */ /* 0x000fe40007810000 */
[C---:B------:R-:W-:Y:S02]  /*10b10*/  LOP3.LUT P4, RZ, R16.reuse, 0x8, RZ, 0xc0, !PT ;  /* 0x0000000810ff7812 */ /* 0x040fe4000788c0ff */
[----:B------:R-:W-:Y:S02]  /*10b20*/  FMNMX.FTZ R18, R55, R18, !PT ;  /* 0x0000001237127209 */ /* 0x000fe40007810000 */
[----:B------:R-:W-:Y:S02]  /*10b30*/  LOP3.LUT R16, R16, 0x7fffffff, RZ, 0xc0, !PT ;  /* 0x7fffffff10107812 */ /* 0x000fe400078ec0ff */
[----:B------:R-:W-:-:S02]  /*10b40*/  FMNMX.FTZ R18, R58, R18, !PT ;  /* 0x000000123a127209 */ /* 0x000fc40007810000 */
[----:B------:R-:W-:Y:S02]  /*10b50*/  @P0 LOP3.LUT R16, R16, 0x80000000, RZ, 0xfc, !PT ;  /* 0x8000000010100812 */ /* 0x000fe400078efcff */
[----:B------:R-:W-:Y:S02]  /*10b60*/  FMNMX.FTZ R18, R59, R18, !PT ;  /* 0x000000123b127209 */ /* 0x000fe40007810000 */
[----:B------:R-:W-:Y:S02]  /*10b70*/  LOP3.LUT P0, RZ, R16, 0x40, RZ, 0xc0, !PT ;  /* 0x0000004010ff7812 */ /* 0x000fe4000780c0ff */
[----:B------:R-:W-:Y:S02]  /*10b80*/  FMNMX.FTZ R18, R62, R18, !PT ;  /* 0x000000123e127209 */ /* 0x000fe40007810000 */
[----:B------:R-:W-:Y:S02]  /*10b90*/  FSEL R75, R75, -INF , !P0 ;  /* 0xff8000004b4b7808 */ /* 0x000fe40004000000 */
[----:B0-----:R-:W-:-:S02]  /*10ba0*/  FMNMX.FTZ R14, R14, R15, !PT ;  /* 0x0000000f0e0e7209 */ /* 0x001fc40007810000 */
[----:B------:R-:W-:Y:S02]  /*10bb0*/  FMNMX.FTZ R18, R63, R18, !PT ;  /* 0x000000123f127209 */ /* 0x000fe40007810000 */
[----:B------:R-:W-:Y:S02]  /*10bc0*/  FSETP.NEU.FTZ.AND P5, PT, R14, -INF , PT ;  /* 0xff8000000e00780b */ /* 0x000fe40003fbd000 */
[----:B------:R-:W-:Y:S02]  /*10bd0*/  FMNMX.FTZ R18, R66, R18, !PT ;  /* 0x0000001242127209 */ /* 0x000fe40007810000 */
[----:B------:R-:W-:Y:S02]  /*10be0*/  FSEL R15, R14, RZ, P5 ;  /* 0x000000ff0e0f7208 */ /* 0x000fe40002800000 */
[----:B------:R-:W-:Y:S02]  /*10bf0*/  FMNMX.FTZ R18, R67, R18, !PT ;  /* 0x0000001243127209 */ /* 0x000fe40007810000 */
[----:B------:R-:W-:Y:S01]  /*10c00*/  LOP3.LUT P0, RZ, R16, 0x80000000, RZ, 0xc0, !PT ;  /* 0x8000000010ff7812 */ /* 0x000fe2000780c0ff */
[----:B------:R-:W-:-:S01]  /*10c10*/  FADD.FTZ R3, -R15, R3 ;  /* 0x000000030f037221 */ /* 0x000fc20000010100 */
[----:B------:R-:W-:Y:S01]  /*10c20*/  FMNMX.FTZ R18, R70, R18, !PT ;  /* 0x0000001246127209 */ /* 0x000fe20007810000 */
[----:B------:R-:W-:-:S01]  /*10c30*/  FFMA.FTZ R15, R2, R14, -8 ;  /* 0xc1000000020f7423 */ /* 0x000fc2000001000e */
[----:B------:R-:W-:Y:S01]  /*10c40*/  FSEL R79, R79, -INF , !P0 ;  /* 0xff8000004f4f7808 */ /* 0x000fe20004000000 */
[----:B------:R-:W-:Y:S01]  /*10c50*/  FMUL.FTZ R3, R2, R3 ;  /* 0x0000000302037220 */ /* 0x000fe20000410000 */
[----:B------:R-:W-:-:S02]  /*10c60*/  FMNMX.FTZ R18, R71, R18, !PT ;  /* 0x0000001247127209 */ /* 0x000fc40007810000 */
[----:B------:R-:W-:Y:S02]  /*10c70*/  FSEL R15, R15, RZ, P5 ;  /* 0x000000ff0f0f7208 */ /* 0x000fe40002800000 */
[----:B------:R-:W-:Y:S01]  /*10c80*/  LOP3.LUT P5, RZ, R16, 0x10, RZ, 0xc0, !PT ;  /* 0x0000001010ff7812 */ /* 0x000fe200078ac0ff */
[----:B------:R-:W-:Y:S01]  /*10c90*/  MUFU.EX2 R3, R3 ;  /* 0x0000000300037308 */ /* 0x000fe20000000800 */
[----:B------:R-:W-:Y:S01]  /*10ca0*/  FMNMX.FTZ R18, R74, R18, !PT ;  /* 0x000000124a127209 */ /* 0x000fe20007810000 */
[--C-:B------:R-:W-:Y:S01]  /*10cb0*/  FFMA.FTZ R24, R2, R24, -R15.reuse ;  /* 0x0000001802187223 */ /* 0x100fe2000001080f */
[----:B------:R-:W-:Y:S01]  /*10cc0*/  FSEL R78, R78, -INF , !P5 ;  /* 0xff8000004e4e7808 */ /* 0x000fe20006800000 */
[C-C-:B------:R-:W-:Y:S01]  /*10cd0*/  FFMA.FTZ R25, R2.reuse, R25, -R15.reuse ;  /* 0x0000001902197223 */ /* 0x140fe2000001080f */
[----:B------:R-:W-:Y:S01]  /*10ce0*/  FMNMX.FTZ R18, R75, R18, !PT ;  /* 0x000000124b127209 */ /* 0x000fe20007810000 */
[--C-:B------:R-:W-:Y:S01]  /*10cf0*/  FFMA.FTZ R28, R2, R28, -R15.reuse ;  /* 0x0000001c021c7223 */ /* 0x100fe2000001080f */
[----:B------:R-:W-:Y:S01]  /*10d00*/  FSEL R82, R82, -INF , !P1 ;  /* 0xff80000052527808 */ /* 0x000fe20004800000 */
[----:B------:R-:W0:Y:S01]  /*10d10*/  MUFU.EX2 R24, R24 ;  /* 0x0000001800187308 */ /* 0x000e220000000800 */
[----:B------:R-:W-:Y:S01]  /*10d20*/  FMNMX.FTZ R18, R78, R18, !PT ;  /* 0x000000124e127209 */ /* 0x000fe20007810000 */
[C-C-:B------:R-:W-:Y:S01]  /*10d30*/  FFMA.FTZ R29, R2.reuse, R29, -R15.reuse ;  /* 0x0000001d021d7223 */ /* 0x140fe2000001080f */
[----:B------:R-:W-:Y:S01]  /*10d40*/  FSEL R83, R83, -INF , !P6 ;  /* 0xff80000053537808 */ /* 0x000fe20007000000 */
[C-C-:B------:R-:W-:Y:S01]  /*10d50*/  FFMA.FTZ R32, R2.reuse, R32, -R15.reuse ;  /* 0x0000002002207223 */ /* 0x140fe2000001080f */
[----:B------:R-:W-:Y:S01]  /*10d60*/  FMNMX.FTZ R18, R79, R18, !PT ;  /* 0x000000124f127209 */ /* 0x000fe20007810000 */
[--C-:B------:R-:W-:Y:S01]  /*10d70*/  FFMA.FTZ R33, R2, R33, -R15.reuse ;  /* 0x0000002102217223 */ /* 0x100fe2000001080f */
[----:B------:R-:W-:Y:S01]  /*10d80*/  ISETP.LT.OR P4, PT, R20, 0x7a, P4 ;  /* 0x0000007a1400780c */ /* 0x000fe20002781670 */
[----:B------:R-:W1:Y:S01]  /*10d90*/  MUFU.EX2 R25, R25 ;  /* 0x0000001900197308 */ /* 0x000e620000000800 */
[----:B------:R-:W-:Y:S01]  /*10da0*/  FMNMX.FTZ R18, R82, R18, !PT ;  /* 0x0000001252127209 */ /* 0x000fe20007810000 */
[--C-:B------:R-:W-:Y:S01]  /*10db0*/  FFMA.FTZ R36, R2, R36, -R15.reuse ;  /* 0x0000002402247223 */ /* 0x100fe2000001080f */
[----:B------:R-:W-:Y:S01]  /*10dc0*/  FSEL R86, R86, -INF , !P2 ;  /* 0xff80000056567808 */ /* 0x000fe20005000000 */
[C-C-:B------:R-:W-:Y:S01]  /*10dd0*/  FFMA.FTZ R37, R2.reuse, R37, -R15.reuse ;  /* 0x0000002502257223 */ /* 0x140fe2000001080f */
[----:B------:R-:W-:Y:S01]  /*10de0*/  FMNMX.FTZ R18, R83, R18, !PT ;  /* 0x0000001253127209 */ /* 0x000fe20007810000 */
[--C-:B------:R-:W-:Y:S01]  /*10df0*/  FFMA.FTZ R40, R2, R40, -R15.reuse ;  /* 0x0000002802287223 */ /* 0x100fe2000001080f */
[----:B------:R-:W-:Y:S01]  /*10e00*/  FSEL R87, R87, -INF , !P4 ;  /* 0xff80000057577808 */ /* 0x000fe20006000000 */
[----:B------:R-:W-:Y:S01]  /*10e10*/  MUFU.EX2 R28, R28 ;  /* 0x0000001c001c7308 */ /* 0x000fe20000000800 */
[----:B------:R-:W-:Y:S01]  /*10e20*/  FMNMX.FTZ R18, R86, R18, !PT ;  /* 0x0000001256127209 */ /* 0x000fe20007810000 */
[----:B0-----:R-:W-:Y:S01]  /*10e30*/  FFMA.FTZ R6, R3, R6, R24 ;  /* 0x0000000603067223 */ /* 0x001fe20000010018 */
[----:B------:R-:W-:-:S01]  /*10e40*/  FFMA.FTZ R41, R2, R41, -R15 ;  /* 0x0000002902297223 */ /* 0x000fc2000001080f */
[C-C-:B------:R-:W-:Y:S01]  /*10e50*/  FFMA.FTZ R44, R2.reuse, R44, -R15.reuse ;  /* 0x0000002c022c7223 */ /* 0x140fe2000001080f */
[----:B------:R-:W-:Y:S01]  /*10e60*/  FMNMX.FTZ R18, R87, R18, !PT ;  /* 0x0000001257127209 */ /* 0x000fe20007810000 */
[C-C-:B------:R-:W-:Y:S01]  /*10e70*/  FFMA.FTZ R45, R2.reuse, R45, -R15.reuse ;  /* 0x0000002d022d7223 */ /* 0x140fe2000001080f */
[----:B------:R-:W-:-:S01]  /*10e80*/  FFMA.FTZ R48, R2, R48, -R15 ;  /* 0x0000003002307223 */ /* 0x000fc2000001080f */
[----:B------:R-:W-:Y:S01]  /*10e90*/  MUFU.EX2 R29, R29 ;  /* 0x0000001d001d7308 */ /* 0x000fe20000000800 */
[----:B-1----:R-:W-:-:S01]  /*10ea0*/  FADD.FTZ R6, R25, R6 ;  /* 0x0000000619067221 */ /* 0x002fc20000010000 */
[----:B------:R-:W0:Y:S01]  /*10eb0*/  SHFL.BFLY PT, R20, R18, 0x2, 0x1f ;  /* 0x0c401f0012147f89 */ /* 0x000e2200000e0000 */
        /* <DEDUP_REMOVED lines=22> */
[----:B------:R-:W-:-:S02]  /*11020*/  LOP3.LUT P0, RZ, R16, 0x40000000, RZ, 0xc0, !PT ;  /* 0x4000000010ff7812 */ /* 0x000fc4000780c0ff */
[----:B0-----:R-:W-:Y:S02]  /*11030*/  FMNMX.FTZ R20, R18, R20, !PT ;  /* 0x0000001412147209 */ /* 0x001fe40007810000 */
[----:B------:R-:W-:-:S03]  /*11040*/  LOP3.LUT P1, RZ, R16, 0x20000000, RZ, 0xc0, !PT ;  /* 0x2000000010ff7812 */ /* 0x000fc6000782c0ff */
[----:B------:R-:W0:Y:S01]  /*11050*/  SHFL.BFLY PT, R18, R20, 0x1, 0x1f ;  /* 0x0c201f0014127f89 */ /* 0x000e2200000e0000 */
[----:B------:R-:W-:Y:S08]  /*11060*/  MUFU.EX2 R37, R37 ;  /* 0x0000002500257308 */ /* 0x000ff00000000800 */
[----:B------:R-:W-:Y:S08]  /*11070*/  MUFU.EX2 R40, R40 ;  /* 0x0000002800287308 */ /* 0x000ff00000000800 */
[----:B------:R-:W-:Y:S01]  /*11080*/  MUFU.EX2 R41, R41 ;  /* 0x0000002900297308 */ /* 0x000fe20000000800 */
[----:B0-----:R-:W-:-:S07]  /*11090*/  FMNMX.FTZ R20, R20, R18, !PT ;  /* 0x0000001214147209 */ /* 0x001fce0007810000 */
[----:B------:R-:W-:Y:S01]  /*110a0*/  MUFU.EX2 R44, R44 ;  /* 0x0000002c002c7308 */ /* 0x000fe20000000800 */
[----:B------:R-:W-:-:S04]  /*110b0*/  FSETP.NEU.FTZ.AND P2, PT, R20, -INF , PT ;  /* 0xff8000001400780b */ /* 0x000fc80003f5d000 */
[----:B------:R-:W-:-:S03]  /*110c0*/  FSEL R18, R20, RZ, P2 ;  /* 0x000000ff14127208 */ /* 0x000fc60001000000 */
[----:B------:R-:W-:Y:S02]  /*110d0*/  MUFU.EX2 R45, R45 ;  /* 0x0000002d002d7308 */ /* 0x000fe40000000800 */
[----:B------:R-:W-:-:S01]  /*110e0*/  FADD.FTZ R0, -R18, R0 ;  /* 0x0000000012007221 */ /* 0x000fc20000010100 */
[----:B------:R-:W-:-:S03]  /*110f0*/  FFMA.FTZ R18, R2, R20, -8 ;  /* 0xc100000002127423 */ /* 0x000fc60000010014 */
[----:B------:R-:W-:Y:S02]  /*11100*/  FMUL.FTZ R0, R2, R0 ;  /* 0x0000000002007220 */ /* 0x000fe40000410000 */
[----:B------:R-:W-:Y:S01]  /*11110*/  MUFU.EX2 R48, R48 ;  /* 0x0000003000307308 */ /* 0x000fe20000000800 */
[----:B------:R-:W-:-:S05]  /*11120*/  FSEL R21, R18, RZ, P2 ;  /* 0x000000ff12157208 */ /* 0x000fca0001000000 */
        /* <DEDUP_REMOVED lines=27> */
[----:B0-----:R-:W-:-:S01]  /*112e0*/  FFMA.FTZ R5, R0, R5, R26 ;  /* 0x0000000500057223 */ /* 0x001fc2000001001a */
[C-C-:B------:R-:W-:Y:S01]  /*112f0*/  FFMA.FTZ R71, R2.reuse, R71, -R21.reuse ;  /* 0x0000004702477223 */ /* 0x140fe20000010815 */
[----:B------:R-:W-:-:S01]  /*11300*/  FFMA.FTZ R74, R2, R74, -R21 ;  /* 0x0000004a024a7223 */ /* 0x000fc20000010815 */
[C-C-:B------:R-:W-:Y:S01]  /*11310*/  FFMA.FTZ R75, R2.reuse, R75, -R21.reuse ;  /* 0x0000004b024b7223 */ /* 0x140fe20000010815 */
[----:B------:R-:W-:-:S01]  /*11320*/  FFMA.FTZ R78, R2, R78, -R21 ;  /* 0x0000004e024e7223 */ /* 0x000fc20000010815 */
[C-C-:B------:R-:W-:Y:S01]  /*11330*/  FFMA.FTZ R79, R2.reuse, R79, -R21.reuse ;  /* 0x0000004f024f7223 */ /* 0x140fe20000010815 */
[----:B------:R-:W-:-:S01]  /*11340*/  FFMA.FTZ R82, R2, R82, -R21 ;  /* 0x0000005202527223 */ /* 0x000fc20000010815 */
[----:B------:R-:W0:Y:S01]  /*11350*/  MUFU.EX2 R31, R31 ;  /* 0x0000001f001f7308 */ /* 0x000e220000000800 */
[----:B-1----:R-:W-:-:S01]  /*11360*/  FADD.FTZ R18, R27, R5 ;  /* 0x000000051b127221 */ /* 0x002fc20000010000 */
[----:B------:R-:W-:Y:S01]  /*11370*/  FADD.FTZ R5, R28, R6 ;  /* 0x000000061c057221 */ /* 0x000fe20000010000 */
[----:B------:R-:W-:-:S01]  /*11380*/  FFMA.FTZ R83, R2, R83, -R21 ;  /* 0x0000005302537223 */ /* 0x000fc20000010815 */
[C-C-:B------:R-:W-:Y:S01]  /*11390*/  FFMA.FTZ R86, R2.reuse, R86, -R21.reuse ;  /* 0x0000005602567223 */ /* 0x140fe20000010815 */
[----:B------:R-:W-:-:S01]  /*113a0*/  FFMA.FTZ R21, R2, R87, -R21 ;  /* 0x0000005702157223 */ /* 0x000fc20000010815 */
[----:B------:R-:W-:-:S02]  /*113b0*/  FADD.FTZ R5, R29, R5 ;  /* 0x000000051d057221 */ /* 0x000fc40000010000 */
[----:B------:R-:W1:Y:S01]  /*113c0*/  MUFU.EX2 R34, R34 ;  /* 0x0000002200227308 */ /* 0x000e620000000800 */
[----:B--2---:R-:W-:-:S01]  /*113d0*/  FADD.FTZ R6, R30, R18 ;  /* 0x000000121e067221 */ /* 0x004fc20000010000 */
[----:B------:R-:W-:-:S04]  /*113e0*/  FADD.FTZ R5, R32, R5 ;  /* 0x0000000520057221 */ /* 0x000fc80000010000 */
[----:B------:R-:W-:Y:S02]  /*113f0*/  FADD.FTZ R5, R33, R5 ;  /* 0x0000000521057221 */ /* 0x000fe40000010000 */
[----:B------:R-:W2:Y:S01]  /*11400*/  MUFU.EX2 R35, R35 ;  /* 0x0000002300237308 */ /* 0x000ea20000000800 */
[----:B0-----:R-:W-:-:S01]  /*11410*/  FADD.FTZ R6, R31, R6 ;  /* 0x000000061f067221 */ /* 0x001fc20000010000 */
[----:B------:R-:W-:-:S04]  /*11420*/  FADD.FTZ R5, R36, R5 ;  /* 0x0000000524057221 */ /* 0x000fc80000010000 */
[----:B------:R-:W-:Y:S02]  /*11430*/  FADD.FTZ R5, R37, R5 ;  /* 0x0000000525057221 */ /* 0x000fe40000010000 */
        /* <DEDUP_REMOVED lines=10> */
[----:B------:R-:W-:-:S06]  /*114e0*/  FADD.FTZ R5, R48, R5 ;  /* 0x0000000530057221 */ /* 0x000fcc0000010000 */
        /* <DEDUP_REMOVED lines=84> */
[----:B-1----:R-:W-:-:S03]  /*11a30*/  FADD.FTZ R6, R15, R5 ;  /* 0x000000050f067221 */ /* 0x002fc60000010000 */
[----:B--2---:R-:W-:Y:S01]  /*11a40*/  FADD.FTZ R5, R21, R18 ;  /* 0x0000001215057221 */ /* 0x004fe20000010000 */
[----:B------:R-:W-:Y:S06]  /*11a50*/  @!P0 BRA `(.L_x_1216) ;  /* 0x0000000000048947 */ /* 0x000fec0003800000 */
[----:B------:R-:W-:Y:S01]  /*11a60*/  BPT.TRAP 0x1 ;  /* 0x000000040000795c */ /* 0x000fe20000300000 */
.L_x_1216:
[----:B------:R-:W2:Y:S01]  /*11a70*/  LDL R18, [R1+0x30] ;  /* 0x0000300001127983 */ /* 0x000ea20000100800 */
[----:B------:R-:W-:-:S05]  /*11a80*/  VIADD R22, R22, 0x19c60 ;  /* 0x00019c6016167836 */ /* 0x000fca0000000000 */
[----:B--2---:R-:W-:Y:S02]  /*11a90*/  PRMT R22, R18, 0x654, R22 ;  /* 0x0000065412167816 */ /* 0x004fe40000000016 */
[----:B------:R-:W2:Y:S01]  /*11aa0*/  LDL R18, [R1+0x24] ;  /* 0x0000240001127983 */ /* 0x000ea20000100800 */
[----:B------:R-:W-:Y:S01]  /*11ab0*/  F2FP.SATFINITE.E4M3.F32.PACK_AB_MERGE_C R28, R29, R28, RZ ;  /* 0x0000001c1d1c723e */ /* 0x000fe200048070ff */
[----:B------:R0:W-:Y:S01]  /*11ac0*/  SYNCS.ARRIVE.TRANS64.RED.A1T0 RZ, [R22+URZ], RZ ;  /* 0x000000ff16ff79a7 */ /* 0x0001e2000810043f */
        /* <DEDUP_REMOVED lines=67> */
[----:B------:R-:W-:Y:S01]  /*11f00*/  F2FP.SATFINITE.E4M3.F32.PACK_AB_MERGE_C R150, R33, R32, R36 ;  /* 0x000000202196723e */ /* 0x000fe20004807024 */
[----:B0-----:R-:W-:Y:S01]  /*11f10*/  IMAD.MOV.U32 R22, RZ, RZ, R152 ;  /* 0x000000ffff167224 */ /* 0x001fe200078e0098 */
        /* <DEDUP_REMOVED lines=13> */
[C---:B--2---:R-:W-:Y:S01]  /*11ff0*/  ISETP.GT.AND P2, PT, R4.reuse, R18, PT ;  /* 0x000000120400720c */ /* 0x044fe20003f44270 */
[----:B------:R-:W-:Y:S02]  /*12000*/  VIADD R4, R4, 0xffffffff ;  /* 0xffffffff04047836 */ /* 0x000fe40000000000 */
[----:B------:R-:W-:-:S10]  /*12010*/  IMAD.MOV.U32 R18, RZ, RZ, R153 ;  /* 0x000000ffff127224 */ /* 0x000fd400078e0099 */
[----:B------:R-:W-:Y:S05]  /*12020*/  @P2 BRA `(.L_x_1217) ;  /* 0xffffffd000582947 */ /* 0x000fea000383ffff */
[----:B------:R-:W-:Y:S05]  /*12030*/  BSYNC B0 ;  /* 0x0000000000007941 */ /* 0x000fea0003800000 */
.L_x_1197:
[----:B------:R-:W-:Y:S02]  /*12040*/  IMAD.MOV.U32 R0, RZ, RZ, R20 ;  /* 0x000000ffff007224 */ /* 0x000fe400078e0014 */
[----:B------:R-:W-:Y:S02]  /*12050*/  IMAD.MOV.U32 R3, RZ, RZ, R14 ;  /* 0x000000ffff037224 */ /* 0x000fe400078e000e */
[----:B------:R-:W-:Y:S02]  /*12060*/  IMAD.MOV.U32 R18, RZ, RZ, R153 ;  /* 0x000000ffff127224 */ /* 0x000fe400078e0099 */
[----:B------:R-:W-:-:S07]  /*12070*/  IMAD.MOV.U32 R22, RZ, RZ, R152 ;  /* 0x000000ffff167224 */ /* 0x000fce00078e0098 */
.L_x_1196:
[----:B------:R-:W-:Y:S05]  /*12080*/  BSYNC B1 ;  /* 0x0000000000017941 */ /* 0x000fea0003800000 */
.L_x_1195:
[----:B------:R-:W2:Y:S01]  /*12090*/  LDL R24, [R1+0x44] ;  /* 0x0000440001187983 */ /* 0x000ea20000100800 */
[----:B------:R-:W0:Y:S01]  /*120a0*/  LDC R20, c[0x0][0x9e4] ;  /* 0x00027900ff147b82 */ /* 0x000e220000000800 */
[----:B------:R-:W-:Y:S02]  /*120b0*/  LOP3.LUT R16, R16, 0xffffff7f, RZ, 0xc0, !PT ;  /* 0xffffff7f10107812 */ /* 0x000fe400078ec0ff */
[----:B0-----:R-:W-:-:S13]  /*120c0*/  ISETP.GE.AND P2, PT, R20, 0x1, PT ;  /* 0x000000011400780c */ /* 0x001fda0003f46270 */
[----:B------:R-:W-:Y:S01]  /*120d0*/  @P2 LOP3.LUT R16, R16, 0x80, RZ, 0xfc, !PT ;  /* 0x0000008010102812 */ /* 0x000fe200078efcff */
[----:B--2---:R-:W-:Y:S01]  /*120e0*/  IMAD.IADD R7, R24, 0x1, -R7 ;  /* 0x0000000118077824 */ /* 0x004fe200078e0a07 */
        /* <DEDUP_REMOVED lines=9> */
[----:B------:R-:W-:-:S05]  /*12180*/  LOP3.LUT R24, RZ, R21, RZ, 0x33, !PT ;  /* 0x00000015ff187212 */ /* 0x000fca00078e33ff */
[----:B------:R0:W-:Y:S01]  /*12190*/  STL [R1+0x44], R24 ;  /* 0x0000441801007387 */ /* 0x0001e20000100800 */
[----:B------:R-:W-:Y:S05]  /*121a0*/  BRA `(.L_x_1221) ;  /* 0x0000000000187947 */ /* 0x000fea0003800000 */
.L_x_1220:
[----:B------:R-:W-:Y:S01]  /*121b0*/  ISETP.NE.AND P2, PT, R20, 0x1, PT ;  /* 0x000000011400780c */ /* 0x000fe20003f45270 */
[----:B------:R-:W-:-:S12]  /*121c0*/  IMAD.MOV.U32 R21, RZ, RZ, R24 ;  /* 0x000000ffff157224 */ /* 0x000fd800078e0018 */
[----:B------:R-:W0:Y:S02]  /*121d0*/  @P2 LDC.64 R14, c[0x0][0x9e8] ;  /* 0x00027a00ff0e2b82 */ /* 0x000e240000000a00 */
[----:B0-----:R-:W-:-:S05]  /*121e0*/  @P2 IMAD.HI.U32 R14, R21, R14, RZ ;  /* 0x0000000e150e2227 */ /* 0x001fca00078e00ff */
[----:B------:R-:W-:-:S05]  /*121f0*/  @P2 SHF.R.U32.HI R21, RZ, R15, R14 ;  /* 0x0000000fff152219 */ /* 0x000fca000001160e */
[----:B------:R1:W-:Y:S02]  /*12200*/  @P2 STL [R1+0x44], R21 ;  /* 0x0000441501002387 */ /* 0x0003e40000100800 */
.L_x_1221:
[----:B------:R-:W-:Y:S05]  /*12210*/  BSYNC B0 ;  /* 0x0000000000007941 */ /* 0x000fea0003800000 */
.L_x_1219:
[----:B------:R-:W2:Y:S02]  /*12220*/  LDL.LU R14, [R1+0x44] ;  /* 0x00004400010e7983 */ /* 0x000ea40000300800 */
[----:B--2---:R-:W-:-:S05]  /*12230*/  IMAD R14, R14, R20, RZ ;  /* 0x000000140e0e7224 */ /* 0x004fca00078e02ff */
[----:B------:R-:W-:-:S07]  /*12240*/  VIMNMX R7, R7, R14, !PT ;  /* 0x0000000e07077248 */ /* 0x000fce0007fe0100 */
.L_x_1218:
[----:B------:R-:W2:Y:S01]  /*12250*/  LDL R15, [R1+0x28] ;  /* 0x00002800010f7983 */ /* 0x000ea20000100800 */
[----:B------:R-:W-:Y:S01]  /*12260*/  VIADD R7, R7, 0x7f ;  /* 0x0000007f07077836 */ /* 0x000fe20000000000 */
[----:B------:R-:W-:Y:S04]  /*12270*/  BSSY B0, `(.L_x_1222) ;  /* 0x00001d7000007945 */ /* 0x000fe80003800000 */
[----:B------:R-:W-:-:S04]  /*12280*/  SHF.R.S32.HI R14, RZ, 0x1f, R7 ;  /* 0x0000001fff0e7819 */ /* 0x000fc80000011407 */
[----:B------:R-:W-:-:S04]  /*12290*/  LEA.HI R14, R14, R7, RZ, 0x7 ;  /* 0x000000070e0e7211 */ /* 0x000fc800078f38ff */
[----:B------:R-:W-:-:S04]  /*122a0*/  SHF.R.S32.HI R14, RZ, 0x7, R14 ;  /* 0x00000007ff0e7819 */ /* 0x000fc8000001140e */
[----:B--2---:R-:W-:-:S04]  /*122b0*/  VIMNMX R154, R15, R14, !PT ;  /* 0x0000000e0f9a7248 */ /* 0x004fc80007fe0100 */
[----:B------:R-:W-:-:S13]  /*122c0*/  ISETP.GE.AND P2, PT, R4, R154, PT ;  /* 0x0000009a0400720c */ /* 0x000fda0003f46270 */
[----:B------:R-:W-:Y:S05]  /*122d0*/  @!P2 BRA `(.L_x_1223) ;  /* 0x0000001c0040a947 */ /* 0x000fea0003800000 */
[----:B------:R-:W-:Y:S01]  /*122e0*/  BSSY B1, `(.L_x_1223) ;  /* 0x00001cf000017945 */ /* 0x000fe20003800000 */
[----:B------:R-:W-:Y:S02]  /*122f0*/  IMAD.MOV.U32 R152, RZ, RZ, R0 ;  /* 0x000000ffff987224 */ /* 0x000fe400078e0000 */
[----:B------:R-:W-:Y:S02]  /*12300*/  IMAD.MOV.U32 R7, RZ, RZ, R3 ;  /* 0x000000ffff077224 */ /* 0x000fe400078e0003 */
[----:B------:R-:W-:Y:S02]  /*12310*/  IMAD.MOV.U32 R15, RZ, RZ, R22 ;  /* 0x000000ffff0f7224 */ /* 0x000fe400078e0016 */
[----:B------:R-:W-:-:S07]  /*12320*/  IMAD.MOV.U32 R14, RZ, RZ, R18 ;  /* 0x000000ffff0e7224 */ /* 0x000fce00078e0012 */
.L_x_1235:
[----:B------:R-:W-:-:S05]  /*12330*/  VIADD R18, R14, 0x1 ;  /* 0x000000010e127836 */ /* 0x000fca0000000000 */
[----:B------:R-:W-:-:S04]  /*12340*/  ISETP.NE.AND P2, PT, R18, 0x2, PT ;  /* 0x000000021200780c */ /* 0x000fc80003f45270 */
[----:B------:R-:W-:Y:S02]  /*12350*/  SEL R22, RZ, 0x1, P2 ;  /* 0x00000001ff167807 */ /* 0x000fe40001000000 */
[----:B------:R-:W-:Y:S02]  /*12360*/  SEL R18, R18, RZ, P2 ;  /* 0x000000ff12127207 */ /* 0x000fe40001000000 */
[----:B------:R-:W-:Y:S01]  /*12370*/  LOP3.LUT R22, R15, R22, RZ, 0x3c, !PT ;  /* 0x000000160f167212 */ /* 0x000fe200078e3cff */
[----:B--2---:R-:W-:Y:S06]  /*12380*/  @!P0 BRA `(.L_x_1224) ;  /* 0x0000000000048947 */ /* 0x004fec0003800000 */
[----:B------:R-:W-:Y:S01]  /*12390*/  BPT.TRAP 0x1 ;  /* 0x000000040000795c */ /* 0x000fe20000300000 */
.L_x_1224:
[----:B------:R-:W-:Y:S01]  /*123a0*/  IMAD R0, R18, 0x8, R17 ;  /* 0x0000000812007824 */ /* 0x000fe200078e0211 */
[----:B------:R-:W-:-:S04]  /*123b0*/  SHF.L.U32 R3, R22, 0x1f, RZ ;  /* 0x0000001f16037819 */ /* 0x000fc800000006ff */
[----:B------:R2:W3:Y:S01]  /*123c0*/  SYNCS.PHASECHK.TRANS64.TRYWAIT P2, [R0+URZ+0x19c30], R3 ;  /* 0x019c3003000075a7 */ /* 0x0004e2000804017f */
[----:B------:R-:W-:Y:S05]  /*123d0*/  @!P0 BRA `(.L_x_1225) ;  /* 0x0000000000048947 */ /* 0x000fea0003800000 */
[----:B------:R-:W-:Y:S01]  /*123e0*/  BPT.TRAP 0x1 ;  /* 0x000000040000795c */ /* 0x000fe20000300000 */
.L_x_1225:
[----:B------:R-:W0:Y:S01]  /*123f0*/  LDL R20, [R1+0x18] ;  /* 0x0000180001147983 */ /* 0x000e220000100800 */
[----:B------:R-:W-:Y:S01]  /*12400*/  BSSY B2, `(.L_x_1226) ;  /* 0x0000006000027945 */ /* 0x000fe20003800000 */
[----:B------:R-:W-:Y:S02]  /*12410*/  IMAD.MOV.U32 R25, RZ, RZ, -0x3ffffff0 ;  /* 0xc0000010ff197424 */ /* 0x000fe400078e00ff */
[----:B0-----:R-:W-:Y:S01]  /*12420*/  IMAD R24, R18, 0x300, R20 ;  /* 0x0000030012187824 */ /* 0x001fe200078e0214 */
[----:B---3--:R-:W-:Y:S06]  /*12430*/  @P2 BRA `(.L_x_1227) ;  /* 0x0000000000082947 */ /* 0x008fec0003800000 */
[----:B------:R-:W0:Y:S02]  /*12440*/  SYNCS.PHASECHK.TRANS64.TRYWAIT P2, [R0+URZ+0x19c30], R3 ;  /* 0x019c3003000075a7 */ /* 0x000e24000804017f */
[----:B0-----:R-:W-:Y:S05]  /*12450*/  @!P2 BRA `(.L_x_1228) ;  /* 0x000000e400d4a947 */ /* 0x001fea0003800000 */
.L_x_1227:
[----:B------:R-:W-:Y:S05]  /*12460*/  BSYNC B2 ;  /* 0x0000000000027941 */ /* 0x000fea0003800000 */
.L_x_1226:
[C---:B------:R-:W-:Y:S01]  /*12470*/  R2UR UR6, R24.reuse ;  /* 0x00000000180672ca */ /* 0x040fe200000e0000 */
[C---:B------:R-:W-:Y:S01]  /*12480*/  VIADD R20, R24.reuse, 0x100 ;  /* 0x0000010018147836 */ /* 0x040fe20000000000 */
[----:B------:R-:W-:Y:S01]  /*12490*/  R2UR UR7, R25 ;  /* 0x00000000190772ca */ /* 0x000fe200000e0000 */
[----:B------:R-:W-:Y:S01]  /*124a0*/  VIADD R24, R24, 0x200 ;  /* 0x0000020018187836 */ /* 0x000fe20000000000 */
[----:B------:R-:W-:Y:S01]  /*124b0*/  R2UR UR4, R8 ;  /* 0x00000000080472ca */ /* 0x000fe200000e0000 */
[----:B------:R-:W-:Y:S01]  /*124c0*/  IMAD.MOV.U32 R25, RZ, RZ, -0x3ffffff0 ;  /* 0xc0000010ff197424 */ /* 0x000fe200078e00ff */
[----:B------:R-:W-:Y:S01]  /*124d0*/  R2UR UR5, R9 ;  /* 0x00000000090572ca */ /* 0x000fe200000e0000 */
[----:B-1----:R-:W-:Y:S01]  /*124e0*/  IMAD.MOV.U32 R21, RZ, RZ, -0x3ffffff0 ;  /* 0xc0000010ff157424 */ /* 0x002fe200078e00ff */
[----:B------:R-:W-:Y:S02]  /*124f0*/  R2UR UR14, R24 ;  /* 0x00000000180e72ca */ /* 0x000fe400000e0000 */
[----:B------:R-:W-:-:S02]  /*12500*/  R2UR UR15, R25 ;  /* 0x00000000190f72ca */ /* 0x000fc400000e0000 */
[----:B------:R-:W-:Y:S01]  /*12510*/  WARPGROUP.ARRIVE ;  /* 0x00000000000079c5 */ /* 0x000fe20000000000 */
[----:B------:R-:W-:Y:S02]  /*12520*/  R2UR UR10, R20 ;  /* 0x00000000140a72ca */ /* 0x000fe400000e0000 */
[----:B------:R-:W-:Y:S02]  /*12530*/  R2UR UR11, R21 ;  /* 0x00000000150b72ca */ /* 0x000fe400000e0000 */
[----:B------:R-:W-:Y:S02]  /*12540*/  R2UR UR8, R12 ;  /* 0x000000000c0872ca */ /* 0x000fe400000e0000 */
[----:B------:R-:W-:Y:S01]  /*12550*/  QGMMA.64x128x32.F32.E4M3.E4M3 R24, gdesc[UR4], RZ, !UPT, gsb0 ;  /* 0x01e00000041879f3 */ /* 0x000fe2000c0008ff */
[----:B------:R-:W-:Y:S02]  /*12560*/  R2UR UR9, R13 ;  /* 0x000000000d0972ca */ /* 0x000fe400000e0000 */
[----:B------:R-:W-:-:S02]  /*12570*/  R2UR UR12, R10 ;  /* 0x000000000a0c72ca */ /* 0x000fc400000e0000 */
[----:B------:R-:W-:Y:S01]  /*12580*/  R2UR UR13, R11 ;  /* 0x000000000b0d72ca */ /* 0x000fe200000e0000 */
[----:B------:R-:W-:Y:S02]  /*12590*/  WARPGROUP.DEPBAR.LE gsb0, 0x0 ;  /* 0x00008000000079c5 */ /* 0x000fe40000010000 */
        /* <DEDUP_REMOVED lines=8> */
.L_x_1229:
[----:B0-2---:R-:W-:Y:S01]  /*12620*/  SHF.L.U32 R0, R15, 0x1f, RZ ;  /* 0x0000001f0f007819 */ /* 0x005fe200000006ff */
[----:B------:R-:W-:-:S04]  /*12630*/  IMAD R153, R14, 0x8, R17 ;  /* 0x000000080e997824 */ /* 0x000fc800078e0211 */
[----:B------:R0:W1:Y:S01]  /*12640*/  SYNCS.PHASECHK.TRANS64.TRYWAIT P2, [R153+URZ+0x19c50], R0 ;  /* 0x019c5000990075a7 */ /* 0x000062000804017f */
[----:B------:R-:W-:Y:S05]  /*12650*/  @!P0 BRA `(.L_x_1230) ;  /* 0x0000000000048947 */ /* 0x000fea0003800000 */
[----:B------:R-:W-:Y:S01]  /*12660*/  BPT.TRAP 0x1 ;  /* 0x000000040000795c */ /* 0x000fe20000300000 */
.L_x_1230:
[----:B------:R-:W-:Y:S04]  /*12670*/  BSSY B2, `(.L_x_1231) ;  /* 0x0000004000027945 */ /* 0x000fe80003800000 */
[----:B-1----:R-:W-:Y:S05]  /*12680*/  @P2 BRA `(.L_x_1232) ;  /* 0x0000000000082947 */ /* 0x002fea0003800000 */
[----:B------:R-:W1:Y:S02]  /*12690*/  SYNCS.PHASECHK.TRANS64.TRYWAIT P2, [R153+URZ+0x19c50], R0 ;  /* 0x019c5000990075a7 */ /* 0x000e64000804017f */
[----:B-1----:R-:W-:Y:S05]  /*126a0*/  @!P2 BRA `(.L_x_1233) ;  /* 0x000000e40054a947 */ /* 0x002fea0003800000 */
.L_x_1232:
[----:B------:R-:W-:Y:S05]  /*126b0*/  BSYNC B2 ;  /* 0x0000000000027941 */ /* 0x000fea0003800000 */
.L_x_1231:
[----:B01----:R-:W-:Y:S01]  /*126c0*/  VIADD R0, R17, 0x3000 ;  /* 0x0000300011007836 */ /* 0x003fe20000000000 */
[----:B------:R-:W-:Y:S01]  /*126d0*/  WARPGROUP.ARRIVE ;  /* 0x00000000000079c5 */ /* 0x000fe20000000000 */
[----:B------:R-:W-:Y:S01]  /*126e0*/  IMAD.MOV.U32 R15, RZ, RZ, 0x40000040 ;  /* 0x40000040ff0f7424 */ /* 0x000fe200078e00ff */
[----:B------:R-:W-:Y:S01]  /*126f0*/  FMNMX.FTZ R3, R26, R152, !PT ;  /* 0x000000981a037209 */ /* 0x000fe20007810000 */
[----:B------:R-:W-:Y:S01]  /*12700*/  IMAD.MOV.U32 R21, RZ, RZ, 0x40000040 ;  /* 0x40000040ff157424 */ /* 0x000fe200078e00ff */
[----:B------:R-:W-:Y:S02]  /*12710*/  SHF.R.U32.HI R0, RZ, 0x4, R0 ;  /* 0x00000004ff007819 */ /* 0x000fe40000011600 */
[----:B------:R-:W-:Y:S02]  /*12720*/  R2UR UR7, R15 ;  /* 0x000000000f0772ca */ /* 0x000fe400000e0000 */
[----:B------:R-:W-:Y:S02]  /*12730*/  LOP3.LUT R0, R0, 0x3fff, RZ, 0xc0, !PT ;  /* 0x00003fff00007812 */ /* 0x000fe400078ec0ff */
[----:B------:R-:W-:-:S02]  /*12740*/  FMNMX.FTZ R3, R27, R3, !PT ;  /* 0x000000031b037209 */ /* 0x000fc40007810000 */
[----:B------:R-:W-:Y:S02]  /*12750*/  LOP3.LUT R0, R0, 0x10000, RZ, 0xfc, !PT ;  /* 0x0001000000007812 */ /* 0x000fe400078efcff */
[----:B------:R-:W-:-:S03]  /*12760*/  FMNMX.FTZ R3, R30, R3, !PT ;  /* 0x000000031e037209 */ /* 0x000fc60007810000 */
[----:B------:R-:W-:Y:S01]  /*12770*/  IMAD R14, R14, 0x300, R0 ;  /* 0x000003000e0e7824 */ /* 0x000fe200078e0200 */
[----:B------:R-:W-:Y:S02]  /*12780*/  FMNMX.FTZ R0, R24, R7, !PT ;  /* 0x0000000718007209 */ /* 0x000fe40007810000 */
[----:B------:R-:W-:Y:S01]  /*12790*/  FMNMX.FTZ R3, R31, R3, !PT ;  /* 0x000000031f037209 */ /* 0x000fe20007810000 */
[C---:B------:R-:W-:Y:S01]  /*127a0*/  VIADD R20, R14.reuse, 0x2 ;  /* 0x000000020e147836 */ /* 0x040fe20000000000 */
[----:B------:R-:W-:Y:S02]  /*127b0*/  R2UR UR6, R14 ;  /* 0x000000000e0672ca */ /* 0x000fe400000e0000 */
[----:B------:R-:W-:Y:S02]  /*127c0*/  FMNMX.FTZ R0, R25, R0, !PT ;  /* 0x0000000019007209 */ /* 0x000fe40007810000 */
[----:B------:R-:W-:Y:S02]  /*127d0*/  FMNMX.FTZ R3, R34, R3, !PT ;  /* 0x0000000322037209 */ /* 0x000fe40007810000 */
[----:B------:R-:W-:-:S02]  /*127e0*/  FMNMX.FTZ R0, R28, R0, !PT ;  /* 0x000000001c007209 */ /* 0x000fc40007810000 */
[----:B------:R-:W-:Y:S02]  /*127f0*/  FMNMX.FTZ R3, R35, R3, !PT ;  /* 0x0000000323037209 */ /* 0x000fe40007810000 */
[----:B------:R-:W-:Y:S02]  /*12800*/  FMNMX.FTZ R0, R29, R0, !PT ;  /* 0x000000001d007209 */ /* 0x000fe40007810000 */
[----:B------:R-:W-:Y:S01]  /*12810*/  FMNMX.FTZ R3, R38, R3, !PT ;  /* 0x0000000326037209 */ /* 0x000fe20007810000 */
[----:B------:R-:W-:Y:S01]  /*12820*/  QGMMA.64x96x32.F32.E4M3.E4M3 R88, R148, gdesc[UR4], R88, gsb0 ;  /* 0x0160000494587df3 */ /* 0x000fe20008000858 */
        /* <DEDUP_REMOVED lines=23> */
[----:B------:R-:W-:Y:S01]  /*129a0*/  R2UR UR6, R20 ;  /* 0x00000000140672ca */ /* 0x000fe200000e0000 */
[----:B------:R-:W-:Y:S01]  /*129b0*/  VIADD R20, R14, 0x4 ;  /* 0x000000040e147836 */ /* 0x000fe20000000000 */
[----:B------:R-:W-:Y:S01]  /*129c0*/  FMNMX.FTZ R0, R56, R0, !PT ;  /* 0x0000000038007209 */ /* 0x000fe20007810000 */
[----:B------:R-:W-:Y:S01]  /*129d0*/  VIADD R14, R14, 0x6 ;  /* 0x000000060e0e7836 */ /* 0x000fe20000000000 */
[----:B------:R-:W-:Y:S01]  /*129e0*/  R2UR UR7, R21 ;  /* 0x00000000150772ca */ /* 0x000fe200000e0000 */
[----:B------:R-:W-:Y:S01]  /*129f0*/  IMAD.MOV.U32 R21, RZ, RZ, 0x40000040 ;  /* 0x40000040ff157424 */ /* 0x000fe200078e00ff */
        /* <DEDUP_REMOVED lines=30> */
[----:B------:R-:W-:Y:S02]  /*12be0*/  WARPGROUP.ARRIVE ;  /* 0x00000000000079c5 */ /* 0x000fe40000000000 */
[----:B------:R-:W0:Y:S04]  /*12bf0*/  SHFL.BFLY PT, R15, R0, 0x2, 0x1f ;  /* 0x0c401f00000f7f89 */ /* 0x000e2800000e0000 */
[----:B------:R-:W-:Y:S01]  /*12c00*/  QGMMA.64x96x32.F32.E4M3.E4M3 R88, R144, gdesc[UR4], R88, gsb0 ;  /* 0x0160000490587df3 */ /* 0x000fe20008000858 */
[----:B------:R-:W-:-:S02]  /*12c10*/  R2UR UR6, R20 ;  /* 0x00000000140672ca */ /* 0x000fc400000e0000 */
[----:B------:R-:W1:Y:S01]  /*12c20*/  SHFL.BFLY PT, R20, R3, 0x2, 0x1f ;  /* 0x0c401f0003147f89 */ /* 0x000e6200000e0000 */
[----:B------:R-:W-:Y:S02]  /*12c30*/  R2UR UR7, R21 ;  /* 0x00000000150772ca */ /* 0x000fe400000e0000 */
[----:B0-----:R-:W-:Y:S01]  /*12c40*/  FMNMX.FTZ R0, R0, R15, !PT ;  /* 0x0000000f00007209 */ /* 0x001fe20007810000 */
[----:B------:R-:W-:Y:S01]  /*12c50*/  IMAD.MOV.U32 R15, RZ, RZ, 0x40000040 ;  /* 0x40000040ff0f7424 */ /* 0x000fe200078e00ff */
[----:B-1----:R-:W-:-:S03]  /*12c60*/  FMNMX.FTZ R20, R3, R20, !PT ;  /* 0x0000001403147209 */ /* 0x002fc60007810000 */
[----:B------:R-:W0:Y:S02]  /*12c70*/  SHFL.BFLY PT, R3, R0, 0x1, 0x1f ;  /* 0x0c201f0000037f89 */ /* 0x000e2400000e0000 */
[----:B0-----:R-:W-:Y:S01]  /*12c80*/  FMNMX.FTZ R3, R0, R3, !PT ;  /* 0x0000000300037209 */ /* 0x001fe20007810000 */
[----:B------:R-:W-:Y:S02]  /*12c90*/  WARPGROUP.DEPBAR.LE gsb0, 0x0 ;  /* 0x00008000000079c5 */ /* 0x000fe40000010000 */
[----:B------:R-:W-:-:S06]  /*12ca0*/  WARPGROUP.ARRIVE ;  /* 0x00000000000079c5 */ /* 0x000fcc0000000000 */
[----:B------:R-:W-:Y:S01]  /*12cb0*/  QGMMA.64x96x32.F32.E4M3.E4M3 R88, R140, gdesc[UR4], R88, gsb0 ;  /* 0x016000048c587df3 */ /* 0x000fe20008000858 */
[----:B------:R-:W-:Y:S02]  /*12cc0*/  R2UR UR6, R14 ;  /* 0x000000000e0672ca */ /* 0x000fe400000e0000 */
[----:B------:R-:W0:Y:S01]  /*12cd0*/  SHFL.BFLY PT, R14, R20, 0x1, 0x1f ;  /* 0x0c201f00140e7f89 */ /* 0x000e2200000e0000 */
[----:B------:R-:W-:Y:S01]  /*12ce0*/  R2UR UR7, R15 ;  /* 0x000000000f0772ca */ /* 0x000fe200000e0000 */
[----:B------:R-:W-:-:S04]  /*12cf0*/  FFMA.FTZ R15, R2, R3, -8 ;  /* 0xc1000000020f7423 */ /* 0x000fc80000010003 */
        /* <DEDUP_REMOVED lines=14> */
[----:B------:R-:W-:Y:S01]  /*12de0*/  FFMA.FTZ R77, R2, R81, -R15 ;  /* 0x00000051024d7223 */ /* 0x000fe2000001080f */
[----:B------:R-:W-:Y:S01]  /*12df0*/  MUFU.EX2 R21, R21 ;  /* 0x0000001500157308 */ /* 0x000fe20000000800 */
[----:B0-----:R-:W-:Y:S01]  /*12e00*/  FMNMX.FTZ R0, R20, R14, !PT ;  /* 0x0000000e14007209 */ /* 0x001fe20007810000 */
[----:B------:R-:W-:Y:S01]  /*12e10*/  FADD.FTZ R14, -R3, R7 ;  /* 0x00000007030e7221 */ /* 0x000fe20000010100 */
[----:B------:R-:W-:-:S01]  /*12e20*/  FFMA.FTZ R20, R2, R24, -R15 ;  /* 0x0000001802147223 */ /* 0x000fc2000001080f */
[C-C-:B------:R-:W-:Y:S01]  /*12e30*/  FFMA.FTZ R24, R2.reuse, R28, -R15.reuse ;  /* 0x0000001c02187223 */ /* 0x140fe2000001080f */
[----:B------:R-:W-:-:S01]  /*12e40*/  FFMA.FTZ R28, R2, R32, -R15 ;  /* 0x00000020021c7223 */ /* 0x000fc2000001080f */
[----:B------:R-:W-:Y:S01]  /*12e50*/  FADD.FTZ R7, -R0, R152 ;  /* 0x0000009800077221 */ /* 0x000fe20000010100 */
[----:B------:R-:W-:-:S01]  /*12e60*/  FFMA.FTZ R81, R2, R0, -8 ;  /* 0xc100000002517423 */ /* 0x000fc20000010000 */
[C---:B------:R-:W-:Y:S01]  /*12e70*/  FMUL.FTZ R14, R2.reuse, R14 ;  /* 0x0000000e020e7220 */ /* 0x040fe20000410000 */
[----:B------:R-:W-:Y:S01]  /*12e80*/  MUFU.EX2 R20, R20 ;  /* 0x0000001400147308 */ /* 0x000fe20000000800 */
[C---:B------:R-:W-:Y:S01]  /*12e90*/  FMUL.FTZ R7, R2.reuse, R7 ;  /* 0x0000000702077220 */ /* 0x040fe20000410000 */
        /* <DEDUP_REMOVED lines=10> */
[C---:B------:R-:W-:Y:S01]  /*12f40*/  FFMA.FTZ R36, R2.reuse, R40, -R15 ;  /* 0x0000002802247223 */ /* 0x040fe2000001080f */
[----:B------:R-:W-:-:S01]  /*12f50*/  FFMA.FTZ R42, R2, R42, -R81 ;  /* 0x0000002a022a7223 */ /* 0x000fc20000010851 */
[C---:B------:R-:W-:Y:S01]  /*12f60*/  FFMA.FTZ R43, R2.reuse, R43, -R81 ;  /* 0x0000002b022b7223 */ /* 0x040fe20000010851 */
[----:B------:R-:W-:-:S01]  /*12f70*/  FFMA.FTZ R40, R2, R44, -R15 ;  /* 0x0000002c02287223 */ /* 0x000fc2000001080f */
[----:B------:R-:W-:Y:S01]  /*12f80*/  MUFU.EX2 R7, R7 ;  /* 0x0000000700077308 */ /* 0x000fe20000000800 */
[----:B------:R-:W-:-:S01]  /*12f90*/  FFMA.FTZ R46, R2, R46, -R81 ;  /* 0x0000002e022e7223 */ /* 0x000fc20000010851 */
[C---:B------:R-:W-:Y:S01]  /*12fa0*/  FFMA.FTZ R47, R2.reuse, R47, -R81 ;  /* 0x0000002f022f7223 */ /* 0x040fe20000010851 */
[----:B------:R-:W-:-:S01]  /*12fb0*/  FFMA.FTZ R44, R2, R48, -R15 ;  /* 0x00000030022c7223 */ /* 0x000fc2000001080f */
[C-C-:B------:R-:W-:Y:S01]  /*12fc0*/  FFMA.FTZ R50, R2.reuse, R50, -R81.reuse ;  /* 0x0000003202327223 */ /* 0x140fe20000010851 */
[----:B------:R-:W-:-:S01]  /*12fd0*/  FFMA.FTZ R51, R2, R51, -R81 ;  /* 0x0000003302337223 */ /* 0x000fc20000010851 */
[C---:B------:R-:W-:Y:S01]  /*12fe0*/  FFMA.FTZ R48, R2.reuse, R52, -R15 ;  /* 0x0000003402307223 */ /* 0x040fe2000001080f */
[----:B------:R-:W-:-:S01]  /*12ff0*/  FFMA.FTZ R54, R2, R54, -R81 ;  /* 0x0000003602367223 */ /* 0x000fc20000010851 */
[----:B------:R-:W1:Y:S01]  /*13000*/  MUFU.EX2 R26, R26 ;  /* 0x0000001a001a7308 */ /* 0x000e620000000800 */
[----:B0-----:R-:W-:-:S01]  /*13010*/  FFMA.FTZ R6, R14, R6, R20 ;  /* 0x000000060e067223 */ /* 0x001fc20000010014 */
[C---:B------:R-:W-:Y:S01]  /*13020*/  FFMA.FTZ R55, R2.reuse, R55, -R81 ;  /* 0x0000003702377223 */ /* 0x040fe20000010851 */
[----:B------:R-:W-:-:S01]  /*13030*/  FFMA.FTZ R52, R2, R56, -R15 ;  /* 0x0000003802347223 */ /* 0x000fc2000001080f */
[----:B------:R-:W-:Y:S01]  /*13040*/  FFMA.FTZ R58, R2, R58, -R81 ;  /* 0x0000003a023a7223 */ /* 0x000fe20000010851 */
[----:B------:R-:W-:-:S01]  /*13050*/  FADD.FTZ R6, R21, R6 ;  /* 0x0000000615067221 */ /* 0x000fc20000010000 */
[C---:B------:R-:W-:Y:S01]  /*13060*/  FFMA.FTZ R59, R2.reuse, R59, -R81 ;  /* 0x0000003b023b7223 */ /* 0x040fe20000010851 */
[----:B------:R-:W-:-:S01]  /*13070*/  FFMA.FTZ R56, R2, R60, -R15 ;  /* 0x0000003c02387223 */ /* 0x000fc2000001080f */
[----:B------:R-:W0:Y:S01]  /*13080*/  MUFU.EX2 R27, R27 ;  /* 0x0000001b001b7308 */ /* 0x000e220000000800 */
[----:B------:R-:W-:-:S01]  /*13090*/  FFMA.FTZ R62, R2, R62, -R81 ;  /* 0x0000003e023e7223 */ /* 0x000fc20000010851 */
[C---:B------:R-:W-:Y:S01]  /*130a0*/  FFMA.FTZ R63, R2.reuse, R63, -R81 ;  /* 0x0000003f023f7223 */ /* 0x040fe20000010851 */
[----:B------:R-:W-:-:S01]  /*130b0*/  FFMA.FTZ R60, R2, R64, -R15 ;  /* 0x00000040023c7223 */ /* 0x000fc2000001080f */
[C-C-:B------:R-:W-:Y:S01]  /*130c0*/  FFMA.FTZ R66, R2.reuse, R66, -R81.reuse ;  /* 0x0000004202427223 */ /* 0x140fe20000010851 */
[----:B------:R-:W-:-:S01]  /*130d0*/  FFMA.FTZ R67, R2, R67, -R81 ;  /* 0x0000004302437223 */ /* 0x000fc20000010851 */
[C---:B------:R-:W-:Y:S01]  /*130e0*/  FFMA.FTZ R64, R2.reuse, R68, -R15 ;  /* 0x0000004402407223 */ /* 0x040fe2000001080f */
[----:B------:R-:W-:-:S01]  /*130f0*/  FFMA.FTZ R70, R2, R70, -R81 ;  /* 0x0000004602467223 */ /* 0x000fc20000010851 */
[----:B------:R-:W2:Y:S01]  /*13100*/  MUFU.EX2 R24, R24 ;  /* 0x0000001800187308 */ /* 0x000ea20000000800 */
[----:B-1----:R-:W-:-:S01]  /*13110*/  FFMA.FTZ R5, R7, R5, R26 ;  /* 0x0000000507057223 */ /* 0x002fc2000001001a */
[C---:B------:R-:W-:Y:S01]  /*13120*/  FFMA.FTZ R71, R2.reuse, R71, -R81 ;  /* 0x0000004702477223 */ /* 0x040fe20000010851 */
[----:B------:R-:W-:-:S01]  /*13130*/  FFMA.FTZ R68, R2, R72, -R15 ;  /* 0x0000004802447223 */ /* 0x000fc2000001080f */
[C-C-:B------:R-:W-:Y:S01]  /*13140*/  FFMA.FTZ R74, R2.reuse, R74, -R81.reuse ;  /* 0x0000004a024a7223 */ /* 0x140fe20000010851 */
[----:B------:R-:W-:-:S01]  /*13150*/  FFMA.FTZ R75, R2, R75, -R81 ;  /* 0x0000004b024b7223 */ /* 0x000fc20000010851 */
[C---:B------:R-:W-:Y:S01]  /*13160*/  FFMA.FTZ R72, R2.reuse, R76, -R15 ;  /* 0x0000004c02487223 */ /* 0x040fe2000001080f */
[----:B------:R-:W-:-:S01]  /*13170*/  FFMA.FTZ R78, R2, R78, -R81 ;  /* 0x0000004e024e7223 */ /* 0x000fc20000010851 */
[----:B------:R-:W1:Y:S01]  /*13180*/  MUFU.EX2 R30, R30 ;  /* 0x0000001e001e7308 */ /* 0x000e620000000800 */
[----:B0-----:R-:W-:-:S01]  /*13190*/  FADD.FTZ R5, R27, R5 ;  /* 0x000000051b057221 */ /* 0x001fc20000010000 */
[C---:B------:R-:W-:Y:S01]  /*131a0*/  FFMA.FTZ R79, R2.reuse, R79, -R81 ;  /* 0x0000004f024f7223 */ /* 0x040fe20000010851 */
[----:B------:R-:W-:-:S01]  /*131b0*/  FFMA.FTZ R76, R2, R80, -R15 ;  /* 0x00000050024c7223 */ /* 0x000fc2000001080f */
[C-C-:B------:R-:W-:Y:S01]  /*131c0*/  FFMA.FTZ R82, R2.reuse, R82, -R81.reuse ;  /* 0x0000005202527223 */ /* 0x140fe20000010851 */
[----:B------:R-:W-:-:S01]  /*131d0*/  FFMA.FTZ R83, R2, R83, -R81 ;  /* 0x0000005302537223 */ /* 0x000fc20000010851 */
[C---:B------:R-:W-:Y:S01]  /*131e0*/  FFMA.FTZ R80, R2.reuse, R84, -R15 ;  /* 0x0000005402507223 */ /* 0x040fe2000001080f */
[----:B------:R-:W-:-:S01]  /*131f0*/  FFMA.FTZ R86, R2, R86, -R81 ;  /* 0x0000005602567223 */ /* 0x000fc20000010851 */
[----:B------:R-:W0:Y:S01]  /*13200*/  MUFU.EX2 R25, R25 ;  /* 0x0000001900197308 */ /* 0x000e220000000800 */
[----:B--2---:R-:W-:-:S01]  /*13210*/  FADD.FTZ R6, R24, R6 ;  /* 0x0000000618067221 */ /* 0x004fc20000010000 */
[C---:B------:R-:W-:Y:S01]  /*13220*/  FFMA.FTZ R15, R2.reuse, R85, -R15 ;  /* 0x00000055020f7223 */ /* 0x040fe2000001080f */
[----:B------:R-:W-:-:S01]  /*13230*/  FFMA.FTZ R81, R2, R87, -R81 ;  /* 0x0000005702517223 */ /* 0x000fc20000010851 */
[----:B------:R-:W-:-:S04]  /*13240*/  @!P1 IMAD R84, R18, 0x8, R17 ;  /* 0x0000000812549824 */ /* 0x000fc800078e0211 */
[----:B------:R-:W2:Y:S01]  /*13250*/  MUFU.EX2 R31, R31 ;  /* 0x0000001f001f7308 */ /* 0x000ea20000000800 */
[----:B-1----:R-:W-:-:S01]  /*13260*/  FADD.FTZ R5, R30, R5 ;  /* 0x000000051e057221 */ /* 0x002fc20000010000 */
[----:B------:R-:W-:-:S05]  /*13270*/  @!P1 VIADD R84, R84, 0x19c40 ;  /* 0x00019c4054549836 */ /* 0x000fca0000000000 */
[----:B------:R-:W-:Y:S01]  /*13280*/  @!P1 PRMT R84, RZ, 0x654, R84 ;  /* 0x00000654ff549816 */ /* 0x000fe20000000054 */
[----:B------:R-:W1:Y:S01]  /*13290*/  MUFU.EX2 R28, R28 ;  /* 0x0000001c001c7308 */ /* 0x000e620000000800 */
[----:B0-----:R-:W-:-:S01]  /*132a0*/  FADD.FTZ R6, R25, R6 ;  /* 0x0000000619067221 */ /* 0x001fc20000010000 */
[----:B------:R-:W-:Y:S02]  /*132b0*/  WARPGROUP.DEPBAR.LE gsb0, 0x0 ;  /* 0x00008000000079c5 */ /* 0x000fe40000010000 */
[----:B------:R-:W-:-:S04]  /*132c0*/  WARPGROUP.ARRIVE ;  /* 0x00000000000079c5 */ /* 0x000fc80000000000 */
[----:B------:R-:W0:Y:S01]  /*132d0*/  MUFU.EX2 R34, R34 ;  /* 0x0000002200227308 */ /* 0x000e220000000800 */
[----:B--2---:R-:W-:-:S01]  /*132e0*/  FADD.FTZ R5, R31, R5 ;  /* 0x000000051f057221 */ /* 0x004fc20000010000 */
[----:B------:R-:W-:Y:S06]  /*132f0*/  QGMMA.64x96x32.F32.E4M3.E4M3 R88, R136, gdesc[UR4], R88, gsb0 ;  /* 0x0160000488587df3 */ /* 0x000fec0008000858 */
        /* <DEDUP_REMOVED lines=28> */
[----:B------:R-:W-:Y:S02]  /*134c0*/  WARPGROUP.DEPBAR.LE gsb0, 0x0 ;  /* 0x00008000000079c5 */ /* 0x000fe40000010000 */
[----:B------:R0:W-:Y:S04]  /*134d0*/  @!P1 SYNCS.ARRIVE.TRANS64.RED.A1T0 RZ, [R84+URZ], RZ ;  /* 0x000000ff54ff99a7 */ /* 0x0001e8000810043f */
        /* <DEDUP_REMOVED lines=82> */
[----:B0-----:R-:W-:Y:S06]  /*13a00*/  @!P0 BRA `(.L_x_1234) ;  /* 0x0000000000048947 */ /* 0x001fec0003800000 */
[----:B------:R-:W-:Y:S01]  /*13a10*/  BPT.TRAP 0x1 ;  /* 0x000000040000795c */ /* 0x000fe20000300000 */
.L_x_1234:
[----:B------:R-:W2:Y:S01]  /*13a20*/  LDL R84, [R1+0x30] ;  /* 0x0000300001547983 */ /* 0x000ea20000100800 */
[----:B------:R-:W-:Y:S01]  /*13a30*/  ISETP.GT.AND P2, PT, R4, R154, PT ;  /* 0x0000009a0400720c */ /* 0x000fe20003f44270 */
[----:B------:R-:W-:Y:S01]  /*13a40*/  VIADD R153, R153, 0x19c60 ;  /* 0x00019c6099997836 */ /* 0x000fe20000000000 */
        /* <DEDUP_REMOVED lines=85> */
[----:B--2---:R-:W-:-:S04]  /*13fa0*/  PRMT R153, R84, 0x654, R153 ;  /* 0x0000065454997816 */ /* 0x004fc80000000099 */
[----:B------:R2:W-:Y:S01]  /*13fb0*/  SYNCS.ARRIVE.TRANS64.RED.A1T0 RZ, [R153+URZ], RZ ;  /* 0x000000ff99ff79a7 */ /* 0x0005e2000810043f */
[----:B------:R-:W-:Y:S05]  /*13fc0*/  @P2 BRA `(.L_x_1235) ;  /* 0xffffffe000d82947 */ /* 0x000fea000383ffff */
[----:B------:R-:W-:Y:S05]  /*13fd0*/  BSYNC B1 ;  /* 0x0000000000017941 */ /* 0x000fea0003800000 */
.L_x_1223:
[----:B------:R-:W-:Y:S05]  /*13fe0*/  BSYNC B0 ;  /* 0x0000000000007941 */ /* 0x000fea0003800000 */
.L_x_1222:
[----:B------:R-:W3:Y:S01]  /*13ff0*/  LDL R7, [R1+0x28] ;  /* 0x0000280001077983 */ /* 0x000ee20000100800 */
[----:B------:R-:W-:Y:S01]  /*14000*/  BSSY B0, `(.L_x_1236) ;  /* 0x00002fd000007945 */ /* 0x000fe20003800000 */
[----:B---3--:R-:W-:-:S13]  /*14010*/  ISETP.GE.AND P2, PT, R4, R7, PT ;  /* 0x000000070400720c */ /* 0x008fda0003f46270 */
[----:B------:R-:W-:Y:S05]  /*14020*/  @!P2 BRA `(.L_x_1237) ;  /* 0x0000002c00e8a947 */ /* 0x000fea0003800000 */
[----:B------:R-:W3:Y:S04]  /*14030*/  LDL R20, [R1+0x3c] ;  /* 0x00003c0001147983 */ /* 0x000ee80000100800 */
[----:B------:R-:W3:Y:S04]  /*14040*/  LDL R7, [R1+0x20] ;  /* 0x0000200001077983 */ /* 0x000ee80000100800 */
[----:B------:R-:W4:Y:S04]  /*14050*/  LDL R15, [R1+0x10] ;  /* 0x00001000010f7983 */ /* 0x000f280000100800 */
[----:B------:R-:W5:Y:S01]  /*14060*/  LDL R14, [R1+0xc] ;  /* 0x00000c00010e7983 */ /* 0x000f620000100800 */
[----:B------:R-:W-:-:S02]  /*14070*/  IMAD.MOV.U32 R154, RZ, RZ, R0 ;  /* 0x000000ffff9a7224 */ /* 0x000fc400078e0000 */
[----:B--2---:R-:W-:Y:S02]  /*14080*/  IMAD.MOV.U32 R153, RZ, RZ, R3 ;  /* 0x000000ffff997224 */ /* 0x004fe400078e0003 */
[----:B---3--:R-:W-:-:S04]  /*14090*/  IMAD.IADD R7, R7, 0x1, -R20 ;  /* 0x0000000107077824 */ /* 0x008fc800078e0a14 */
[--C-:B----4-:R-:W-:Y:S02]  /*140a0*/  IMAD.IADD R152, R15, 0x1, R7.reuse ;  /* 0x000000010f987824 */ /* 0x110fe400078e0207 */
[----:B------:R-:W-:Y:S02]  /*140b0*/  IMAD.MOV.U32 R15, RZ, RZ, R22 ;  /* 0x000000ffff0f7224 */ /* 0x000fe400078e0016 */
[----:B-----5:R-:W-:Y:S01]  /*140c0*/  IMAD.IADD R7, R14, 0x1, R7 ;  /* 0x000000010e077824 */ /* 0x020fe200078e0207 */
[----:B------:R-:W-:Y:S01]  /*140d0*/  LOP3.LUT R3, RZ, R152, RZ, 0x33, !PT ;  /* 0x00000098ff037212 */ /* 0x000fe200078e33ff */
[----:B------:R-:W-:-:S03]  /*140e0*/  IMAD.MOV.U32 R14, RZ, RZ, R18 ;  /* 0x000000ffff0e7224 */ /* 0x000fc600078e0012 */
[----:B------:R-:W-:-:S05]  /*140f0*/  LOP3.LUT R0, RZ, R7, RZ, 0x33, !PT ;  /* 0x00000007ff007212 */ /* 0x000fca00078e33ff */
[----:B------:R2:W-:Y:S04]  /*14100*/  STL [R1], R0 ;  /* 0x0000000001007387 */ /* 0x0005e80000100800 */
[----:B------:R2:W-:Y:S02]  /*14110*/  STL [R1+0x4], R3 ;  /* 0x0000040301007387 */ /* 0x0005e40000100800 */
.L_x_1257:
[----:B------:R-:W-:-:S04]  /*14120*/  ISETP.NE.AND P2, PT, R14, 0x1, PT ;  /* 0x000000010e00780c */ /* 0x000fc80003f45270 */
[----:B------:R-:W-:-:S04]  /*14130*/  SEL R22, RZ, 0x1, P2 ;  /* 0x00000001ff167807 */ /* 0x000fc80001000000 */
[----:B------:R-:W-:Y:S01]  /*14140*/  LOP3.LUT R22, R15, R22, RZ, 0x3c, !PT ;  /* 0x000000160f167212 */ /* 0x000fe200078e3cff */
[----:B------:R-:W-:Y:S06]  /*14150*/  @!P0 BRA `(.L_x_1238) ;  /* 0x0000000000048947 */ /* 0x000fec0003800000 */
[----:B------:R-:W-:Y:S01]  /*14160*/  BPT.TRAP 0x1 ;  /* 0x000000040000795c */ /* 0x000fe20000300000 */
.L_x_1238:
[----:B------:R-:W-:Y:S01]  /*14170*/  VIADD R18, R14, 0x1 ;  /* 0x000000010e127836 */ /* 0x000fe20000000000 */
[----:B--2---:R-:W-:-:S04]  /*14180*/  SHF.L.U32 R3, R22, 0x1f, RZ ;  /* 0x0000001f16037819 */ /* 0x004fc800000006ff */
[----:B------:R-:W-:-:S04]  /*14190*/  ISETP.NE.AND P2, PT, R18, 0x2, PT ;  /* 0x000000021200780c */ /* 0x000fc80003f45270 */
[----:B------:R-:W-:-:S05]  /*141a0*/  SEL R18, R18, RZ, P2 ;  /* 0x000000ff12127207 */ /* 0x000fca0001000000 */
[----:B------:R-:W-:-:S04]  /*141b0*/  IMAD R0, R18, 0x8, R17 ;  /* 0x0000000812007824 */ /* 0x000fc800078e0211 */
[----:B------:R2:W3:Y:S01]  /*141c0*/  SYNCS.PHASECHK.TRANS64.TRYWAIT P2, [R0+URZ+0x19c30], R3 ;  /* 0x019c3003000075a7 */ /* 0x0004e2000804017f */
[----:B------:R-:W-:Y:S05]  /*141d0*/  @!P0 BRA `(.L_x_1239) ;  /* 0x0000000000048947 */ /* 0x000fea0003800000 */
[----:B------:R-:W-:Y:S01]  /*141e0*/  BPT.TRAP 0x1 ;  /* 0x000000040000795c */ /* 0x000fe20000300000 */
.L_x_1239:
[----:B------:R-:W0:Y:S01]  /*141f0*/  LDL R20, [R1+0x18] ;  /* 0x0000180001147983 */ /* 0x000e220000100800 */
[----:B------:R-:W-:Y:S01]  /*14200*/  BSSY B1, `(.L_x_1240) ;  /* 0x0000006000017945 */ /* 0x000fe20003800000 */
[----:B------:R-:W-:Y:S02]  /*14210*/  IMAD.MOV.U32 R25, RZ, RZ, -0x3ffffff0 ;  /* 0xc0000010ff197424 */ /* 0x000fe400078e00ff */
[----:B0-----:R-:W-:Y:S01]  /*14220*/  IMAD R24, R18, 0x300, R20 ;  /* 0x0000030012187824 */ /* 0x001fe200078e0214 */
[----:B---3--:R-:W-:Y:S06]  /*14230*/  @P2 BRA `(.L_x_1241) ;  /* 0x0000000000082947 */ /* 0x008fec0003800000 */
[----:B------:R-:W0:Y:S02]  /*14240*/  SYNCS.PHASECHK.TRANS64.TRYWAIT P2, [R0+URZ+0x19c30], R3 ;  /* 0x019c3003000075a7 */ /* 0x000e24000804017f */
[----:B0-----:R-:W-:Y:S05]  /*14250*/  @!P2 BRA `(.L_x_1242) ;  /* 0x000000c8007ca947 */ /* 0x001fea0003800000 */
.L_x_1241:
[----:B------:R-:W-:Y:S05]  /*14260*/  BSYNC B1 ;  /* 0x0000000000017941 */ /* 0x000fea0003800000 */
.L_x_1240:
        /* <DEDUP_REMOVED lines=27> */
.L_x_1243:
[----:B0-2---:R-:W-:Y:S01]  /*14420*/  SHF.L.U32 R3, R15, 0x1f, RZ ;  /* 0x0000001f0f037819 */ /* 0x005fe200000006ff */
[----:B------:R-:W-:-:S04]  /*14430*/  IMAD R155, R14, 0x8, R17 ;  /* 0x000000080e9b7824 */ /* 0x000fc800078e0211 */
[----:B------:R0:W1:Y:S01]  /*14440*/  SYNCS.PHASECHK.TRANS64.TRYWAIT P2, [R155+URZ+0x19c50], R3 ;  /* 0x019c50039b0075a7 */ /* 0x000062000804017f */
[----:B------:R-:W-:Y:S05]  /*14450*/  @!P0 BRA `(.L_x_1244) ;  /* 0x0000000000048947 */ /* 0x000fea0003800000 */
[----:B------:R-:W-:Y:S01]  /*14460*/  BPT.TRAP 0x1 ;  /* 0x000000040000795c */ /* 0x000fe20000300000 */
.L_x_1244:
[----:B------:R-:W-:Y:S04]  /*14470*/  BSSY B1, `(.L_x_1245) ;  /* 0x0000004000017945 */ /* 0x000fe80003800000 */
[----:B-1----:R-:W-:Y:S05]  /*14480*/  @P2 BRA `(.L_x_1246) ;  /* 0x0000000000082947 */ /* 0x002fea0003800000 */
[----:B------:R-:W1:Y:S02]  /*14490*/  SYNCS.PHASECHK.TRANS64.TRYWAIT P2, [R155+URZ+0x19c50], R3 ;  /* 0x019c50039b0075a7 */ /* 0x000e64000804017f */
[----:B-1----:R-:W-:Y:S05]  /*144a0*/  @!P2 BRA `(.L_x_1247) ;  /* 0x000000c400fca947 */ /* 0x002fea0003800000 */
.L_x_1246:
[----:B------:R-:W-:Y:S05]  /*144b0*/  BSYNC B1 ;  /* 0x0000000000017941 */ /* 0x000fea0003800000 */
.L_x_1245:
[----:B01----:R-:W-:-:S05]  /*144c0*/  VIADD R3, R17, 0x3000 ;  /* 0x0000300011037836 */ /* 0x003fca0000000000 */
[----:B------:R-:W-:-:S04]  /*144d0*/  SHF.R.U32.HI R3, RZ, 0x4, R3 ;  /* 0x00000004ff037819 */ /* 0x000fc80000011603 */
[----:B------:R-:W-:-:S04]  /*144e0*/  LOP3.LUT R3, R3, 0x3fff, RZ, 0xc0, !PT ;  /* 0x00003fff03037812 */ /* 0x000fc800078ec0ff */
[----:B------:R-:W-:Y:S01]  /*144f0*/  LOP3.LUT R3, R3, 0x10000, RZ, 0xfc, !PT ;  /* 0x0001000003037812 */ /* 0x000fe200078efcff */
[----:B------:R-:W-:-:S04]  /*14500*/  IMAD.MOV.U32 R15, RZ, RZ, 0x40000040 ;  /* 0x40000040ff0f7424 */ /* 0x000fc800078e00ff */
[----:B------:R-:W-:Y:S01]  /*14510*/  IMAD R14, R14, 0x300, R3 ;  /* 0x000003000e0e7824 */ /* 0x000fe200078e0203 */
[----:B------:R-:W-:Y:S01]  /*14520*/  R2UR UR7, R15 ;  /* 0x000000000f0772ca */ /* 0x000fe200000e0000 */
[----:B------:R-:W-:Y:S01]  /*14530*/  WARPGROUP.ARRIVE ;  /* 0x00000000000079c5 */ /* 0x000fe20000000000 */
[----:B------:R-:W2:Y:S02]  /*14540*/  LDL R3, [R1+0x20] ;  /* 0x0000200001037983 */ /* 0x000ea40000100800 */
[----:B------:R-:W-:-:S13]  /*14550*/  R2UR UR6, R14 ;  /* 0x000000000e0672ca */ /* 0x000fda00000e0000 */
[----:B------:R-:W-:Y:S01]  /*14560*/  QGMMA.64x96x32.F32.E4M3.E4M3 R88, R148, gdesc[UR4], R88, gsb0 ;  /* 0x0160000494587df3 */ /* 0x000fe20008000858 */
[----:B------:R-:W-:Y:S02]  /*14570*/  VIADD R20, R14, 0x2 ;  /* 0x000000020e147836 */ /* 0x000fe40000000000 */
[----:B------:R-:W-:-:S03]  /*14580*/  IMAD.MOV.U32 R21, RZ, RZ, 0x40000040 ;  /* 0x40000040ff157424 */ /* 0x000fc600078e00ff */
[----:B------:R-:W-:Y:S02]  /*14590*/  R2UR UR6, R20 ;  /* 0x00000000140672ca */ /* 0x000fe400000e0000 */
[----:B------:R-:W-:Y:S01]  /*145a0*/  R2UR UR7, R21 ;  /* 0x00000000150772ca */ /* 0x000fe200000e0000 */
[----:B------:R-:W-:Y:S01]  /*145b0*/  VIADD R20, R14, 0x4 ;  /* 0x000000040e147836 */ /* 0x000fe20000000000 */
[----:B------:R-:W-:Y:S02]  /*145c0*/  WARPGROUP.DEPBAR.LE gsb0, 0x0 ;  /* 0x00008000000079c5 */ /* 0x000fe40000010000 */
[----:B------:R-:W3:Y:S01]  /*145d0*/  LDL R150, [R1+0x3c] ;  /* 0x00003c0001967983 */ /* 0x000ee20000100800 */
[----:B------:R-:W-:-:S03]  /*145e0*/  WARPGROUP.ARRIVE ;  /* 0x00000000000079c5 */ /* 0x000fc60000000000 */
[----:B------:R-:W4:Y:S01]  /*145f0*/  LDL R151, [R1+0x10] ;  /* 0x0000100001977983 */ /* 0x000f220000100800 */
[----:B------:R-:W-:Y:S01]  /*14600*/  IMAD.MOV.U32 R21, RZ, RZ, 0x40000040 ;  /* 0x40000040ff157424 */ /* 0x000fe200078e00ff */
[----:B------:R-:W-:-:S09]  /*14610*/  ULOP3.LUT UR4, URZ, UR42, URZ, 0x33, !UPT ;  /* 0x0000002a3f047292 */ /* 0x000fd2000f8e333f */
[----:B------:R-:W-:Y:S01]  /*14620*/  QGMMA.64x96x32.F32.E4M3.E4M3 R88, R144, gdesc[UR4], R88, gsb0 ;  /* 0x0160000490587df3 */ /* 0x000fe20008000858 */
[----:B------:R-:W-:Y:S01]  /*14630*/  R2UR UR6, R20 ;  /* 0x00000000140672ca */ /* 0x000fe200000e0000 */
[----:B------:R-:W-:Y:S01]  /*14640*/  VIADD R14, R14, 0x6 ;  /* 0x000000060e0e7836 */ /* 0x000fe20000000000 */
[----:B------:R-:W-:Y:S01]  /*14650*/  R2UR UR7, R21 ;  /* 0x00000000150772ca */ /* 0x000fe200000e0000 */
[----:B------:R-:W-:Y:S02]  /*14660*/  IMAD.MOV.U32 R15, RZ, RZ, 0x40000040 ;  /* 0x40000040ff0f7424 */ /* 0x000fe400078e00ff */
[----:B------:R-:W-:-:S05]  /*14670*/  @!P1 VIADD R0, R0, 0x19c40 ;  /* 0x00019c4000009836 */ /* 0x000fca0000000000 */
        /* <DEDUP_REMOVED lines=8> */
[----:B------:R-:W-:Y:S03]  /*14700*/  QGMMA.64x96x32.F32.E4M3.E4M3 R88, R136, gdesc[UR4], R88, gsb0 ;  /* 0x0160000488587df3 */ /* 0x000fe60008000858 */
[----:B------:R-:W-:Y:S02]  /*14710*/  WARPGROUP.DEPBAR.LE gsb0, 0x0 ;  /* 0x00008000000079c5 */ /* 0x000fe40000010000 */
[----:B------:R-:W-:Y:S01]  /*14720*/  IMAD.SHL.U32 R136, R4, 0x80, RZ ;  /* 0x0000008004887824 */ /* 0x000fe200078e00ff */
[----:B------:R0:W-:Y:S04]  /*14730*/  @!P1 SYNCS.ARRIVE.TRANS64.RED.A1T0 RZ, [R0+URZ], RZ ;  /* 0x000000ff00ff99a7 */ /* 0x0001e8000810043f */
[----:B--2---:R-:W-:-:S05]  /*14740*/  IADD3 R3, R3, 0x1, -R136 ;  /* 0x0000000103037810 */ /* 0x004fca0007ffe888 */
[----:B---3--:R-:W-:Y:S02]  /*14750*/  IMAD.IADD R3, R3, 0x1, -R150 ;  /* 0x0000000103037824 */ /* 0x008fe400078e0a96 */
[----:B------:R-:W1:Y:S02]  /*14760*/  LDC R150, c[0x0][0x9e4] ;  /* 0x00027900ff967b82 */ /* 0x000e640000000800 */
[----:B------:R-:W-:-:S04]  /*14770*/  IMAD R20, R156, -0x2, R3 ;  /* 0xfffffffe9c147824 */ /* 0x000fc800078e0203 */
[C---:B------:R-:W-:Y:S02]  /*14780*/  VIADD R21, R20.reuse, UR39 ;  /* 0x0000002714157c36 */ /* 0x040fe40008000000 */
[----:B------:R-:W-:Y:S02]  /*14790*/  VIADD R20, R20, UR4 ;  /* 0x0000000414147c36 */ /* 0x000fe40008000000 */
[C---:B----4-:R-:W-:Y:S02]  /*147a0*/  IMAD.IADD R3, R151.reuse, 0x1, R21 ;  /* 0x0000000197037824 */ /* 0x050fe400078e0215 */
[----:B0-----:R-:W-:Y:S01]  /*147b0*/  IMAD.IADD R0, R151, 0x1, R20 ;  /* 0x0000000197007824 */ /* 0x001fe200078e0214 */
[----:B-1----:R-:W-:-:S13]  /*147c0*/  ISETP.GE.AND P6, PT, R150, 0x1, PT ;  /* 0x000000019600780c */ /* 0x002fda0003fc6270 */
[----:B------:R-:W-:Y:S05]  /*147d0*/  @!P6 BRA `(.L_x_1248) ;  /* 0x00000000005ce947 */ /* 0x000fea0003800000 */
        /* <DEDUP_REMOVED lines=12> */
.L_x_1250:
[----:B------:R-:W-:-:S05]  /*148a0*/  IMAD.U32 R137, RZ, RZ, UR36 ;  /* 0x00000024ff897e24 */ /* 0x000fca000f8e00ff */
[----:B------:R-:W-:-:S13]  /*148b0*/  ISETP.NE.AND P2, PT, R137, 0x1, PT ;  /* 0x000000018900780c */ /* 0x000fda0003f45270 */
[----:B------:R-:W0:Y:S02]  /*148c0*/  @P2 LDC.64 R14, c[0x0][0x9e8] ;  /* 0x00027a00ff0e2b82 */ /* 0x000e240000000a00 */
[----:B0-----:R-:W-:-:S04]  /*148d0*/  @P2 IMAD.HI.U32 R138, R152, R14, RZ ;  /* 0x0000000e988a2227 */ /* 0x001fc800078e00ff */
[----:B------:R-:W-:Y:S01]  /*148e0*/  IMAD.MOV.U32 R14, RZ, RZ, R152 ;  /* 0x000000ffff0e7224 */ /* 0x000fe200078e0098 */
[----:B------:R-:W-:-:S07]  /*148f0*/  @P2 SHF.R.U32.HI R14, RZ, R15, R138 ;  /* 0x0000000fff0e2219 */ /* 0x000fce000001168a */
.L_x_1251:
[----:B------:R-:W-:Y:S05]  /*14900*/  BSYNC B1 ;  /* 0x0000000000017941 */ /* 0x000fea0003800000 */
.L_x_1249:
[----:B------:R-:W-:-:S04]  /*14910*/  IMAD R14, R14, R137, -R136 ;  /* 0x000000890e0e7224 */ /* 0x000fc800078e0a88 */
[----:B------:R-:W-:-:S05]  /*14920*/  IMAD R14, R156, -0x2, R14 ;  /* 0xfffffffe9c0e7824 */ /* 0x000fca00078e020e */
[----:B------:R-:W-:Y:S02]  /*14930*/  VIMNMX R0, R0, R14, !PT ;  /* 0x0000000e00007248 */ /* 0x000fe40007fe0100 */
[----:B------:R-:W-:-:S07]  /*14940*/  VIADDMNMX R3, R14, R137, R3, PT ;  /* 0x000000890e037246 */ /* 0x000fce0003800103 */
.L_x_1248:
        /* <DEDUP_REMOVED lines=113> */
.L_x_1254:
[----:B------:R-:W-:Y:S02]  /*15060*/  IMAD.U32 R0, RZ, RZ, UR36 ;  /* 0x00000024ff007e24 */ /* 0x000fe4000f8e00ff */
[----:B------:R-:W-:-:S03]  /*15070*/  IMAD.MOV.U32 R3, RZ, RZ, R7 ;  /* 0x000000ffff037224 */ /* 0x000fc600078e0007 */
[----:B------:R-:W-:-:S13]  /*15080*/  ISETP.NE.AND P3, PT, R0, 0x1, PT ;  /* 0x000000010000780c */ /* 0x000fda0003f65270 */
[----:B------:R-:W0:Y:S02]  /*15090*/  @P3 LDC.64 R14, c[0x0][0x9e8] ;  /* 0x00027a00ff0e3b82 */ /* 0x000e240000000a00 */
[----:B0-----:R-:W-:-:S05]  /*150a0*/  @P3 IMAD.HI.U32 R14, R7, R14, RZ ;  /* 0x0000000e070e3227 */ /* 0x001fca00078e00ff */
[----:B------:R-:W-:-:S07]  /*150b0*/  @P3 SHF.R.U32.HI R3, RZ, R15, R14 ;  /* 0x0000000fff033219 */ /* 0x000fce000001160e */
.L_x_1255:
[----:B------:R-:W-:Y:S05]  /*150c0*/  BSYNC B1 ;  /* 0x0000000000017941 */ /* 0x000fea0003800000 */
.L_x_1253:
[----:B------:R-:W-:-:S04]  /*150d0*/  IMAD R136, R3, R0, -R136 ;  /* 0x0000000003887224 */ /* 0x000fc800078e0a88 */
[----:B------:R-:W-:-:S05]  /*150e0*/  IMAD R136, R156, -0x2, R136 ;  /* 0xfffffffe9c887824 */ /* 0x000fca00078e0288 */
[----:B------:R-:W-:Y:S02]  /*150f0*/  VIMNMX R20, R20, R136, !PT ;  /* 0x0000008814147248 */ /* 0x000fe40007fe0100 */
[----:B------:R-:W-:-:S07]  /*15100*/  VIADDMNMX R21, R136, R0, R21, PT ;  /* 0x0000000088157246 */ /* 0x000fce0003800115 */
.L_x_1252:
[----:B------:R-:W-:Y:S02]  /*15110*/  FMNMX.FTZ R0, R24, R153, !PT ;  /* 0x0000009918007209 */ /* 0x000fe40007810000 */
[C---:B------:R-:W-:Y:S02]  /*15120*/  ISETP.GT.AND P5, PT, R20.reuse, 0x1, P2 ;  /* 0x000000011400780c */ /* 0x040fe400017a4270 */
[----:B------:R-:W-:Y:S02]  /*15130*/  FMNMX.FTZ R0, R25, R0, !PT ;  /* 0x0000000019007209 */ /* 0x000fe40007810000 */
[----:B------:R-:W-:Y:S02]  /*15140*/  ISETP.GT.AND P3, PT, R20, 0x8, P2 ;  /* 0x000000081400780c */ /* 0x000fe40001764270 */
[----:B------:R-:W-:Y:S02]  /*15150*/  FMNMX.FTZ R0, R28, R0, !PT ;  /* 0x000000001c007209 */ /* 0x000fe40007810000 */
[----:B------:R-:W-:-:S02]  /*15160*/  ISETP.GT.AND P4, PT, R20, 0x9, P2 ;  /* 0x000000091400780c */ /* 0x000fc40001784270 */
[----:B------:R-:W-:Y:S02]  /*15170*/  FMNMX.FTZ R0, R29, R0, !PT ;  /* 0x000000001d007209 */ /* 0x000fe40007810000 */
[C---:B------:R-:W-:Y:S02]  /*15180*/  ISETP.LT.OR P5, PT, R21.reuse, 0x2, P5 ;  /* 0x000000021500780c */ /* 0x040fe40002fa1670 */
[----:B------:R-:W-:Y:S02]  /*15190*/  FMNMX.FTZ R0, R32, R0, !PT ;  /* 0x0000000020007209 */ /* 0x000fe40007810000 */
[----:B------:R-:W-:Y:S02]  /*151a0*/  ISETP.LT.OR P3, PT, R21, 0x9, P3 ;  /* 0x000000091500780c */ /* 0x000fe40001f61670 */
[----:B------:R-:W-:Y:S02]  /*151b0*/  FMNMX.FTZ R0, R33, R0, !PT ;  /* 0x0000000021007209 */ /* 0x000fe40007810000 */
[----:B------:R-:W-:-:S02]  /*151c0*/  ISETP.LT.OR P4, PT, R21, 0xa, P4 ;  /* 0x0000000a1500780c */ /* 0x000fc40002781670 */
[----:B------:R-:W-:Y:S02]  /*151d0*/  FMNMX.FTZ R0, R36, R0, !PT ;  /* 0x0000000024007209 */ /* 0x000fe40007810000 */
[----:B------:R-:W-:Y:S02]  /*151e0*/  FSEL R27, R27, -INF , !P5 ;  /* 0xff8000001b1b7808 */ /* 0x000fe40006800000 */
[----:B------:R-:W-:Y:S02]  /*151f0*/  FMNMX.FTZ R0, R37, R0, !PT ;  /* 0x0000000025007209 */ /* 0x000fe40007810000 */
[----:B------:R-:W-:Y:S02]  /*15200*/  FSEL R30, R30, -INF , !P3 ;  /* 0xff8000001e1e7808 */ /* 0x000fe40005800000 */
[----:B------:R-:W-:Y:S02]  /*15210*/  FMNMX.FTZ R0, R40, R0, !PT ;  /* 0x0000000028007209 */ /* 0x000fe40007810000 */
[----:B------:R-:W-:-:S02]  /*15220*/  FSEL R31, R31, -INF , !P4 ;  /* 0xff8000001f1f7808 */ /* 0x000fc40006000000 */
[----:B------:R-:W-:Y:S02]  /*15230*/  FMNMX.FTZ R0, R41, R0, !PT ;  /* 0x0000000029007209 */ /* 0x000fe40007810000 */
[----:B------:R-:W-:Y:S02]  /*15240*/  ISETP.GT.AND P5, PT, R20, 0x10, P2 ;  /* 0x000000101400780c */ /* 0x000fe400017a4270 */
        /* <DEDUP_REMOVED lines=29> */
[----:B------:R-:W-:Y:S02]  /*15420*/  LOP3.LUT R16, R16, 0xbfffffff, RZ, 0xc0, !PT ;  /* 0xbfffffff10107812 */ /* 0x000fe400078ec0ff */
[----:B------:R-:W-:Y:S02]  /*15430*/  FMNMX.FTZ R0, R73, R0, !PT ;  /* 0x0000000049007209 */ /* 0x000fe40007810000 */
[----:B------:R-:W-:Y:S02]  /*15440*/  FSEL R39, R39, -INF , !P5 ;  /* 0xff80000027277808 */ /* 0x000fe40006800000 */
[----:B------:R-:W-:Y:S02]  /*15450*/  FMNMX.FTZ R0, R76, R0, !PT ;  /* 0x000000004c007209 */ /* 0x000fe40007810000 */
[----:B------:R-:W-:-:S02]  /*15460*/  FSEL R42, R42, -INF , !P3 ;  /* 0xff8000002a2a7808 */ /* 0x000fc40005800000 */
[----:B------:R-:W-:Y:S02]  /*15470*/  FMNMX.FTZ R0, R77, R0, !PT ;  /* 0x000000004d007209 */ /* 0x000fe40007810000 */
[----:B------:R-:W-:Y:S02]  /*15480*/  FSEL R43, R43, -INF , !P4 ;  /* 0xff8000002b2b7808 */ /* 0x000fe40006000000 */
[----:B------:R-:W-:Y:S02]  /*15490*/  FMNMX.FTZ R0, R80, R0, !PT ;  /* 0x0000000050007209 */ /* 0x000fe40007810000 */
[C---:B------:R-:W-:Y:S02]  /*154a0*/  ISETP.GT.AND P5, PT, R20.reuse, 0x28, P2 ;  /* 0x000000281400780c */ /* 0x040fe400017a4270 */
[C---:B------:R-:W-:Y:S02]  /*154b0*/  ISETP.GT.AND P3, PT, R20.reuse, 0x29, P2 ;  /* 0x000000291400780c */ /* 0x040fe40001764270 */
[----:B------:R-:W-:-:S02]  /*154c0*/  ISETP.GT.AND P4, PT, R20, 0x30, P2 ;  /* 0x000000301400780c */ /* 0x000fc40001784270 */
[----:B------:R-:W-:Y:S02]  /*154d0*/  FMNMX.FTZ R0, R81, R0, !PT ;  /* 0x0000000051007209 */ /* 0x000fe40007810000 */
[----:B------:R-:W-:Y:S02]  /*154e0*/  @P0 LOP3.LUT R16, R16, 0x40000000, RZ, 0xfc, !PT ;  /* 0x4000000010100812 */ /* 0x000fe400078efcff */
[C---:B------:R-:W-:Y:S02]  /*154f0*/  ISETP.LT.OR P5, PT, R21.reuse, 0x29, P5 ;  /* 0x000000291500780c */ /* 0x040fe40002fa1670 */
[C---:B------:R-:W-:Y:S02]  /*15500*/  ISETP.LT.OR P3, PT, R21.reuse, 0x2a, P3 ;  /* 0x0000002a1500780c */ /* 0x040fe40001f61670 */
[----:B------:R-:W-:Y:S02]  /*15510*/  ISETP.LT.OR P4, PT, R21, 0x31, P4 ;  /* 0x000000311500780c */ /* 0x000fe40002781670 */
[----:B------:R-:W-:-:S02]  /*15520*/  FMNMX.FTZ R0, R84, R0, !PT ;  /* 0x0000000054007209 */ /* 0x000fc40007810000 */
[----:B------:R-:W-:Y:S02]  /*15530*/  LOP3.LUT R16, R16, 0xdfffffff, RZ, 0xc0, !PT ;  /* 0xdfffffff10107812 */ /* 0x000fe400078ec0ff */
[----:B------:R-:W-:Y:S02]  /*15540*/  FSEL R46, R46, -INF , !P5 ;  /* 0xff8000002e2e7808 */ /* 0x000fe40006800000 */
[----:B------:R-:W-:Y:S02]  /*15550*/  FSEL R47, R47, -INF , !P3 ;  /* 0xff8000002f2f7808 */ /* 0x000fe40005800000 */
[----:B------:R-:W-:Y:S02]  /*15560*/  FSEL R50, R50, -INF , !P4 ;  /* 0xff80000032327808 */ /* 0x000fe40006000000 */
[----:B------:R-:W-:Y:S02]  /*15570*/  FMNMX.FTZ R0, R85, R0, !PT ;  /* 0x0000000055007209 */ /* 0x000fe40007810000 */
[----:B------:R-:W-:-:S02]  /*15580*/  @P1 LOP3.LUT R16, R16, 0x20000000, RZ, 0xfc, !PT ;  /* 0x2000000010101812 */ /* 0x000fc400078efcff */
[C---:B------:R-:W-:Y:S01]  /*15590*/  ISETP.GT.AND P5, PT, R20.reuse, 0x31, P2 ;  /* 0x000000311400780c */ /* 0x040fe200017a4270 */
[----:B------:R-:W0:Y:S01]  /*155a0*/  SHFL.BFLY PT, R3, R0, 0x2, 0x1f ;  /* 0x0c401f0000037f89 */ /* 0x000e2200000e0000 */
[C---:B------:R-:W-:Y:S02]  /*155b0*/  ISETP.GT.AND P3, PT, R20.reuse, 0x38, P2 ;  /* 0x000000381400780c */ /* 0x040fe40001764270 */
[C---:B------:R-:W-:Y:S02]  /*155c0*/  ISETP.GT.AND P4, PT, R20.reuse, 0x39, P2 ;  /* 0x000000391400780c */ /* 0x040fe40001784270 */
[----:B------:R-:W-:Y:S02]  /*155d0*/  ISETP.GT.AND P1, PT, R20, 0x78, P2 ;  /* 0x000000781400780c */ /* 0x000fe40001724270 */
        /* <DEDUP_REMOVED lines=8> */
[----:B------:R-:W-:Y:S02]  /*15660*/  ISETP.GT.AND P4, PT, R20, 0x48, P2 ;  /* 0x000000481400780c */ /* 0x000fe40001784270 */
[----:B------:R-:W-:Y:S02]  /*15670*/  LOP3.LUT R16, R16, 0xfffffffd, RZ, 0xc0, !PT ;  /* 0xfffffffd10107812 */ /* 0x000fe400078ec0ff */
[C---:B------:R-:W-:Y:S02]  /*15680*/  ISETP.LT.OR P5, PT, R21.reuse, 0x41, P5 ;  /* 0x000000411500780c */ /* 0x040fe40002fa1670 */
[C---:B------:R-:W-:Y:S02]  /*15690*/  ISETP.LT.OR P3, PT, R21.reuse, 0x42, P3 ;  /* 0x000000421500780c */ /* 0x040fe40001f61670 */
[----:B------:R-:W-:Y:S02]  /*156a0*/  ISETP.LT.OR P4, PT, R21, 0x49, P4 ;  /* 0x000000491500780c */ /* 0x000fe40002781670 */
[----:B------:R-:W-:-:S02]  /*156b0*/  @P1 LOP3.LUT R16, R16, 0x2, RZ, 0xfc, !PT ;  /* 0x0000000210101812 */ /* 0x000fc400078efcff */
[----:B------:R-:W-:Y:S02]  /*156c0*/  ISETP.GT.AND P1, PT, R20, RZ, P2 ;  /* 0x000000ff1400720c */ /* 0x000fe40001724270 */
[----:B------:R-:W-:Y:S02]  /*156d0*/  FSEL R58, R58, -INF , !P5 ;  /* 0xff8000003a3a7808 */ /* 0x000fe40006800000 */
[----:B------:R-:W-:Y:S02]  /*156e0*/  FSEL R59, R59, -INF , !P3 ;  /* 0xff8000003b3b7808 */ /* 0x000fe40005800000 */
[----:B------:R-:W-:Y:S02]  /*156f0*/  FSEL R62, R62, -INF , !P4 ;  /* 0xff8000003e3e7808 */ /* 0x000fe40006000000 */
[C---:B------:R-:W-:Y:S02]  /*15700*/  ISETP.GT.AND P5, PT, R20.reuse, 0x49, P2 ;  /* 0x000000491400780c */ /* 0x040fe400017a4270 */
[----:B------:R-:W-:-:S02]  /*15710*/  ISETP.GT.AND P3, PT, R20, 0x50, P2 ;  /* 0x000000501400780c */ /* 0x000fc40001764270 */
[----:B------:R-:W-:Y:S02]  /*15720*/  ISETP.GT.AND P4, PT, R20, 0x51, P2 ;  /* 0x000000511400780c */ /* 0x000fe40001784270 */
[C---:B------:R-:W-:Y:S02]  /*15730*/  ISETP.LT.OR P5, PT, R21.reuse, 0x4a, P5 ;  /* 0x0000004a1500780c */ /* 0x040fe40002fa1670 */
[C---:B------:R-:W-:Y:S02]  /*15740*/  ISETP.LT.OR P3, PT, R21.reuse, 0x51, P3 ;  /* 0x000000511500780c */ /* 0x040fe40001f61670 */
[----:B------:R-:W-:Y:S02]  /*15750*/  ISETP.LT.OR P4, PT, R21, 0x52, P4 ;  /* 0x000000521500780c */ /* 0x000fe40002781670 */
[----:B------:R-:W-:Y:S02]  /*15760*/  LOP3.LUT R16, R16, 0xffffffdf, RZ, 0xc0, !PT ;  /* 0xffffffdf10107812 */ /* 0x000fe400078ec0ff */
[----:B------:R-:W-:-:S02]  /*15770*/  FSEL R63, R63, -INF , !P5 ;  /* 0xff8000003f3f7808 */ /* 0x000fc40006800000 */
[----:B------:R-:W-:Y:S02]  /*15780*/  FSEL R66, R66, -INF , !P3 ;  /* 0xff80000042427808 */ /* 0x000fe40005800000 */
[----:B------:R-:W-:Y:S02]  /*15790*/  FSEL R67, R67, -INF , !P4 ;  /* 0xff80000043437808 */ /* 0x000fe40006000000 */
[C---:B------:R-:W-:Y:S02]  /*157a0*/  ISETP.GT.AND P5, PT, R20.reuse, 0x58, P2 ;  /* 0x000000581400780c */ /* 0x040fe400017a4270 */
[C---:B------:R-:W-:Y:S02]  /*157b0*/  ISETP.GT.AND P3, PT, R20.reuse, 0x59, P2 ;  /* 0x000000591400780c */ /* 0x040fe40001764270 */
[----:B------:R-:W-:Y:S02]  /*157c0*/  ISETP.GT.AND P4, PT, R20, 0x60, P2 ;  /* 0x000000601400780c */ /* 0x000fe40001784270 */
[----:B------:R-:W-:-:S02]  /*157d0*/  @P1 LOP3.LUT R16, R16, 0x20, RZ, 0xfc, !PT ;  /* 0x0000002010101812 */ /* 0x000fc400078efcff */
[----:B0-----:R-:W-:Y:S02]  /*157e0*/  FMNMX.FTZ R3, R0, R3, !PT ;  /* 0x0000000300037209 */ /* 0x001fe40007810000 */
[----:B------:R-:W-:Y:S02]  /*157f0*/  ISETP.GT.AND P1, PT, R20, 0x79, P2 ;  /* 0x000000791400780c */ /* 0x000fe40001724270 */
[C---:B------:R-:W-:Y:S01]  /*15800*/  ISETP.LT.OR P5, PT, R21.reuse, 0x59, P5 ;  /* 0x000000591500780c */ /* 0x040fe20002fa1670 */
[----:B------:R-:W0:Y:S01]  /*15810*/  SHFL.BFLY PT, R0, R3, 0x1, 0x1f ;  /* 0x0c201f0003007f89 */ /* 0x000e2200000e0000 */
[C---:B------:R-:W-:Y:S02]  /*15820*/  ISETP.LT.OR P3, PT, R21.reuse, 0x5a, P3 ;  /* 0x0000005a1500780c */ /* 0x040fe40001f61670 */
[----:B------:R-:W-:Y:S02]  /*15830*/  ISETP.LT.OR P4, PT, R21, 0x61, P4 ;  /* 0x000000611500780c */ /* 0x000fe40002781670 */
        /* <DEDUP_REMOVED lines=8> */
[C---:B------:R-:W-:Y:S02]  /*158c0*/  LOP3.LUT P2, RZ, R16.reuse, 0x2, RZ, 0xc0, !PT ;  /* 0x0000000210ff7812 */ /* 0x040fe4000784c0ff */
[----:B------:R-:W-:Y:S02]  /*158d0*/  LOP3.LUT R16, R16, 0xfffffff7, RZ, 0xc0, !PT ;  /* 0xfffffff710107812 */ /* 0x000fe400078ec0ff */
[----:B0-----:R-:W-:Y:S02]  /*158e0*/  FMNMX.FTZ R3, R3, R0, !PT ;  /* 0x0000000003037209 */ /* 0x001fe40007810000 */
[----:B------:R-:W-:Y:S02]  /*158f0*/  @P1 LOP3.LUT R16, R16, 0x8, RZ, 0xfc, !PT ;  /* 0x0000000810101812 */ /* 0x000fe400078efcff */
[----:B------:R-:W-:Y:S01]  /*15900*/  ISETP.LT.OR P1, PT, R21, 0x69, P3 ;  /* 0x000000691500780c */ /* 0x000fe20001f21670 */
[----:B------:R-:W-:-:S01]  /*15910*/  FFMA.FTZ R15, R2, R3, -8 ;  /* 0xc1000000020f7423 */ /* 0x000fc20000010003 */
[----:B------:R-:W-:-:S02]  /*15920*/  LOP3.LUT P3, RZ, R16, 0x20, RZ, 0xc0, !PT ;  /* 0x0000002010ff7812 */ /* 0x000fc4000786c0ff */
[C---:B------:R-:W-:Y:S02]  /*15930*/  ISETP.LT.OR P0, PT, R21.reuse, 0x62, P0 ;  /* 0x000000621500780c */ /* 0x040fe40000701670 */
[C---:B------:R-:W-:Y:S02]  /*15940*/  ISETP.LT.OR P3, PT, R21.reuse, 0x1, P3 ;  /* 0x000000011500780c */ /* 0x040fe40001f61670 */
[----:B------:R-:W-:Y:S02]  /*15950*/  LOP3.LUT R16, R16, 0xffffffbf, RZ, 0xc0, !PT ;  /* 0xffffffbf10107812 */ /* 0x000fe400078ec0ff */
[----:B------:R-:W-:Y:S02]  /*15960*/  FSEL R26, R26, -INF , !P3 ;  /* 0xff8000001a1a7808 */ /* 0x000fe40005800000 */
[----:B------:R-:W-:Y:S02]  /*15970*/  ISETP.LT.OR P6, PT, R21, 0x72, P6 ;  /* 0x000000721500780c */ /* 0x000fe400037c1670 */
[----:B------:R-:W-:-:S02]  /*15980*/  FMNMX.FTZ R0, R26, R154, !PT ;  /* 0x0000009a1a007209 */ /* 0x000fc40007810000 */
[----:B------:R-:W-:Y:S02]  /*15990*/  ISETP.LT.OR P2, PT, R21, 0x79, P2 ;  /* 0x000000791500780c */ /* 0x000fe40001741670 */
[----:B------:R-:W-:Y:S02]  /*159a0*/  FMNMX.FTZ R0, R27, R0, !PT ;  /* 0x000000001b007209 */ /* 0x000fe40007810000 */
[----:B------:R-:W-:Y:S02]  /*159b0*/  @P0 LOP3.LUT R16, R16, 0x40, RZ, 0xfc, !PT ;  /* 0x0000004010100812 */ /* 0x000fe400078efcff */
[----:B------:R-:W-:Y:S02]  /*159c0*/  FMNMX.FTZ R0, R30, R0, !PT ;  /* 0x000000001e007209 */ /* 0x000fe40007810000 */
[----:B------:R-:W-:Y:S02]  /*159d0*/  ISETP.LT.OR P0, PT, R21, 0x6a, P4 ;  /* 0x0000006a1500780c */ /* 0x000fe40002701670 */
[----:B------:R-:W-:-:S02]  /*159e0*/  FMNMX.FTZ R0, R31, R0, !PT ;  /* 0x000000001f007209 */ /* 0x000fc40007810000 */
[----:B------:R-:W-:Y:S02]  /*159f0*/  LOP3.LUT R16, R16, 0xffffffef, RZ, 0xc0, !PT ;  /* 0xffffffef10107812 */ /* 0x000fe400078ec0ff */
[----:B------:R-:W-:Y:S02]  /*15a00*/  FMNMX.FTZ R0, R34, R0, !PT ;  /* 0x0000000022007209 */ /* 0x000fe40007810000 */
[----:B------:R-:W-:Y:S02]  /*15a10*/  @P1 LOP3.LUT R16, R16, 0x10, RZ, 0xfc, !PT ;  /* 0x0000001010101812 */ /* 0x000fe400078efcff */
[----:B------:R-:W-:Y:S02]  /*15a20*/  FMNMX.FTZ R0, R35, R0, !PT ;  /* 0x0000000023007209 */ /* 0x000fe40007810000 */
[----:B------:R-:W-:Y:S02]  /*15a30*/  LOP3.LUT P4, RZ, R16, 0x8, RZ, 0xc0, !PT ;  /* 0x0000000810ff7812 */ /* 0x000fe4000788c0ff */
[----:B------:R-:W-:-:S02]  /*15a40*/  FMNMX.FTZ R0, R38, R0, !PT ;  /* 0x0000000026007209 */ /* 0x000fc40007810000 */
[----:B------:R-:W-:Y:S02]  /*15a50*/  LOP3.LUT R16, R16, 0x7fffffff, RZ, 0xc0, !PT ;  /* 0x7fffffff10107812 */ /* 0x000fe400078ec0ff */
[----:B------:R-:W-:Y:S02]  /*15a60*/  FMNMX.FTZ R0, R39, R0, !PT ;  /* 0x0000000027007209 */ /* 0x000fe40007810000 */
[----:B------:R-:W-:Y:S02]  /*15a70*/  @P0 LOP3.LUT R16, R16, 0x80000000, RZ, 0xfc, !PT ;  /* 0x8000000010100812 */ /* 0x000fe400078efcff */
[----:B------:R-:W-:Y:S02]  /*15a80*/  FMNMX.FTZ R0, R42, R0, !PT ;  /* 0x000000002a007209 */ /* 0x000fe40007810000 */
[----:B------:R-:W-:Y:S02]  /*15a90*/  ISETP.LT.OR P1, PT, R21, 0x71, P5 ;  /* 0x000000711500780c */ /* 0x000fe40002f21670 */
[----:B------:R-:W-:-:S02]  /*15aa0*/  FMNMX.FTZ R0, R43, R0, !PT ;  /* 0x000000002b007209 */ /* 0x000fc40007810000 */
[----:B------:R-:W-:Y:S02]  /*15ab0*/  FSETP.NEU.FTZ.AND P5, PT, R3, -INF , PT ;  /* 0xff8000000300780b */ /* 0x000fe40003fbd000 */
[----:B------:R-:W-:Y:S02]  /*15ac0*/  FMNMX.FTZ R0, R46, R0, !PT ;  /* 0x000000002e007209 */ /* 0x000fe40007810000 */
[----:B------:R-:W-:Y:S02]  /*15ad0*/  LOP3.LUT P0, RZ, R16, 0x40, RZ, 0xc0, !PT ;  /* 0x0000004010ff7812 */ /* 0x000fe4000780c0ff */
[----:B------:R-:W-:Y:S02]  /*15ae0*/  FMNMX.FTZ R0, R47, R0, !PT ;  /* 0x000000002f007209 */ /* 0x000fe40007810000 */
[----:B------:R-:W-:Y:S02]  /*15af0*/  FSEL R14, R3, RZ, P5 ;  /* 0x000000ff030e7208 */ /* 0x000fe40002800000 */
[----:B------:R-:W-:-:S02]  /*15b00*/  FMNMX.FTZ R0, R50, R0, !PT ;  /* 0x0000000032007209 */ /* 0x000fc40007810000 */
[----:B------:R-:W-:Y:S01]  /*15b10*/  FSEL R15, R15, RZ, P5 ;  /* 0x000000ff0f0f7208 */ /* 0x000fe20002800000 */
[----:B------:R-:W-:Y:S01]  /*15b20*/  FADD.FTZ R14, -R14, R153 ;  /* 0x000000990e0e7221 */ /* 0x000fe20000010100 */
[----:B------:R-:W-:Y:S02]  /*15b30*/  FMNMX.FTZ R0, R51, R0, !PT ;  /* 0x0000000033007209 */ /* 0x000fe40007810000 */
[----:B------:R-:W-:Y:S01]  /*15b40*/  LOP3.LUT P5, RZ, R16, 0x10, RZ, 0xc0, !PT ;  /* 0x0000001010ff7812 */ /* 0x000fe200078ac0ff */
[----:B------:R-:W-:-:S01]  /*15b50*/  FFMA.FTZ R24, R2, R24, -R15 ;  /* 0x0000001802187223 */ /* 0x000fc2000001080f */
[----:B------:R-:W-:Y:S01]  /*15b60*/  FMNMX.FTZ R0, R54, R0, !PT ;  /* 0x0000000036007209 */ /* 0x000fe20007810000 */
[C---:B------:R-:W-:Y:S01]  /*15b70*/  FMUL.FTZ R14, R2.reuse, R14 ;  /* 0x0000000e020e7220 */ /* 0x040fe20000410000 */
[----:B------:R-:W-:Y:S01]  /*15b80*/  FSEL R75, R75, -INF , !P0 ;  /* 0xff8000004b4b7808 */ /* 0x000fe20004000000 */
[----:B------:R-:W-:-:S01]  /*15b90*/  FFMA.FTZ R25, R2, R25, -R15 ;  /* 0x0000001902197223 */ /* 0x000fc2000001080f */
[----:B------:R-:W-:Y:S01]  /*15ba0*/  FMNMX.FTZ R0, R55, R0, !PT ;  /* 0x0000000037007209 */ /* 0x000fe20007810000 */
[----:B------:R-:W-:Y:S01]  /*15bb0*/  MUFU.EX2 R24, R24 ;  /* 0x0000001800187308 */ /* 0x000fe20000000800 */
[----:B------:R-:W-:Y:S01]  /*15bc0*/  LOP3.LUT P0, RZ, R16, 0x80000000, RZ, 0xc0, !PT ;  /* 0x8000000010ff7812 */ /* 0x000fe2000780c0ff */
[--C-:B------:R-:W-:Y:S01]  /*15bd0*/  FFMA.FTZ R28, R2, R28, -R15.reuse ;  /* 0x0000001c021c7223 */ /* 0x100fe2000001080f */
[----:B------:R-:W-:Y:S01]  /*15be0*/  FMNMX.FTZ R0, R58, R0, !PT ;  /* 0x000000003a007209 */ /* 0x000fe20007810000 */
[--C-:B------:R-:W-:Y:S01]  /*15bf0*/  FFMA.FTZ R29, R2, R29, -R15.reuse ;  /* 0x0000001d021d7223 */ /* 0x100fe2000001080f */
[----:B------:R-:W-:Y:S01]  /*15c00*/  FSEL R78, R78, -INF , !P5 ;  /* 0xff8000004e4e7808 */ /* 0x000fe20006800000 */
[C-C-:B------:R-:W-:Y:S01]  /*15c10*/  FFMA.FTZ R32, R2.reuse, R32, -R15.reuse ;  /* 0x0000002002207223 */ /* 0x140fe2000001080f */
[----:B------:R-:W-:Y:S01]  /*15c20*/  FMNMX.FTZ R0, R59, R0, !PT ;  /* 0x000000003b007209 */ /* 0x000fe20007810000 */
[----:B------:R-:W0:Y:S01]  /*15c30*/  MUFU.EX2 R14, R14 ;  /* 0x0000000e000e7308 */ /* 0x000e220000000800 */
[----:B------:R-:W-:Y:S01]  /*15c40*/  FSEL R79, R79, -INF , !P0 ;  /* 0xff8000004f4f7808 */ /* 0x000fe20004000000 */
[--C-:B------:R-:W-:Y:S01]  /*15c50*/  FFMA.FTZ R33, R2, R33, -R15.reuse ;  /* 0x0000002102217223 */ /* 0x100fe2000001080f */
[----:B------:R-:W-:Y:S01]  /*15c60*/  FMNMX.FTZ R0, R62, R0, !PT ;  /* 0x000000003e007209 */ /* 0x000fe20007810000 */
[--C-:B------:R-:W-:Y:S01]  /*15c70*/  FFMA.FTZ R36, R2, R36, -R15.reuse ;  /* 0x0000002402247223 */ /* 0x100fe2000001080f */
[----:B------:R-:W-:Y:S01]  /*15c80*/  FSEL R82, R82, -INF , !P1 ;  /* 0xff80000052527808 */ /* 0x000fe20004800000 */
[C-C-:B------:R-:W-:Y:S01]  /*15c90*/  FFMA.FTZ R37, R2.reuse, R37, -R15.reuse ;  /* 0x0000002502257223 */ /* 0x140fe2000001080f */
[----:B------:R-:W-:Y:S01]  /*15ca0*/  FMNMX.FTZ R0, R63, R0, !PT ;  /* 0x000000003f007209 */ /* 0x000fe20007810000 */
[----:B------:R-:W1:Y:S01]  /*15cb0*/  MUFU.EX2 R25, R25 ;  /* 0x0000001900197308 */ /* 0x000e620000000800 */
[----:B------:R-:W-:Y:S01]  /*15cc0*/  FSEL R83, R83, -INF , !P6 ;  /* 0xff80000053537808 */ /* 0x000fe20007000000 */
[--C-:B------:R-:W-:Y:S01]  /*15cd0*/  FFMA.FTZ R40, R2, R40, -R15.reuse ;  /* 0x0000002802287223 */ /* 0x100fe2000001080f */
[----:B------:R-:W-:Y:S01]  /*15ce0*/  FMNMX.FTZ R0, R66, R0, !PT ;  /* 0x0000000042007209 */ /* 0x000fe20007810000 */
[C-C-:B------:R-:W-:Y:S01]  /*15cf0*/  FFMA.FTZ R41, R2.reuse, R41, -R15.reuse ;  /* 0x0000002902297223 */ /* 0x140fe2000001080f */
[----:B------:R-:W-:Y:S01]  /*15d00*/  ISETP.LT.OR P4, PT, R21, 0x7a, P4 ;  /* 0x0000007a1500780c */ /* 0x000fe20002781670 */
[--C-:B------:R-:W-:Y:S01]  /*15d10*/  FFMA.FTZ R44, R2, R44, -R15.reuse ;  /* 0x0000002c022c7223 */ /* 0x100fe2000001080f */
[----:B------:R-:W-:Y:S01]  /*15d20*/  FMNMX.FTZ R0, R67, R0, !PT ;  /* 0x0000000043007209 */ /* 0x000fe20007810000 */
[----:B------:R-:W-:Y:S01]  /*15d30*/  MUFU.EX2 R28, R28 ;  /* 0x0000001c001c7308 */ /* 0x000fe20000000800 */
[----:B------:R-:W-:Y:S01]  /*15d40*/  FSEL R86, R86, -INF , !P2 ;  /* 0xff80000056567808 */ /* 0x000fe20005000000 */
[----:B0-----:R-:W-:Y:S01]  /*15d50*/  FFMA.FTZ R6, R14, R6, R24 ;  /* 0x000000060e067223 */ /* 0x001fe20000010018 */
[----:B------:R-:W-:Y:S01]  /*15d60*/  FMNMX.FTZ R0, R70, R0, !PT ;  /* 0x0000000046007209 */ /* 0x000fe20007810000 */
[C-C-:B------:R-:W-:Y:S01]  /*15d70*/  FFMA.FTZ R45, R2.reuse, R45, -R15.reuse ;  /* 0x0000002d022d7223 */ /* 0x140fe2000001080f */
[----:B------:R-:W-:Y:S01]  /*15d80*/  FSEL R87, R87, -INF , !P4 ;  /* 0xff80000057577808 */ /* 0x000fe20006000000 */
[C-C-:B------:R-:W-:Y:S01]  /*15d90*/  FFMA.FTZ R48, R2.reuse, R48, -R15.reuse ;  /* 0x0000003002307223 */ /* 0x140fe2000001080f */
[----:B------:R-:W-:Y:S01]  /*15da0*/  FMNMX.FTZ R0, R71, R0, !PT ;  /* 0x0000000047007209 */ /* 0x000fe20007810000 */
[----:B------:R-:W-:Y:S01]  /*15db0*/  MUFU.EX2 R29, R29 ;  /* 0x0000001d001d7308 */ /* 0x000fe20000000800 */
[----:B------:R-:W-:-:S01]  /*15dc0*/  FFMA.FTZ R49, R2, R49, -R15 ;  /* 0x0000003102317223 */ /* 0x000fc2000001080f */
[--C-:B------:R-:W-:Y:S01]  /*15dd0*/  FFMA.FTZ R52, R2, R52, -R15.reuse ;  /* 0x0000003402347223 */ /* 0x100fe2000001080f */
[----:B------:R-:W-:Y:S01]  /*15de0*/  FMNMX.FTZ R0, R74, R0, !PT ;  /* 0x000000004a007209 */ /* 0x000fe20007810000 */
[C-C-:B------:R-:W-:Y:S01]  /*15df0*/  FFMA.FTZ R53, R2.reuse, R53, -R15.reuse ;  /* 0x0000003502357223 */ /* 0x140fe2000001080f */
[----:B------:R-:W-:-:S01]  /*15e00*/  FFMA.FTZ R56, R2, R56, -R15 ;  /* 0x0000003802387223 */ /* 0x000fc2000001080f */
        /* <DEDUP_REMOVED lines=10> */
[C-C-:B------:R-:W-:Y:S01]  /*15eb0*/  FFMA.FTZ R69, R2.reuse, R69, -R15.reuse ;  /* 0x0000004502457223 */ /* 0x140fe2000001080f */
        /* <DEDUP_REMOVED lines=9> */
[----:B------:R-:W-:Y:S01]  /*15f50*/  MUFU.EX2 R33, R33 ;  /* 0x0000002100217308 */ /* 0x000fe20000000800 */
[----:B------:R-:W-:Y:S01]  /*15f60*/  FMNMX.FTZ R0, R86, R0, !PT ;  /* 0x0000000056007209 */ /* 0x000fe20007810000 */
[----:B------:R-:W-:Y:S01]  /*15f70*/  FFMA.FTZ R15, R2, R85, -R15 ;  /* 0x00000055020f7223 */ /* 0x000fe2000001080f */
[----:B-1----:R-:W-:-:S01]  /*15f80*/  FADD.FTZ R6, R25, R6 ;  /* 0x0000000619067221 */ /* 0x002fc20000010000 */
[----:B------:R-:W-:-:S02]  /*15f90*/  LOP3.LUT P0, RZ, R16, 0x40000000, RZ, 0xc0, !PT ;  /* 0x4000000010ff7812 */ /* 0x000fc4000780c0ff */
[----:B------:R-:W-:Y:S02]  /*15fa0*/  FMNMX.FTZ R0, R87, R0, !PT ;  /* 0x0000000057007209 */ /* 0x000fe40007810000 */
[----:B------:R-:W-:Y:S01]  /*15fb0*/  MUFU.EX2 R36, R36 ;  /* 0x0000002400247308 */ /* 0x000fe20000000800 */
[----:B------:R-:W-:Y:S02]  /*15fc0*/  LOP3.LUT P1, RZ, R16, 0x20000000, RZ, 0xc0, !PT ;  /* 0x2000000010ff7812 */ /* 0x000fe4000782c0ff */
[----:B------:R-:W0:Y:S05]  /*15fd0*/  SHFL.BFLY PT, R20, R0, 0x2, 0x1f ;  /* 0x0c401f0000147f89 */ /* 0x000e2a00000e0000 */
[----:B------:R-:W-:Y:S08]  /*15fe0*/  MUFU.EX2 R37, R37 ;  /* 0x0000002500257308 */ /* 0x000ff00000000800 */
        /* <DEDUP_REMOVED lines=9> */
[----:B------:R-:W-:Y:S01]  /*16080*/  FSETP.NEU.FTZ.AND P2, PT, R0, -INF , PT ;  /* 0xff8000000000780b */ /* 0x000fe20003f5d000 */
[----:B------:R-:W-:-:S03]  /*16090*/  FFMA.FTZ R21, R2, R0, -8 ;  /* 0xc100000002157423 */ /* 0x000fc60000010000 */
[----:B------:R-:W-:-:S03]  /*160a0*/  FSEL R20, R0, RZ, P2 ;  /* 0x000000ff00147208 */ /* 0x000fc60001000000 */
[----:B------:R-:W-:Y:S01]  /*160b0*/  MUFU.EX2 R52, R52 ;  /* 0x0000003400347308 */ /* 0x000fe20000000800 */
[----:B------:R-:W-:Y:S01]  /*160c0*/  FSEL R21, R21, RZ, P2 ;  /* 0x000000ff15157208 */ /* 0x000fe20001000000 */
[----:B------:R-:W-:-:S04]  /*160d0*/  FADD.FTZ R20, -R20, R154 ;  /* 0x0000009a14147221 */ /* 0x000fc80000010100 */
[C-C-:B------:R-:W-:Y:S01]  /*160e0*/  FFMA.FTZ R26, R2.reuse, R26, -R21.reuse ;  /* 0x0000001a021a7223 */ /* 0x140fe20000010815 */
[----:B------:R-:W-:-:S01]  /*160f0*/  FFMA.FTZ R27, R2, R27, -R21 ;  /* 0x0000001b021b7223 */ /* 0x000fc20000010815 */
[C---:B------:R-:W-:Y:S01]  /*16100*/  FMUL.FTZ R20, R2.reuse, R20 ;  /* 0x0000001402147220 */ /* 0x040fe20000410000 */
        /* <DEDUP_REMOVED lines=61> */
[----:B------:R-:W-:-:S06]  /*164e0*/  FADD.FTZ R5, R52, R5 ;  /* 0x0000000534057221 */ /* 0x000fcc0000010000 */
        /* <DEDUP_REMOVED lines=82> */
.L_x_1256:
[----:B------:R-:W2:Y:S01]  /*16a10*/  LDL R85, [R1+0x30] ;  /* 0x0000300001557983 */ /* 0x000ea20000100800 */
[----:B------:R-:W-:-:S05]  /*16a20*/  VIADD R155, R155, 0x19c60 ;  /* 0x00019c609b9b7836 */ /* 0x000fca0000000000 */
[----:B--2---:R-:W-:Y:S02]  /*16a30*/  PRMT R155, R85, 0x654, R155 ;  /* 0x00000654559b7816 */ /* 0x004fe4000000009b */
[----:B------:R-:W2:Y:S01]  /*16a40*/  LDL R85, [R1+0x28] ;  /* 0x0000280001557983 */ /* 0x000ea20000100800 */
[----:B------:R-:W-:Y:S01]  /*16a50*/  F2FP.SATFINITE.E4M3.F32.PACK_AB_MERGE_C R15, R15, R84, RZ ;  /* 0x000000540f0f723e */ /* 0x000fe200048070ff */
[----:B------:R3:W-:Y:S01]  /*16a60*/  SYNCS.ARRIVE.TRANS64.RED.A1T0 RZ, [R155+URZ], RZ ;  /* 0x000000ff9bff79a7 */ /* 0x0007e2000810043f */
        /* <DEDUP_REMOVED lines=79> */
[----:B------:R-:W-:-:S02]  /*16f60*/  IMAD.MOV.U32 R154, RZ, RZ, R0 ;  /* 0x000000ffff9a7224 */ /* 0x000fc400078e0000 */
[----:B------:R-:W-:Y:S02]  /*16f70*/  IMAD.MOV.U32 R153, RZ, RZ, R3 ;  /* 0x000000ffff997224 */ /* 0x000fe400078e0003 */
[----:B------:R-:W-:Y:S02]  /*16f80*/  IMAD.MOV.U32 R15, RZ, RZ, R22 ;  /* 0x000000ffff0f7224 */ /* 0x000fe400078e0016 */
[----:B------:R-:W-:Y:S01]  /*16f90*/  IMAD.MOV.U32 R14, RZ, RZ, R18 ;  /* 0x000000ffff0e7224 */ /* 0x000fe200078e0012 */
[C---:B--2---:R-:W-:Y:S01]  /*16fa0*/  ISETP.GT.AND P2, PT, R4.reuse, R85, PT ;  /* 0x000000550400720c */ /* 0x044fe20003f44270 */
[----:B------:R-:W-:-:S12]  /*16fb0*/  VIADD R4, R4, 0xffffffff ;  /* 0xffffffff04047836 */ /* 0x000fd80000000000 */
[----:B---3--:R-:W-:Y:S05]  /*16fc0*/  @P2 BRA `(.L_x_1257) ;  /* 0xffffffd000542947 */ /* 0x008fea000383ffff */
.L_x_1237:
[----:B------:R-:W-:Y:S05]  /*16fd0*/  BSYNC B0 ;  /* 0x0000000000007941 */ /* 0x000fea0003800000 */
.L_x_1236:
[----:B------:R-:W-:Y:S06]  /*16fe0*/  BAR.ARV 0x8, 0x1a0 ;  /* 0x0206800000007b1d */ /* 0x000fec0000002000 */
[----:B------:R-:W-:Y:S05]  /*16ff0*/  @!P0 BRA `(.L_x_1258) ;  /* 0x0000000000048947 */ /* 0x000fea0003800000 */
[----:B------:R-:W-:Y:S01]  /*17000*/  BPT.TRAP 0x1 ;  /* 0x000000040000795c */ /* 0x000fe20000300000 */
.L_x_1258:
[----:B------:R-:W-:Y:S01]  /*17010*/  IMAD R15, R18, 0x8, R17 ;  /* 0x00000008120f7824 */ /* 0x000fe200078e0211 */
[----:B------:R-:W-:-:S04]  /*17020*/  SHF.L.U32 R4, R22, 0x1f, RZ ;  /* 0x0000001f16047819 */ /* 0x000fc800000006ff */
[----:B------:R3:W4:Y:S01]  /*17030*/  SYNCS.PHASECHK.TRANS64.TRYWAIT P1, [R15+URZ+0x19c50], R4 ;  /* 0x019c50040f0075a7 */ /* 0x000722000802017f */
[----:B------:R-:W-:Y:S05]  /*17040*/  @!P0 BRA `(.L_x_1259) ;  /* 0x0000000000048947 */ /* 0x000fea0003800000 */
[----:B------:R-:W-:Y:S01]  /*17050*/  BPT.TRAP 0x1 ;  /* 0x000000040000795c */ /* 0x000fe20000300000 */
.L_x_1259:
[----:B------:R-:W-:Y:S04]  /*17060*/  BSSY B0, `(.L_x_1260) ;  /* 0x0000004000007945 */ /* 0x000fe80003800000 */
[----:B----4-:R-:W-:Y:S05]  /*17070*/  @P1 BRA `(.L_x_1261) ;  /* 0x0000000000081947 */ /* 0x010fea0003800000 */
[----:B------:R-:W4:Y:S02]  /*17080*/  SYNCS.PHASECHK.TRANS64.TRYWAIT P1, [R15+URZ+0x19c50], R4 ;  /* 0x019c50040f0075a7 */ /* 0x000f24000802017f */
[----:B----4-:R-:W-:Y:S05]  /*17090*/  @!P1 BRA `(.L_x_1262) ;  /* 0x0000009c00149947 */ /* 0x010fea0003800000 */
.L_x_1261:
[----:B------:R-:W-:Y:S05]  /*170a0*/  BSYNC B0 ;  /* 0x0000000000007941 */ /* 0x000fea0003800000 */
.L_x_1260:
[----:B------:R-:W5:Y:S01]  /*170b0*/  LDL.LU R20, [R1+0x2c] ;  /* 0x00002c0001147983 */ /* 0x000f620000300800 */
[----:B------:R-:W-:-:S03]  /*170c0*/  ULDC.64 UR4, c[0x0][0x9a0] ;  /* 0x0002680000047ab9 */ /* 0x000fc60000000a00 */
[----:B------:R-:W2:Y:S01]  /*170d0*/  LDL.LU R14, [R1+0x5c] ;  /* 0x00005c00010e7983 */ /* 0x000ea20000300800 */
[----:B------:R-:W-:Y:S01]  /*170e0*/  VIADD R17, R17, 0x3000 ;  /* 0x0000300011117836 */ /* 0x000fe20000000000 */
[----:B------:R-:W-:Y:S01]  /*170f0*/  ISETP.NE.U32.AND P1, PT, RZ, UR4, PT ;  /* 0x00000004ff007c0c */ /* 0x000fe2000bf25070 */
[----:B------:R-:W-:Y:S01]  /*17100*/  IMAD.MOV.U32 R9, RZ, RZ, 0x40000040 ;  /* 0x40000040ff097424 */ /* 0x000fe200078e00ff */
[----:B------:R-:W-:Y:S02]  /*17110*/  WARPGROUP.ARRIVE ;  /* 0x00000000000079c5 */ /* 0x000fe40000000000 */
[----:B------:R-:W-:Y:S02]  /*17120*/  SHF.R.U32.HI R17, RZ, 0x4, R17 ;  /* 0x00000004ff117819 */ /* 0x000fe40000011611 */
[----:B------:R-:W-:Y:S02]  /*17130*/  ISETP.NE.AND.EX P1, PT, RZ, UR5, PT, P1 ;  /* 0x00000005ff007c0c */ /* 0x000fe4000bf25310 */
[----:B------:R-:W-:-:S02]  /*17140*/  LOP3.LUT R17, R17, 0x3fff, RZ, 0xc0, !PT ;  /* 0x00003fff11117812 */ /* 0x000fc400078ec0ff */
[----:B------:R-:W-:Y:S02]  /*17150*/  R2UR UR7, R9 ;  /* 0x00000000090772ca */ /* 0x000fe400000e0000 */
[----:B------:R-:W-:-:S05]  /*17160*/  LOP3.LUT R17, R17, 0x10000, RZ, 0xfc, !PT ;  /* 0x0001000011117812 */ /* 0x000fca00078efcff */
[----:B------:R-:W-:Y:S02]  /*17170*/  IMAD R8, R18, 0x300, R17 ;  /* 0x0000030012087824 */ /* 0x000fe400078e0211 */
[----:B------:R-:W3:Y:S03]  /*17180*/  @P1 LDC.64 R12, c[0x0][0x9c8] ;  /* 0x00027200ff0c1b82 */ /* 0x000ee60000000a00 */
[----:B------:R-:W-:-:S05]  /*17190*/  R2UR UR6, R8 ;  /* 0x00000000080672ca */ /* 0x000fca00000e0000 */
[----:B------:R-:W0:Y:S08]  /*171a0*/  @P1 LDC.64 R10, c[0x0][0x9d0] ;  /* 0x00027400ff0a1b82 */ /* 0x000e300000000a00 */
[----:B------:R-:W-:Y:S03]  /*171b0*/  QGMMA.64x96x32.F32.E4M3.E4M3 R88, R148, gdesc[UR4], R88, gsb0 ;  /* 0x0160000494587df3 */ /* 0x000fe60008000858 */
[----:B------:R-:W-:-:S02]  /*171c0*/  WARPGROUP.DEPBAR.LE gsb0, 0x0 ;  /* 0x00008000000079c5 */ /* 0x000fc40000010000 */
[----:B------:R-:W-:Y:S01]  /*171d0*/  WARPGROUP.ARRIVE ;  /* 0x00000000000079c5 */ /* 0x000fe20000000000 */
[----:B-----5:R-:W-:-:S05]  /*171e0*/  @P1 SHF.R.S32.HI R7, RZ, 0x1f, R20 ;  /* 0x0000001fff071819 */ /* 0x020fca0000011414 */
[----:B---34-:R-:W-:Y:S01]  /*171f0*/  @P1 IMAD R4, R7, R12, RZ ;  /* 0x0000000c07041224 */ /* 0x018fe200078e02ff */
[----:B--2---:R-:W-:-:S03]  /*17200*/  @P1 SHF.R.S32.HI R7, RZ, 0x1f, R14 ;  /* 0x0000001fff071819 */ /* 0x004fc6000001140e */
[C---:B------:R-:W-:Y:S02]  /*17210*/  @P1 IMAD R9, R20.reuse, R13, R4 ;  /* 0x0000000d14091224 */ /* 0x040fe400078e0204 */
[----:B------:R-:W-:-:S04]  /*17220*/  @P1 IMAD.WIDE.U32 R12, R20, R12, RZ ;  /* 0x0000000c140c1225 */ /* 0x000fc800078e00ff */
[-C--:B0-----:R-:W-:Y:S02]  /*17230*/  @P1 IMAD R4, R7, R10.reuse, RZ ;  /* 0x0000000a07041224 */ /* 0x081fe400078e02ff */
[----:B------:R-:W-:Y:S02]  /*17240*/  @P1 IMAD.IADD R13, R13, 0x1, R9 ;  /* 0x000000010d0d1824 */ /* 0x000fe400078e0209 */
[C---:B------:R-:W-:Y:S02]  /*17250*/  @P1 IMAD R7, R14.reuse, R11, R4 ;  /* 0x0000000b0e071224 */ /* 0x040fe400078e0204 */
[----:B------:R-:W-:-:S04]  /*17260*/  @P1 IMAD.WIDE.U32 R10, R14, R10, R12 ;  /* 0x0000000a0e0a1225 */ /* 0x000fc800078e000c */
[----:B------:R-:W-:Y:S01]  /*17270*/  @P1 IMAD.IADD R7, R11, 0x1, R7 ;  /* 0x000000010b071824 */ /* 0x000fe200078e0207 */
[----:B------:R-:W-:-:S04]  /*17280*/  @P1 LEA R12, P2, R10, UR4, 0x2 ;  /* 0x000000040a0c1c11 */ /* 0x000fc8000f8410ff */
[----:B------:R-:W-:Y:S01]  /*17290*/  @P1 LEA.HI.X R13, R10, UR5, R7, 0x2, P2 ;  /* 0x000000050a0d1c11 */ /* 0x000fe200090f1407 */
[----:B------:R-:W-:-:S06]  /*172a0*/  IMAD.MOV.U32 R7, RZ, RZ, 0x3f800000 ;  /* 0x3f800000ff077424 */ /* 0x000fcc00078e00ff */
[----:B------:R0:W2:Y:S01]  /*172b0*/  @P1 LDG.E R7, desc[UR40][R12.64] ;  /* 0x000000280c071981 */ /* 0x0000a2000c1e1900 */
[----:B------:R-:W-:Y:S02]  /*172c0*/  VIADD R10, R8, 0x2 ;  /* 0x00000002080a7836 */ /* 0x000fe40000000000 */
[----:B------:R-:W-:Y:S02]  /*172d0*/  IMAD.MOV.U32 R11, RZ, RZ, 0x40000040 ;  /* 0x40000040ff0b7424 */ /* 0x000fe400078e00ff */
[----:B------:R-:W-:Y:S01]  /*172e0*/  IMAD.MOV.U32 R9, RZ, RZ, 0x40000040 ;  /* 0x40000040ff097424 */ /* 0x000fe200078e00ff */
[----:B------:R-:W-:Y:S01]  /*172f0*/  R2UR UR6, R10 ;  /* 0x000000000a0672ca */ /* 0x000fe200000e0000 */
[C---:B------:R-:W-:Y:S01]  /*17300*/  VIADD R10, R8.reuse, 0x4 ;  /* 0x00000004080a7836 */ /* 0x040fe20000000000 */
[----:B------:R-:W-:Y:S01]  /*17310*/  R2UR UR7, R11 ;  /* 0x000000000b0772ca */ /* 0x000fe200000e0000 */
[----:B------:R-:W-:Y:S02]  /*17320*/  IMAD.MOV.U32 R11, RZ, RZ, 0x40000040 ;  /* 0x40000040ff0b7424 */ /* 0x000fe400078e00ff */
[----:B------:R-:W-:-:S10]  /*17330*/  VIADD R8, R8, 0x6 ;  /* 0x0000000608087836 */ /* 0x000fd40000000000 */
[----:B------:R-:W-:Y:S01]  /*17340*/  QGMMA.64x96x32.F32.E4M3.E4M3 R88, R144, gdesc[UR4], R88, gsb0 ;  /* 0x0160000490587df3 */ /* 0x000fe20008000858 */
[----:B------:R-:W-:Y:S02]  /*17350*/  R2UR UR6, R10 ;  /* 0x000000000a0672ca */ /* 0x000fe400000e0000 */
[----:B------:R-:W-:Y:S01]  /*17360*/  R2UR UR7, R11 ;  /* 0x000000000b0772ca */ /* 0x000fe200000e0000 */
[----:B------:R-:W3:Y:S04]  /*17370*/  SHFL.BFLY PT, R10, R5, 0x2, 0x1f ;  /* 0x0c401f00050a7f89 */ /* 0x000ee800000e0000 */
[----:B------:R-:W4:Y:S01]  /*17380*/  SHFL.BFLY PT, R11, R6, 0x2, 0x1f ;  /* 0x0c401f00060b7f89 */ /* 0x000f2200000e0000 */
[----:B---3--:R-:W-:-:S01]  /*17390*/  FADD.FTZ R10, R10, R5 ;  /* 0x000000050a0a7221 */ /* 0x008fc20000010000 */
[----:B------:R-:W-:-:S02]  /*173a0*/  IMAD.MOV.U32 R5, RZ, RZ, -0x800000 ;  /* 0xff800000ff057424 */ /* 0x000fc400078e00ff */
[----:B----4-:R-:W-:-:S01]  /*173b0*/  FADD.FTZ R11, R11, R6 ;  /* 0x000000060b0b7221 */ /* 0x010fc20000010000 */
[----:B------:R-:W-:-:S04]  /*173c0*/  IMAD.MOV.U32 R6, RZ, RZ, RZ ;  /* 0x000000ffff067224 */ /* 0x000fc800078e00ff */
[----:B------:R-:W0:Y:S02]  /*173d0*/  SHFL.BFLY PT, R4, R11, 0x1, 0x1f ;  /* 0x0c201f000b047f89 */ /* 0x000e2400000e0000 */
[----:B0-----:R-:W-:-:S01]  /*173e0*/  FADD.FTZ R12, R11, R4 ;  /* 0x000000040b0c7221 */ /* 0x001fc20000010000 */
[----:B------:R-:W-:-:S03]  /*173f0*/  IMAD.MOV.U32 R4, RZ, RZ, -0x800000 ;  /* 0xff800000ff047424 */ /* 0x000fc600078e00ff */
[C---:B------:R-:W-:Y:S01]  /*17400*/  FMUL.FTZ R14, R12.reuse, 0.00390625 ;  /* 0x3b8000000c0e7820 */ /* 0x040fe20000410000 */
[----:B------:R-:W-:-:S04]  /*17410*/  FSETP.NE.FTZ.AND P1, PT, R12, RZ, PT ;  /* 0x000000ff0c00720b */ /* 0x000fc80003f35000 */
[----:B------:R-:W-:-:S09]  /*17420*/  FSETP.NE.FTZ.AND P2, PT, R14, RZ, PT ;  /* 0x000000ff0e00720b */ /* 0x000fd20003f55000 */
[----:B------:R-:W-:Y:S01]  /*17430*/  @P1 MUFU.RCP R6, R12 ;  /* 0x0000000c00061308 */ /* 0x000fe20000001000 */
[----:B------:R-:W-:Y:S02]  /*17440*/  WARPGROUP.DEPBAR.LE gsb0, 0x0 ;  /* 0x00008000000079c5 */ /* 0x000fe40000010000 */
[----:B------:R-:W-:-:S06]  /*17450*/  WARPGROUP.ARRIVE ;  /* 0x00000000000079c5 */ /* 0x000fcc0000000000 */
[----:B------:R-:W-:Y:S01]  /*17460*/  QGMMA.64x96x32.F32.E4M3.E4M3 R88, R140, gdesc[UR4], R88, gsb0 ;  /* 0x016000048c587df3 */ /* 0x000fe20008000858 */
[----:B------:R-:W-:Y:S01]  /*17470*/  R2UR UR6, R8 ;  /* 0x00000000080672ca */ /* 0x000fe200000e0000 */
[----:B------:R-:W-:Y:S01]  /*17480*/  @P2 FMUL.FTZ R8, R2, 0.69314718246459960938 ;  /* 0x3f31721802082820 */ /* 0x000fe20000410000 */
[----:B------:R-:W-:Y:S02]  /*17490*/  R2UR UR7, R9 ;  /* 0x00000000090772ca */ /* 0x000fe400000e0000 */
[----:B------:R-:W0:Y:S02]  /*174a0*/  SHFL.BFLY PT, R9, R10, 0x1, 0x1f ;  /* 0x0c201f000a097f89 */ /* 0x000e2400000e0000 */
[----:B0-----:R-:W-:-:S01]  /*174b0*/  FADD.FTZ R13, R10, R9 ;  /* 0x000000090a0d7221 */ /* 0x001fc20000010000 */
[----:B------:R-:W-:Y:S01]  /*174c0*/  IMAD.MOV.U32 R10, RZ, RZ, RZ ;  /* 0x000000ffff0a7224 */ /* 0x000fe200078e00ff */
[----:B------:R-:W0:Y:S02]  /*174d0*/  @P2 MUFU.LG2 R9, R14 ;  /* 0x0000000e00092308 */ /* 0x000e240000000c00 */
[C---:B------:R-:W-:Y:S01]  /*174e0*/  FMUL.FTZ R17, R13.reuse, 0.00390625 ;  /* 0x3b8000000d117820 */ /* 0x040fe20000410000 */
[----:B------:R-:W-:-:S04]  /*174f0*/  FSETP.NE.FTZ.AND P1, PT, R13, RZ, PT ;  /* 0x000000ff0d00720b */ /* 0x000fc80003f35000 */
[----:B------:R-:W-:-:S09]  /*17500*/  FSETP.NE.FTZ.AND P3, PT, R17, RZ, PT ;  /* 0x000000ff1100720b */ /* 0x000fd20003f75000 */
[----:B------:R-:W-:Y:S01]  /*17510*/  @P1 MUFU.RCP R10, R13 ;  /* 0x0000000d000a1308 */ /* 0x000fe20000001000 */
[----:B0-----:R-:W-:-:S03]  /*17520*/  @P2 FMUL.FTZ R9, R9, 0.69314718246459960938 ;  /* 0x3f31721809092820 */ /* 0x001fc60000410000 */
[----:B------:R-:W-:Y:S01]  /*17530*/  @P3 FMUL.FTZ R2, R2, 0.69314718246459960938 ;  /* 0x3f31721802023820 */ /* 0x000fe20000410000 */
[----:B------:R-:W-:-:S03]  /*17540*/  @P2 FFMA.FTZ R4, R8, R3, R9 ;  /* 0x0000000308042223 */ /* 0x000fc60000010009 */
[----:B------:R-:W0:Y:S02]  /*17550*/  @P3 MUFU.LG2 R11, R17 ;  /* 0x00000011000b3308 */ /* 0x000e240000000c00 */
[----:B0-----:R-:W-:-:S04]  /*17560*/  @P3 FMUL.FTZ R11, R11, 0.69314718246459960938 ;  /* 0x3f3172180b0b3820 */ /* 0x001fc80000410000 */
[----:B------:R-:W-:Y:S01]  /*17570*/  @P3 FFMA.FTZ R5, R2, R0, R11 ;  /* 0x0000000002053223 */ /* 0x000fe2000001000b */
[----:B------:R-:W-:Y:S02]  /*17580*/  WARPGROUP.DEPBAR.LE gsb0, 0x0 ;  /* 0x00008000000079c5 */ /* 0x000fe40000010000 */
[----:B------:R-:W-:-:S06]  /*17590*/  WARPGROUP.ARRIVE ;  /* 0x00000000000079c5 */ /* 0x000fcc0000000000 */
[----:B------:R-:W-:Y:S01]  /*175a0*/  QGMMA.64x96x32.F32.E4M3.E4M3 R88, R136, gdesc[UR4], R88, gsb0 ;  /* 0x0160000488587df3 */ /* 0x000fe20008000858 */
[-C--:B--2---:R-:W-:Y:S01]  /*175b0*/  FMUL.FTZ R6, R6, R7.reuse ;  /* 0x0000000706067220 */ /* 0x084fe20000410000 */
[----:B------:R-:W-:Y:S01]  /*175c0*/  FMUL.FTZ R2, R10, R7 ;  /* 0x000000070a027220 */ /* 0x000fe20000410000 */
[----:B------:R-:W-:Y:S02]  /*175d0*/  WARPGROUP.DEPBAR.LE gsb0, 0x0 ;  /* 0x00008000000079c5 */ /* 0x000fe40000010000 */
[----:B------:R-:W-:Y:S05]  /*175e0*/  @!P0 BRA `(.L_x_1263) ;  /* 0x0000000000048947 */ /* 0x000fea0003800000 */
[----:B------:R-:W-:Y:S01]  /*175f0*/  BPT.TRAP 0x1 ;  /* 0x000000040000795c */ /* 0x000fe20000300000 */
.L_x_1263:
[----:B------:R-:W2:Y:S01]  /*17600*/  LDL.LU R7, [R1+0x30] ;  /* 0x0000300001077983 */ /* 0x000ea20000300800 */
[----:B------:R-:W-:Y:S02]  /*17610*/  VIADD R0, R15, 0x19c60 ;  /* 0x00019c600f007836 */ /* 0x000fe40000000000 */
[-C--:B------:R-:W-:Y:S01]  /*17620*/  FMUL.FTZ R11, R88, R6.reuse ;  /* 0x00000006580b7220 */ /* 0x080fe20000410000 */
[----:B------:R-:W-:Y:S01]  /*17630*/  FMUL.FTZ R3, R89, R6 ;  /* 0x0000000659037220 */ /* 0x000fe20000410000 */
[----:B------:R-:W3:Y:S01]  /*17640*/  LDL.LU R9, [R1+0x54] ;  /* 0x0000540001097983 */ /* 0x000ee20000300800 */
[----:B------:R-:W-:-:S05]  /*17650*/  VIADD R18, R18, 0x1 ;  /* 0x0000000112127836 */ /* 0x000fca0000000000 */
[----:B------:R-:W-:Y:S01]  /*17660*/  ISETP.NE.AND P1, PT, R18, 0x2, PT ;  /* 0x000000021200780c */ /* 0x000fe20003f25270 */
        /* <DEDUP_REMOVED lines=12> */
[-C--:B-1----:R-:W-:Y:S01]  /*17730*/  FMUL.FTZ R21, R116, R6.reuse ;  /* 0x0000000674157220 */ /* 0x082fe20000410000 */
        /* <DEDUP_REMOVED lines=34> */
[----:B------:R-:W-:-:S02]  /*17960*/  SEL R18, R18, RZ, P1 ;  /* 0x000000ff12127207 */ /* 0x000fc40000800000 */
[----:B--2---:R-:W-:Y:S01]  /*17970*/  PRMT R0, R7, 0x654, R0 ;  /* 0x0000065407007816 */ /* 0x004fe20000000000 */
[----:B---3--:R-:W-:-:S03]  /*17980*/  VIADD R9, R9, 0x1 ;  /* 0x0000000109097836 */ /* 0x008fc60000000000 */
[----:B------:R0:W-:Y:S02]  /*17990*/  SYNCS.ARRIVE.TRANS64.RED.A1T0 RZ, [R0+URZ], RZ ;  /* 0x000000ff00ff79a7 */ /* 0x0001e4000810043f */
[----:B------:R0:W-:Y:S01]  /*179a0*/  STL [R1+0x54], R9 ;  /* 0x0000540901007387 */ /* 0x0001e20000100800 */
[----:B------:R-:W-:-:S04]  /*179b0*/  SEL R7, RZ, 0x1, P1 ;  /* 0x00000001ff077807 */ /* 0x000fc80000800000 */
[----:B------:R-:W-:-:S07]  /*179c0*/  LOP3.LUT R22, R22, R7, RZ, 0x3c, !PT ;  /* 0x0000000716167212 */ /* 0x000fce00078e3cff */
.L_x_1144:
[----:B------:R-:W0:Y:S08]  /*179d0*/  S2UR UR4, SR_CgaCtaId ;  /* 0x00000000000479c3 */ /* 0x000e300000008800 */
[----:B------:R-:W-:Y:S01]  /*179e0*/  BAR.SYNC.DEFER_BLOCKING 0x5, 0x200 ;  /* 0x0148000000007b1d */ /* 0x000fe20000010000 */
[----:B------:R-:W-:-:S05]  /*179f0*/  MOV R17, 0x400 ;  /* 0x0000040000117802 */ /* 0x000fca0000000f00 */
[----:B------:R-:W-:Y:S01]  /*17a00*/  BSSY B0, `(.L_x_1264) ;  /* 0x00001d9000007945 */ /* 0x000fe20003800000 */
[----:B------:R-:W1:Y:S01]  /*17a10*/  S2R R59, SR_TID.X ;  /* 0x00000000003b7919 */ /* 0x000e620000002100 */
[----:B0-----:R-:W-:-:S05]  /*17a20*/  IMAD.U32 R0, RZ, RZ, UR4 ;  /* 0x00000004ff007e24 */ /* 0x001fca000f8e00ff */
[----:B------:R-:W-:Y:S01]  /*17a30*/  LEA R17, R0, R17, 0x18 ;  /* 0x0000001100117211 */ /* 0x000fe200078ec0ff */
[----:B------:R0:W-:Y:S04]  /*17a40*/  STL [R1+0x30], R0 ;  /* 0x0000300001007387 */ /* 0x0001e80000100800 */
[----:B------:R-:W2:Y:S01]  /*17a50*/  LDS.128 R44, [R17+0x19cd0] ;  /* 0x019cd000112c7984 */ /* 0x000ea20000000c00 */
[----:B-1----:R-:W-:-:S05]  /*17a60*/  VIADD R57, R59, 0xffffff80 ;  /* 0xffffff803b397836 */ /* 0x002fca0000000000 */
[----:B------:R-:W-:-:S04]  /*17a70*/  SHF.R.S32.HI R41, RZ, 0x1f, R57 ;  /* 0x0000001fff297819 */ /* 0x000fc80000011439 */
[----:B------:R-:W-:-:S04]  /*17a80*/  LEA.HI R2, R41, R57, RZ, 0x2 ;  /* 0x0000003929027211 */ /* 0x000fc800078f10ff */
[----:B0-----:R-:W-:Y:S02]  /*17a90*/  LOP3.LUT R0, R2, 0x1ffffffc, RZ, 0xc0, !PT ;  /* 0x1ffffffc02007812 */ /* 0x001fe400078ec0ff */
[----:B------:R-:W-:-:S03]  /*17aa0*/  SHF.R.S32.HI R2, RZ, 0x2, R2 ;  /* 0x00000002ff027819 */ /* 0x000fc60000011402 */
[----:B------:R-:W-:-:S04]  /*17ab0*/  IMAD.IADD R0, R57, 0x1, -R0 ;  /* 0x0000000139007824 */ /* 0x000fc800078e0a00 */
[----:B------:R-:W-:Y:S01]  /*17ac0*/  IMAD.SHL.U32 R0, R0, 0x8, RZ ;  /* 0x0000000800007824 */ /* 0x000fe200078e00ff */
[----:B--2---:R0:W-:Y:S04]  /*17ad0*/  STL.64 [R1+0x20], R44 ;  /* 0x0000202c01007387 */ /* 0x0041e80000100a00 */
[----:B------:R0:W-:Y:S01]  /*17ae0*/  STL.64 [R1+0x28], R46 ;  /* 0x0000282e01007387 */ /* 0x0001e20000100a00 */
[----:B------:R-:W-:Y:S06]  /*17af0*/  BAR.ARV 0x4, 0x200 ;  /* 0x0108000000007b1d */ /* 0x000fec0000002000 */
[----:B------:R-:W-:Y:S05]  /*17b00*/  @P0 BRA `(.L_x_1265) ;  /* 0x0000001400380947 */ /* 0x000fea0003800000 */
[----:B------:R-:W-:Y:S01]  /*17b10*/  IMAD.SHL.U32 R6, R59, 0x4, RZ ;  /* 0x000000043b067824 */ /* 0x000fe200078e00ff */
[----:B------:R-:W-:Y:S01]  /*17b20*/  ULDC.64 UR4, c[0x4][0x38] ;  /* 0x01000e0000047ab9 */ /* 0x000fe20000000a00 */
[----:B------:R-:W2:Y:S03]  /*17b30*/  LDL R61, [R1+0x50] ;  /* 0x00005000013d7983 */ /* 0x000ea60000100800 */
[----:B------:R-:W-:-:S04]  /*17b40*/  LOP3.LUT R6, R6, 0xc, RZ, 0xc0, !PT ;  /* 0x0000000c06067812 */ /* 0x000fc800078ec0ff */
[----:B------:R-:W-:-:S05]  /*17b50*/  IADD3 R6, P0, R6, UR4, RZ ;  /* 0x0000000406067c10 */ /* 0x000fca000ff1e0ff */
[----:B------:R-:W-:Y:S01]  /*17b60*/  IMAD.X R7, RZ, RZ, UR5, P0 ;  /* 0x00000005ff077e24 */ /* 0x000fe200080e06ff */
[----:B-----5:R-:W1:Y:S01]  /*17b70*/  S2R R24, SR_SWINHI ;  /* 0x0000000000187919 */ /* 0x020e620000002f00 */
[----:B------:R-:W-:Y:S01]  /*17b80*/  F2FP.BF16.F32.PACK_AB R11, R92, R11 ;  /* 0x0000000b5c0b723e */ /* 0x000fe200000010ff */
[----:B------:R-:W-:Y:S02]  /*17b90*/  ULDC.64 UR4, c[0x0][0xbd8] ;  /* 0x0002f60000047ab9 */ /* 0x000fe40000000a00 */
[----:B------:R3:W4:Y:S01]  /*17ba0*/  LDG.E.CONSTANT R9, desc[UR40][R6.64] ;  /* 0x0000002806097981 */ /* 0x000722000c1e9900 */
[----:B------:R-:W-:Y:S02]  /*17bb0*/  F2FP.BF16.F32.PACK_AB R38, R38, R3 ;  /* 0x000000032626723e */ /* 0x000fe400000010ff */
[----:B------:R-:W-:Y:S02]  /*17bc0*/  F2FP.BF16.F32.PACK_AB R15, R15, R120 ;  /* 0x000000780f0f723e */ /* 0x000fe400000010ff */
[----:B------:R-:W-:-:S02]  /*17bd0*/  F2FP.BF16.F32.PACK_AB R10, R10, R121 ;  /* 0x000000790a0a723e */ /* 0x000fc400000010ff */
[----:B------:R-:W-:Y:S02]  /*17be0*/  F2FP.BF16.F32.PACK_AB R29, R126, R29 ;  /* 0x0000001d7e1d723e */ /* 0x000fe400000010ff */
[----:B------:R-:W-:Y:S02]  /*17bf0*/  F2FP.BF16.F32.PACK_AB R28, R127, R28 ;  /* 0x0000001c7f1c723e */ /* 0x000fe400000010ff */
[----:B---3--:R-:W-:Y:S02]  /*17c00*/  LOP3.LUT P1, R6, R59, 0x3, RZ, 0xc0, !PT ;  /* 0x000000033b067812 */ /* 0x008fe4000782c0ff */
[----:B------:R-:W-:Y:S02]  /*17c10*/  F2FP.BF16.F32.PACK_AB R134, R134, R27 ;  /* 0x0000001b8686723e */ /* 0x000fe400000010ff */
[----:B------:R-:W-:Y:S02]  /*17c20*/  ISETP.EQ.OR P1, PT, R6, 0x3, !P1 ;  /* 0x000000030600780c */ /* 0x000fe40004f22670 */
[----:B------:R-:W-:-:S02]  /*17c30*/  LEA.HI R6, R41, R57, RZ, 0x4 ;  /* 0x0000003929067211 */ /* 0x000fc400078f20ff */
[----:B------:R-:W-:Y:S02]  /*17c40*/  LEA.HI R41, R41, R57, RZ, 0x5 ;  /* 0x0000003929297211 */ /* 0x000fe400078f28ff */
[----:B------:R-:W-:Y:S02]  /*17c50*/  SHF.R.S32.HI R7, RZ, 0x4, R6 ;  /* 0x00000004ff077819 */ /* 0x000fe40000011406 */
[----:B------:R-:W-:Y:S01]  /*17c60*/  SEL R40, R11, R38, P1 ;  /* 0x000000260b287207 */ /* 0x000fe20000800000 */
[----:B------:R-:W-:Y:S01]  /*17c70*/  IMAD.SHL.U32 R41, R41, 0x10, RZ ;  /* 0x0000001029297824 */ /* 0x000fe200078e00ff */
[----:B------:R-:W-:Y:S02]  /*17c80*/  SEL R38, R38, R11, P1 ;  /* 0x0000000b26267207 */ /* 0x000fe40000800000 */
[C---:B------:R-:W-:Y:S02]  /*17c90*/  LOP3.LUT R11, R6.reuse, 0x7fffff0, RZ, 0xc0, !PT ;  /* 0x07fffff0060b7812 */ /* 0x040fe400078ec0ff */
[----:B------:R-:W-:-:S02]  /*17ca0*/  LEA.HI R6, R6, R7, RZ, 0x1 ;  /* 0x0000000706067211 */ /* 0x000fc400078f08ff */
[----:B------:R-:W-:Y:S01]  /*17cb0*/  SEL R54, R15, R10, P1 ;  /* 0x0000000a0f367207 */ /* 0x000fe20000800000 */
[----:B------:R-:W-:Y:S01]  /*17cc0*/  IMAD.IADD R11, R57, 0x1, -R11 ;  /* 0x00000001390b7824 */ /* 0x000fe200078e0a0b */
[----:B------:R-:W-:Y:S02]  /*17cd0*/  SEL R56, R10, R15, P1 ;  /* 0x0000000f0a387207 */ /* 0x000fe40000800000 */
[----:B------:R-:W-:Y:S02]  /*17ce0*/  LOP3.LUT R10, R41, 0xfffffe00, RZ, 0xc0, !PT ;  /* 0xfffffe00290a7812 */ /* 0x000fe400078ec0ff */
[----:B------:R-:W-:Y:S02]  /*17cf0*/  LOP3.LUT R6, R6, 0x1ffffffe, RZ, 0xc0, !PT ;  /* 0x1ffffffe06067812 */ /* 0x000fe400078ec0ff */
[----:B------:R-:W-:Y:S01]  /*17d00*/  F2FP.BF16.F32.PACK_AB R135, R135, R26 ;  /* 0x0000001a8787723e */ /* 0x000fe200000010ff */
[----:B------:R-:W-:Y:S01]  /*17d10*/  IMAD R11, R11, 0x20, R10 ;  /* 0x000000200b0b7824 */ /* 0x000fe200078e020a */
[----:B------:R-:W-:Y:S01]  /*17d20*/  SEL R68, R29, R28, P1 ;  /* 0x0000001c1d447207 */ /* 0x000fe20000800000 */
[----:B------:R-:W-:Y:S01]  /*17d30*/  IMAD.IADD R6, R7, 0x1, -R6 ;  /* 0x0000000107067824 */ /* 0x000fe200078e0a06 */
[----:B------:R-:W-:-:S02]  /*17d40*/  F2FP.BF16.F32.PACK_AB R33, R110, R33 ;  /* 0x000000216e21723e */ /* 0x000fc400000010ff */
[----:B------:R-:W-:Y:S01]  /*17d50*/  F2FP.BF16.F32.PACK_AB R32, R111, R32 ;  /* 0x000000206f20723e */ /* 0x000fe200000010ff */
[----:B------:R-:W-:Y:S01]  /*17d60*/  IMAD R11, R6, 0x8, R11 ;  /* 0x00000008060b7824 */ /* 0x000fe200078e020b */
[----:B------:R-:W-:Y:S02]  /*17d70*/  MOV R6, R17 ;  /* 0x0000001100067202 */ /* 0x000fe40000000f00 */
[----:B-1----:R-:W-:Y:S02]  /*17d80*/  MOV R7, R24 ;  /* 0x0000001800077202 */ /* 0x002fe40000000f00 */
[----:B------:R-:W-:Y:S02]  /*17d90*/  SEL R28, R28, R29, P1 ;  /* 0x0000001d1c1c7207 */ /* 0x000fe40000800000 */
[----:B------:R-:W-:Y:S01]  /*17da0*/  F2FP.BF16.F32.PACK_AB R31, R118, R31 ;  /* 0x0000001f761f723e */ /* 0x000fe200000010ff */
[----:B------:R-:W-:Y:S01]  /*17db0*/  IMAD.WIDE R26, R11, 0x2, R6 ;  /* 0x000000020b1a7825 */ /* 0x000fe200078e0206 */
[----:B------:R-:W-:-:S02]  /*17dc0*/  F2FP.BF16.F32.PACK_AB R30, R119, R30 ;  /* 0x0000001e771e723e */ /* 0x000fc400000010ff */
[----:B------:R-:W-:Y:S02]  /*17dd0*/  SEL R64, R33, R32, P1 ;  /* 0x0000002021407207 */ /* 0x000fe40000800000 */
[----:B------:R-:W-:Y:S02]  /*17de0*/  IADD3 R29, P5, R26, 0x20, RZ ;  /* 0x000000201a1d7810 */ /* 0x000fe40007fbe0ff */
[----:B------:R-:W-:Y:S02]  /*17df0*/  F2FP.BF16.F32.PACK_AB R21, R21, R112 ;  /* 0x000000701515723e */ /* 0x000fe400000010ff */
[----:B------:R-:W-:Y:S02]  /*17e00*/  F2FP.BF16.F32.PACK_AB R12, R12, R113 ;  /* 0x000000710c0c723e */ /* 0x000fe400000010ff */
[----:B------:R-:W-:Y:S02]  /*17e10*/  SEL R32, R32, R33, P1 ;  /* 0x0000002120207207 */ /* 0x000fe40000800000 */
[----:B------:R-:W-:-:S02]  /*17e20*/  LOP3.LUT R10, R29, 0x180, RZ, 0xc0, !PT ;  /* 0x000001801d0a7812 */ /* 0x000fc400078ec0ff */
[----:B------:R-:W-:Y:S02]  /*17e30*/  IADD3 R33, P3, R26, 0x3020, RZ ;  /* 0x000030201a217810 */ /* 0x000fe40007f7e0ff */
[----:B------:R-:W-:Y:S02]  /*17e40*/  SEL R66, R31, R30, P1 ;  /* 0x0000001e1f427207 */ /* 0x000fe40000800000 */
[----:B------:R-:W-:Y:S01]  /*17e50*/  SEL R50, R21, R12, P1 ;  /* 0x0000000c15327207 */ /* 0x000fe20000800000 */
[----:B------:R-:W-:Y:S01]  /*17e60*/  IMAD.X R15, RZ, RZ, R27, P3 ;  /* 0x000000ffff0f7224 */ /* 0x000fe200018e061b */
[----:B------:R-:W-:Y:S02]  /*17e70*/  SEL R52, R12, R21, P1 ;  /* 0x000000150c347207 */ /* 0x000fe40000800000 */
[----:B------:R-:W-:Y:S02]  /*17e80*/  SEL R30, R30, R31, P1 ;  /* 0x0000001f1e1e7207 */ /* 0x000fe40000800000 */
[----:B------:R-:W-:-:S02]  /*17e90*/  SHF.R.U64 R10, R10, 0x3, RZ ;  /* 0x000000030a0a7819 */ /* 0x000fc400000012ff */
[C---:B------:R-:W-:Y:S02]  /*17ea0*/  IADD3 R31, P4, R26.reuse, 0x3000, RZ ;  /* 0x000030001a1f7810 */ /* 0x040fe40007f9e0ff */
[----:B------:R-:W-:Y:S02]  /*17eb0*/  LOP3.LUT R12, R33, 0x180, RZ, 0xc0, !PT ;  /* 0x00000180210c7812 */ /* 0x000fe400078ec0ff */
[----:B------:R-:W-:Y:S01]  /*17ec0*/  IADD3 R72, P2, R26, 0x6000, RZ ;  /* 0x000060001a487810 */ /* 0x000fe20007f5e0ff */
[----:B------:R-:W-:Y:S01]  /*17ed0*/  IMAD.X R21, RZ, RZ, R27, P4 ;  /* 0x000000ffff157224 */ /* 0x000fe200020e061b */
[----:B------:R-:W-:Y:S02]  /*17ee0*/  F2FP.BF16.F32.PACK_AB R35, R102, R35 ;  /* 0x000000236623723e */ /* 0x000fe400000010ff */
[----:B------:R-:W-:Y:S02]  /*17ef0*/  F2FP.BF16.F32.PACK_AB R34, R103, R34 ;  /* 0x000000226722723e */ /* 0x000fe400000010ff */
[----:B------:R-:W-:-:S02]  /*17f00*/  F2FP.BF16.F32.PACK_AB R25, R25, R104 ;  /* 0x000000681919723e */ /* 0x000fc400000010ff */
[----:B------:R-:W-:Y:S02]  /*17f10*/  F2FP.BF16.F32.PACK_AB R14, R14, R105 ;  /* 0x000000690e0e723e */ /* 0x000fe400000010ff */
[----:B------:R-:W-:Y:S02]  /*17f20*/  LOP3.LUT R24, R10, R29, RZ, 0x3c, !PT ;  /* 0x0000001d0a187212 */ /* 0x000fe400078e3cff */
[----:B------:R-:W-:Y:S02]  /*17f30*/  LOP3.LUT R10, R31, 0x180, RZ, 0xc0, !PT ;  /* 0x000001801f0a7812 */ /* 0x000fe400078ec0ff */
[----:B------:R-:W-:Y:S02]  /*17f40*/  SHF.R.U64 R12, R12, 0x3, RZ ;  /* 0x000000030c0c7819 */ /* 0x000fe400000012ff */
[C---:B------:R-:W-:Y:S02]  /*17f50*/  LOP3.LUT R11, R26.reuse, 0x180, RZ, 0xc0, !PT ;  /* 0x000001801a0b7812 */ /* 0x040fe400078ec0ff */
[----:B------:R-:W-:-:S02]  /*17f60*/  IADD3 R74, P0, R26, 0x6020, RZ ;  /* 0x000060201a4a7810 */ /* 0x000fc40007f1e0ff */
[----:B------:R-:W-:Y:S02]  /*17f70*/  LOP3.LUT R29, R72, 0x180, RZ, 0xc0, !PT ;  /* 0x00000180481d7812 */ /* 0x000fe400078ec0ff */
[----:B------:R-:W-:Y:S02]  /*17f80*/  F2FP.BF16.F32.PACK_AB R37, R37, R96 ;  /* 0x000000602525723e */ /* 0x000fe400000010ff */
[----:B------:R-:W-:Y:S02]  /*17f90*/  F2FP.BF16.F32.PACK_AB R20, R20, R97 ;  /* 0x000000611414723e */ /* 0x000fe400000010ff */
[----:B------:R-:W-:Y:S02]  /*17fa0*/  F2FP.BF16.F32.PACK_AB R13, R13, R128 ;  /* 0x000000800d0d723e */ /* 0x000fe400000010ff */
[----:B------:R-:W-:Y:S02]  /*17fb0*/  F2FP.BF16.F32.PACK_AB R8, R8, R129 ;  /* 0x000000810808723e */ /* 0x000fe400000010ff */
[----:B0-----:R-:W-:-:S02]  /*17fc0*/  SEL R46, R25, R14, P1 ;  /* 0x0000000e192e7207 */ /* 0x001fc40000800000 */
[----:B------:R-:W-:Y:S01]  /*17fd0*/  SEL R48, R14, R25, P1 ;  /* 0x000000190e307207 */ /* 0x000fe20000800000 */
[----:B------:R-:W-:Y:S01]  /*17fe0*/  IMAD.X R25, RZ, RZ, R27, P5 ;  /* 0x000000ffff197224 */ /* 0x000fe200028e061b */
[----:B------:R-:W-:Y:S02]  /*17ff0*/  SEL R62, R35, R34, P1 ;  /* 0x00000022233e7207 */ /* 0x000fe40000800000 */
[----:B------:R-:W-:Y:S02]  /*18000*/  F2FP.BF16.F32.PACK_AB R39, R94, R39 ;  /* 0x000000275e27723e */ /* 0x000fe400000010ff */
[----:B------:R-:W-:Y:S02]  /*18010*/  F2FP.BF16.F32.PACK_AB R36, R95, R36 ;  /* 0x000000245f24723e */ /* 0x000fe400000010ff */
[----:B------:R-:W-:Y:S02]  /*18020*/  SEL R34, R34, R35, P1 ;  /* 0x0000002322227207 */ /* 0x000fe40000800000 */
[----:B------:R-:W-:-:S02]  /*18030*/  SHF.R.U64 R10, R10, 0x3, RZ ;  /* 0x000000030a0a7819 */ /* 0x000fc400000012ff */
[----:B------:R-:W-:Y:S02]  /*18040*/  LOP3.LUT R14, R12, R33, RZ, 0x3c, !PT ;  /* 0x000000210c0e7212 */ /* 0x000fe400078e3cff */
[----:B------:R-:W-:Y:S02]  /*18050*/  SHF.R.U64 R11, R11, 0x3, RZ ;  /* 0x000000030b0b7819 */ /* 0x000fe400000012ff */
[----:B------:R-:W-:Y:S02]  /*18060*/  LOP3.LUT R35, R74, 0x180, RZ, 0xc0, !PT ;  /* 0x000001804a237812 */ /* 0x000fe400078ec0ff */
[----:B------:R-:W-:Y:S02]  /*18070*/  SHF.R.U64 R29, R29, 0x3, RZ ;  /* 0x000000031d1d7819 */ /* 0x000fe400000012ff */
[----:B------:R-:W-:Y:S02]  /*18080*/  SEL R42, R37, R20, P1 ;  /* 0x00000014252a7207 */ /* 0x000fe40000800000 */
[----:B------:R-:W-:-:S02]  /*18090*/  SEL R44, R20, R37, P1 ;  /* 0x00000025142c7207 */ /* 0x000fc40000800000 */
[----:B------:R-:W-:Y:S02]  /*180a0*/  SEL R58, R13, R8, P1 ;  /* 0x000000080d3a7207 */ /* 0x000fe40000800000 */
[----:B------:R-:W-:Y:S01]  /*180b0*/  SEL R60, R8, R13, P1 ;  /* 0x0000000d083c7207 */ /* 0x000fe20000800000 */
[----:B------:R-:W-:Y:S01]  /*180c0*/  IMAD.X R13, RZ, RZ, R27, P2 ;  /* 0x000000ffff0d7224 */ /* 0x000fe200010e061b */
[----:B------:R-:W-:Y:S02]  /*180d0*/  SEL R8, R39, R36, P1 ;  /* 0x0000002427087207 */ /* 0x000fe40000800000 */
[----:B------:R-:W-:Y:S02]  /*180e0*/  LOP3.LUT R20, R10, R31, RZ, 0x3c, !PT ;  /* 0x0000001f0a147212 */ /* 0x000fe400078e3cff */
[----:B------:R-:W-:Y:S02]  /*180f0*/  MOV R49, R14 ;  /* 0x0000000e00317202 */ /* 0x000fe40000000f00 */
[----:B------:R-:W-:-:S02]  /*18100*/  SEL R36, R36, R39, P1 ;  /* 0x0000002724247207 */ /* 0x000fc40000800000 */
[----:B------:R-:W-:Y:S01]  /*18110*/  LOP3.LUT R26, R11, R26, RZ, 0x3c, !PT ;  /* 0x0000001a0b1a7212 */ /* 0x000fe200078e3cff */
[----:B------:R-:W-:Y:S01]  /*18120*/  IMAD.X R11, RZ, RZ, R27, P0 ;  /* 0x000000ffff0b7224 */ /* 0x000fe200000e061b */
[----:B------:R-:W-:Y:S02]  /*18130*/  SHF.R.U64 R35, R35, 0x3, RZ ;  /* 0x0000000323237819 */ /* 0x000fe400000012ff */
[----:B------:R-:W-:Y:S02]  /*18140*/  LOP3.LUT R12, R29, R72, RZ, 0x3c, !PT ;  /* 0x000000481d0c7212 */ /* 0x000fe400078e3cff */
[----:B------:R-:W-:Y:S02]  /*18150*/  SEL R70, R134, R135, P1 ;  /* 0x0000008786467207 */ /* 0x000fe40000800000 */
[----:B------:R-:W-:Y:S02]  /*18160*/  SEL R134, R135, R134, P1 ;  /* 0x0000008687867207 */ /* 0x000fe40000800000 */
[----:B------:R-:W-:-:S02]  /*18170*/  MOV R55, R26 ;  /* 0x0000001a00377202 */ /* 0x000fc40000000f00 */
[----:B------:R-:W-:Y:S02]  /*18180*/  MOV R53, R24 ;  /* 0x0000001800357202 */ /* 0x000fe40000000f00 */
[----:B------:R-:W-:Y:S02]  /*18190*/  MOV R51, R20 ;  /* 0x0000001400337202 */ /* 0x000fe40000000f00 */
[----:B------:R-:W-:Y:S02]  /*181a0*/  MOV R47, R12 ;  /* 0x0000000c002f7202 */ /* 0x000fe40000000f00 */
[----:B------:R-:W-:Y:S02]  /*181b0*/  LOP3.LUT R10, R35, R74, RZ, 0x3c, !PT ;  /* 0x0000004a230a7212 */ /* 0x000fe400078e3cff */
[----:B------:R-:W-:Y:S02]  /*181c0*/  ISETP.NE.U32.AND P0, PT, RZ, UR4, PT ;  /* 0x00000004ff007c0c */ /* 0x000fe4000bf05070 */
[----:B------:R-:W-:-:S02]  /*181d0*/  MOV R45, R10 ;  /* 0x0000000a002d7202 */ /* 0x000fc40000000f00 */
[----:B------:R-:W-:Y:S01]  /*181e0*/  ISETP.NE.AND.EX P0, PT, RZ, UR5, PT, P0 ;  /* 0x00000005ff007c0c */ /* 0x000fe2000bf05300 */
[----:B------:R-:W-:Y:S01]  /*181f0*/  ULDC.64 UR4, c[0x0][0xbe0] ;  /* 0x0002f80000047ab9 */ /* 0x000fe20000000a00 */
[----:B----4-:R-:W-:Y:S01]  /*18200*/  LOP3.LUT R15, R9, 0x2, RZ, 0x3c, !PT ;  /* 0x00000002090f7812 */ /* 0x010fe200078e3cff */
[----:B------:R-:W-:Y:S04]  /*18210*/  SHFL.IDX PT, R40, R40, R9, 0x1c1f ;  /* 0x001c1f0928287589 */ /* 0x000fe800000e0000 */
[----:B------:R-:W0:Y:S04]  /*18220*/  SHFL.IDX PT, R13, R38, R15, 0x1c1f ;  /* 0x001c1f0f260d7589 */ /* 0x000e2800000e0000 */
[----:B------:R-:W-:Y:S04]  /*18230*/  SHFL.IDX PT, R46, R46, R9, 0x1c1f ;  /* 0x001c1f092e2e7589 */ /* 0x000fe800000e0000 */
[----:B------:R0:W-:Y:S04]  /*18240*/  SHFL.IDX PT, R20, R8, R9, 0x1c1f ;  /* 0x001c1f0908147589 */ /* 0x0001e800000e0000 */
[----:B------:R-:W1:Y:S04]  /*18250*/  SHFL.IDX PT, R25, R48, R15, 0x1c1f ;  /* 0x001c1f0f30197589 */ /* 0x000e6800000e0000 */
[----:B------:R-:W3:Y:S04]  /*18260*/  SHFL.IDX PT, R27, R36, R15, 0x1c1f ;  /* 0x001c1f0f241b7589 */ /* 0x000ee800000e0000 */
[----:B------:R-:W-:Y:S04]  /*18270*/  SHFL.IDX PT, R50, R50, R9, 0x1c1f ;  /* 0x001c1f0932327589 */ /* 0x000fe800000e0000 */
[----:B------:R-:W-:Y:S01]  /*18280*/  SHFL.IDX PT, R54, R54, R9, 0x1c1f ;  /* 0x001c1f0936367589 */ /* 0x000fe200000e0000 */
[----:B0-----:R-:W-:-:S02]  /*18290*/  SEL R8, R40, R13, P1 ;  /* 0x0000000d28087207 */ /* 0x001fc40000800000 */
[----:B------:R-:W-:Y:S01]  /*182a0*/  SEL R10, R13, R40, P1 ;  /* 0x000000280d0a7207 */ /* 0x000fe20000800000 */
[----:B------:R-:W-:Y:S04]  /*182b0*/  SHFL.IDX PT, R29, R52, R15, 0x1c1f ;  /* 0x001c1f0f341d7589 */ /* 0x000fe800000e0000 */
[----:B------:R-:W0:Y:S04]  /*182c0*/  SHFL.IDX PT, R31, R56, R15, 0x1c1f ;  /* 0x001c1f0f381f7589 */ /* 0x000e2800000e0000 */
[----:B------:R-:W-:Y:S01]  /*182d0*/  SHFL.IDX PT, R62, R62, R9, 0x1c1f ;  /* 0x001c1f093e3e7589 */ /* 0x000fe200000e0000 */
[----:B-1----:R-:W-:-:S02]  /*182e0*/  SEL R24, R46, R25, P1 ;  /* 0x000000192e187207 */ /* 0x002fc40000800000 */
[----:B------:R-:W-:Y:S01]  /*182f0*/  SEL R26, R25, R46, P1 ;  /* 0x0000002e191a7207 */ /* 0x000fe20000800000 */
[----:B------:R0:W1:Y:S01]  /*18300*/  SHFL.IDX PT, R35, R34, R15, 0x1c1f ;  /* 0x001c1f0f22237589 */ /* 0x00006200000e0000 */
[----:B---3--:R-:W-:-:S03]  /*18310*/  SEL R11, R27, R20, P1 ;  /* 0x000000141b0b7207 */ /* 0x008fc60000800000 */
[----:B------:R-:W-:Y:S04]  /*18320*/  SHFL.IDX PT, R64, R64, R9, 0x1c1f ;  /* 0x001c1f0940407589 */ /* 0x000fe800000e0000 */
[----:B------:R3:W4:Y:S04]  /*18330*/  SHFL.IDX PT, R37, R32, R15, 0x1c1f ;  /* 0x001c1f0f20257589 */ /* 0x00072800000e0000 */
[----:B------:R-:W-:Y:S04]  /*18340*/  SHFL.IDX PT, R58, R58, R9, 0x1c1f ;  /* 0x001c1f093a3a7589 */ /* 0x000fe800000e0000 */
[----:B------:R-:W-:Y:S01]  /*18350*/  SHFL.IDX PT, R66, R66, R9, 0x1c1f ;  /* 0x001c1f0942427589 */ /* 0x000fe200000e0000 */
[----:B0-----:R-:W-:-:S02]  /*18360*/  SEL R34, R31, R54, P1 ;  /* 0x000000361f227207 */ /* 0x001fc40000800000 */
[----:B---3--:R-:W-:Y:S01]  /*18370*/  SEL R32, R54, R31, P1 ;  /* 0x0000001f36207207 */ /* 0x008fe20000800000 */
[----:B------:R-:W0:Y:S04]  /*18380*/  SHFL.IDX PT, R33, R60, R15, 0x1c1f ;  /* 0x001c1f0f3c217589 */ /* 0x000e2800000e0000 */
[----:B------:R3:W2:Y:S01]  /*18390*/  SHFL.IDX PT, R39, R30, R15, 0x1c1f ;  /* 0x001c1f0f1e277589 */ /* 0x0006a200000e0000 */
[----:B-1----:R-:W-:-:S03]  /*183a0*/  SEL R13, R62, R35, P1 ;  /* 0x000000233e0d7207 */ /* 0x002fc60000800000 */
[----:B------:R-:W-:Y:S04]  /*183b0*/  SHFL.IDX PT, R42, R42, R9, 0x1c1f ;  /* 0x001c1f092a2a7589 */ /* 0x000fe800000e0000 */
[----:B------:R-:W1:Y:S01]  /*183c0*/  SHFL.IDX PT, R21, R44, R15, 0x1c1f ;  /* 0x001c1f0f2c157589 */ /* 0x000e6200000e0000 */
[----:B----4-:R-:W-:Y:S02]  /*183d0*/  SEL R25, R64, R37, P1 ;  /* 0x0000002540197207 */ /* 0x010fe40000800000 */
[----:B---3--:R-:W-:Y:S01]  /*183e0*/  SEL R30, R29, R50, P1 ;  /* 0x000000321d1e7207 */ /* 0x008fe20000800000 */
[----:B------:R-:W-:Y:S04]  /*183f0*/  SHFL.IDX PT, R68, R68, R9, 0x1c1f ;  /* 0x001c1f0944447589 */ /* 0x000fe800000e0000 */
[----:B------:R3:W-:Y:S04]  /*18400*/  SHFL.IDX PT, R70, R70, R9, 0x1c1f ;  /* 0x001c1f0946467589 */ /* 0x0007e800000e0000 */
[----:B------:R4:W1:Y:S01]  /*18410*/  SHFL.IDX PT, R41, R28, R15, 0x1c1f ;  /* 0x001c1f0f1c297589 */ /* 0x00086200000e0000 */
[----:B0-----:R-:W-:-:S02]  /*18420*/  SEL R36, R58, R33, P1 ;  /* 0x000000213a247207 */ /* 0x001fc40000800000 */
[----:B------:R-:W-:Y:S01]  /*18430*/  SEL R38, R33, R58, P1 ;  /* 0x0000003a21267207 */ /* 0x000fe20000800000 */
[----:B------:R0:W1:Y:S01]  /*18440*/  SHFL.IDX PT, R43, R134, R15, 0x1c1f ;  /* 0x001c1f0f862b7589 */ /* 0x00006200000e0000 */
[----:B--2---:R-:W-:Y:S02]  /*18450*/  SEL R31, R39, R66, P1 ;  /* 0x00000042271f7207 */ /* 0x004fe40000800000 */
[----:B---3--:R-:W-:Y:S01]  /*18460*/  SEL R9, R20, R27, P1 ;  /* 0x0000001b14097207 */ /* 0x008fe20000800000 */
[----:B------:R-:W-:Y:S01]  /*18470*/  BAR.SYNC.DEFER_BLOCKING 0x1, 0x180 ;  /* 0x0046000000007b1d */ /* 0x000fe20000010000 */
[----:B------:R-:W-:Y:S02]  /*18480*/  SEL R27, R37, R64, P1 ;  /* 0x00000040251b7207 */ /* 0x000fe40000800000 */
[----:B----4-:R-:W-:Y:S02]  /*18490*/  SEL R28, R50, R29, P1 ;  /* 0x0000001d321c7207 */ /* 0x010fe40000800000 */
[----:B------:R-:W-:-:S02]  /*184a0*/  SEL R29, R66, R39, P1 ;  /* 0x00000027421d7207 */ /* 0x000fc40000800000 */
[----:B0-----:R-:W-:Y:S02]  /*184b0*/  SEL R15, R35, R62, P1 ;  /* 0x0000003e230f7207 */ /* 0x001fe40000800000 */
[----:B-1----:R-:W-:Y:S02]  /*184c0*/  SEL R12, R42, R21, P1 ;  /* 0x000000152a0c7207 */ /* 0x002fe40000800000 */
[----:B------:R-:W-:Y:S02]  /*184d0*/  SEL R14, R21, R42, P1 ;  /* 0x0000002a150e7207 */ /* 0x000fe40000800000 */
[----:B------:R-:W0:Y:S01]  /*184e0*/  LDC.64 R20, c[0x0][0xbd8] ;  /* 0x0002f600ff147b82 */ /* 0x000e220000000a00 */
[----:B------:R-:W-:Y:S02]  /*184f0*/  SEL R33, R68, R41, P1 ;  /* 0x0000002944217207 */ /* 0x000fe40000800000 */
[----:B------:R-:W-:Y:S02]  /*18500*/  SEL R35, R41, R68, P1 ;  /* 0x0000004429237207 */ /* 0x000fe40000800000 */
[----:B------:R-:W-:-:S02]  /*18510*/  SEL R37, R70, R43, P1 ;  /* 0x0000002b46257207 */ /* 0x000fc40000800000 */
[----:B------:R-:W-:Y:S01]  /*18520*/  SEL R39, R43, R70, P1 ;  /* 0x000000462b277207 */ /* 0x000fe20000800000 */
[----:B------:R-:W-:Y:S01]  /*18530*/  IMAD.MOV.U32 R43, RZ, RZ, RZ ;  /* 0x000000ffff2b7224 */ /* 0x000fe200078e00ff */
[----:B------:R-:W-:Y:S01]  /*18540*/  ISETP.NE.U32.AND P1, PT, RZ, UR4, PT ;  /* 0x00000004ff007c0c */ /* 0x000fe2000bf25070 */
[----:B------:R1:W-:Y:S03]  /*18550*/  STSM.16.M88.4 [R55], R8 ;  /* 0x0000000837007844 */ /* 0x0003e60000000200 */
[----:B------:R-:W-:Y:S01]  /*18560*/  ISETP.NE.AND.EX P1, PT, RZ, UR5, PT, P1 ;  /* 0x00000005ff007c0c */ /* 0x000fe2000bf25310 */
[----:B------:R2:W-:Y:S04]  /*18570*/  STSM.16.M88.4 [R53], R12 ;  /* 0x0000000c35007844 */ /* 0x0005e80000000200 */
[----:B------:R2:W-:Y:S04]  /*18580*/  STSM.16.M88.4 [R51], R24 ;  /* 0x0000001833007844 */ /* 0x0005e80000000200 */
[----:B------:R2:W-:Y:S01]  /*18590*/  STSM.16.M88.4 [R49], R28 ;  /* 0x0000001c31007844 */ /* 0x0005e20000000200 */
[----:B0-----:R-:W-:-:S03]  /*185a0*/  IMAD.WIDE R20, R61, 0x4, R20 ;  /* 0x000000043d147825 */ /* 0x001fc600078e0214 */
[----:B-1----:R-:W0:Y:S01]  /*185b0*/  @P1 LDC.64 R10, c[0x0][0xbe0] ;  /* 0x0002f800ff0a1b82 */ /* 0x002e220000000a00 */
[----:B------:R2:W-:Y:S04]  /*185c0*/  STSM.16.M88.4 [R47], R32 ;  /* 0x000000202f007844 */ /* 0x0005e80000000200 */
[----:B------:R2:W-:Y:S03]  /*185d0*/  STSM.16.M88.4 [R45], R36 ;  /* 0x000000242d007844 */ /* 0x0005e60000000200 */
[----:B------:R-:W-:Y:S06]  /*185e0*/  BAR.SYNC.DEFER_BLOCKING 0x1, 0x180 ;  /* 0x0046000000007b1d */ /* 0x000fec0000010000 */
[----:B------:R-:W-:-:S02]  /*185f0*/  ULDC UR4, c[0x0][0xa88] ;  /* 0x0002a20000047ab9 */ /* 0x000fc40000000800 */
[----:B------:R-:W-:Y:S02]  /*18600*/  IMAD.U32 R42, RZ, RZ, UR4 ;  /* 0x00000004ff2a7e24 */ /* 0x000fe4000f8e00ff */
[----:B0-----:R-:W-:Y:S01]  /*18610*/  @P1 IMAD.WIDE R10, R61, 0x4, R10 ;  /* 0x000000043d0a1825 */ /* 0x001fe200078e020a */
[----:B------:R2:W5:Y:S03]  /*18620*/  @P0 LDG.E R43, desc[UR40][R20.64] ;  /* 0x00000028142b0981 */ /* 0x000566000c1e1900 */
[----:B------:R-:W-:Y:S01]  /*18630*/  IMAD R9, R2, 0x20, R0 ;  /* 0x0000002002097824 */ /* 0x000fe200078e0200 */
[----:B------:R2:W5:Y:S03]  /*18640*/  @P1 LDG.E R42, desc[UR40][R10.64] ;  /* 0x000000280a2a1981 */ /* 0x000566000c1e1900 */
[----:B------:R-:W-:Y:S01]  /*18650*/  IMAD.WIDE R8, R9, 0x2, R6 ;  /* 0x0000000209087825 */ /* 0x000fe200078e0206 */
[----:B------:R-:W-:Y:S06]  /*18660*/  @P1 BRA `(.L_x_1266) ;  /* 0x0000000000101947 */ /* 0x000fec0003800000 */
[----:B------:R-:W-:Y:S05]  /*18670*/  @!P0 BRA `(.L_x_1266) ;  /* 0x00000000000c8947 */ /* 0x000fea0003800000 */
[----:B------:R-:W3:Y:S04]  /*18680*/  LDG.E R7, desc[UR40][R20.64] ;  /* 0x0000002814077981 */ /* 0x000ee8000c1e1900 */
[----:B-----5:R-:W3:Y:S02]  /*18690*/  LDG.E R42, desc[UR40][R20.64+0x4] ;  /* 0x00000428142a7981 */ /* 0x020ee4000c1e1900 */
[----:B---3--:R-:W-:-:S07]  /*186a0*/  IMAD.IADD R42, R42, 0x1, -R7 ;  /* 0x000000012a2a7824 */ /* 0x008fce00078e0a07 */
.L_x_1266:
[----:B--2---:R-:W2:Y:S01]  /*186b0*/  LDL R14, [R1+0x64] ;  /* 0x00006400010e7983 */ /* 0x004ea20000100800 */
[----:B------:R-:W-:-:S03]  /*186c0*/  ULDC.64 UR4, c[0x0][0xb70] ;  /* 0x0002dc0000047ab9 */ /* 0x000fc60000000a00 */
[----:B------:R-:W3:Y:S04]  /*186d0*/  LDL.LU R48, [R1+0x4c] ;  /* 0x00004c0001307983 */ /* 0x000ee80000300800 */
[----:B------:R-:W2:Y:S01]  /*186e0*/  LDL.LU R47, [R1+0x58] ;  /* 0x00005800012f7983 */ /* 0x000ea20000300800 */
[--C-:B-----5:R-:W-:Y:S01]  /*186f0*/  SHF.R.S32.HI R7, RZ, 0x1f, R43.reuse ;  /* 0x0000001fff077819 */ /* 0x120fe2000001142b */
[----:B------:R-:W-:Y:S01]  /*18700*/  IMAD.MOV.U32 R6, RZ, RZ, R43 ;  /* 0x000000ffff067224 */ /* 0x000fe200078e002b */
[----:B------:R-:W-:Y:S01]  /*18710*/  IADD3 R13, P1, R8, 0x1800, RZ ;  /* 0x00001800080d7810 */ /* 0x000fe20007f3e0ff */
[----:B------:R-:W-:Y:S01]  /*18720*/  VIADD R21, R59, 0xffffff80 ;  /* 0xffffff803b157836 */ /* 0x000fe20000000000 */
[----:B------:R-:W-:Y:S02]  /*18730*/  SHF.R.S32.HI R46, RZ, 0x1f, R61 ;  /* 0x0000001fff2e7819 */ /* 0x000fe4000001143d */
[----:B------:R-:W-:-:S02]  /*18740*/  LOP3.LUT R12, R13, 0x180, RZ, 0xc0, !PT ;  /* 0x000001800d0c7812 */ /* 0x000fc400078ec0ff */
[----:B------:R-:W-:Y:S02]  /*18750*/  SEL R46, R46, RZ, !P0 ;  /* 0x000000ff2e2e7207 */ /* 0x000fe40004000000 */
[----:B------:R-:W-:Y:S02]  /*18760*/  SEL R45, R61, RZ, !P0 ;  /* 0x000000ff3d2d7207 */ /* 0x000fe40004000000 */
[----:B------:R-:W-:Y:S02]  /*18770*/  SHF.R.U64 R12, R12, 0x3, RZ ;  /* 0x000000030c0c7819 */ /* 0x000fe400000012ff */
[----:B------:R-:W-:Y:S02]  /*18780*/  IADD3 R25, P4, R8, 0x3000, RZ ;  /* 0x0000300008197810 */ /* 0x000fe40007f9e0ff */
[----:B------:R-:W-:Y:S02]  /*18790*/  LOP3.LUT R12, R12, R13, RZ, 0x3c, !PT ;  /* 0x0000000d0c0c7212 */ /* 0x000fe400078e3cff */
[----:B------:R-:W-:-:S02]  /*187a0*/  IADD3 R29, P3, R8, 0x4800, RZ ;  /* 0x00004800081d7810 */ /* 0x000fc40007f7e0ff */
[----:B------:R-:W-:Y:S02]  /*187b0*/  IADD3 R33, P2, R8, 0x6000, RZ ;  /* 0x0000600008217810 */ /* 0x000fe40007f5e0ff */
[----:B------:R-:W-:Y:S02]  /*187c0*/  LOP3.LUT R24, R25, 0x180, RZ, 0xc0, !PT ;  /* 0x0000018019187812 */ /* 0x000fe400078ec0ff */
[----:B------:R-:W-:Y:S02]  /*187d0*/  LOP3.LUT R28, R29, 0x180, RZ, 0xc0, !PT ;  /* 0x000001801d1c7812 */ /* 0x000fe400078ec0ff */
[----:B------:R-:W-:Y:S02]  /*187e0*/  LOP3.LUT R32, R33, 0x180, RZ, 0xc0, !PT ;  /* 0x0000018021207812 */ /* 0x000fe400078ec0ff */
[----:B------:R-:W-:Y:S02]  /*187f0*/  SHF.R.U64 R24, R24, 0x3, RZ ;  /* 0x0000000318187819 */ /* 0x000fe400000012ff */
[----:B------:R-:W-:-:S02]  /*18800*/  SHF.R.U64 R28, R28, 0x3, RZ ;  /* 0x000000031c1c7819 */ /* 0x000fc400000012ff */
[----:B------:R-:W-:Y:S02]  /*18810*/  SHF.R.U64 R32, R32, 0x3, RZ ;  /* 0x0000000320207819 */ /* 0x000fe400000012ff */
[----:B------:R-:W-:Y:S01]  /*18820*/  LOP3.LUT R24, R24, R25, RZ, 0x3c, !PT ;  /* 0x0000001918187212 */ /* 0x000fe200078e3cff */
[--C-:B------:R-:W-:Y:S01]  /*18830*/  IMAD.X R25, RZ, RZ, R9.reuse, P4 ;  /* 0x000000ffff197224 */ /* 0x100fe200020e0609 */
[----:B------:R-:W-:Y:S01]  /*18840*/  LOP3.LUT R28, R28, R29, RZ, 0x3c, !PT ;  /* 0x0000001d1c1c7212 */ /* 0x000fe200078e3cff */
[--C-:B------:R-:W-:Y:S01]  /*18850*/  IMAD.X R29, RZ, RZ, R9.reuse, P3 ;  /* 0x000000ffff1d7224 */ /* 0x100fe200018e0609 */
[----:B------:R-:W-:Y:S01]  /*18860*/  LOP3.LUT R32, R32, R33, RZ, 0x3c, !PT ;  /* 0x0000002120207212 */ /* 0x000fe200078e3cff */
[----:B------:R-:W-:Y:S02]  /*18870*/  IMAD.X R33, RZ, RZ, R9, P2 ;  /* 0x000000ffff217224 */ /* 0x000fe400010e0609 */
[----:B------:R-:W-:Y:S01]  /*18880*/  IMAD.MOV.U32 R20, RZ, RZ, R0 ;  /* 0x000000ffff147224 */ /* 0x000fe200078e0000 */
[----:B------:R-:W-:Y:S01]  /*18890*/  BSSY B1, `(.L_x_1267) ;  /* 0x000005d000017945 */ /* 0x000fe20003800000 */
[----:B---3--:R-:W-:Y:S01]  /*188a0*/  SHF.R.S32.HI R44, RZ, 0x1f, R48 ;  /* 0x0000001fff2c7819 */ /* 0x008fe20000011430 */
[----:B------:R-:W-:-:S04]  /*188b0*/  IMAD.WIDE.U32 R10, R48, UR4, R6 ;  /* 0x00000004300a7c25 */ /* 0x000fc8000f8e0006 */
[----:B------:R-:W-:Y:S02]  /*188c0*/  IMAD R3, R44, UR4, RZ ;  /* 0x000000042c037c24 */ /* 0x000fe4000f8e02ff */
[----:B--2---:R-:W-:Y:S01]  /*188d0*/  IMAD R15, R47, 0xc0, R14 ;  /* 0x000000c02f0f7824 */ /* 0x004fe200078e020e */
[----:B------:R-:W-:Y:S01]  /*188e0*/  SHF.R.S32.HI R14, RZ, 0x1f, R21 ;  /* 0x0000001fff0e7819 */ /* 0x000fe20000011415 */
[----:B------:R-:W-:Y:S01]  /*188f0*/  IMAD R3, R48, UR5, R3 ;  /* 0x0000000530037c24 */ /* 0x000fe2000f8e0203 */
[----:B------:R-:W-:Y:S02]  /*18900*/  ULDC.64 UR4, c[0x0][0xb78] ;  /* 0x0002de0000047ab9 */ /* 0x000fe40000000a00 */
[----:B------:R-:W-:Y:S01]  /*18910*/  LEA.HI R14, R14, R21, RZ, 0x7 ;  /* 0x000000150e0e7211 */ /* 0x000fe200078f38ff */
[----:B------:R-:W-:Y:S02]  /*18920*/  IMAD.IADD R11, R11, 0x1, R3 ;  /* 0x000000010b0b7824 */ /* 0x000fe400078e0203 */
[----:B------:R-:W-:Y:S01]  /*18930*/  IMAD R3, R46, UR4, RZ ;  /* 0x000000042e037c24 */ /* 0x000fe2000f8e02ff */
[----:B------:R-:W-:Y:S01]  /*18940*/  LOP3.LUT R14, R14, 0xffffff80, RZ, 0xc0, !PT ;  /* 0xffffff800e0e7812 */ /* 0x000fe200078ec0ff */
[----:B------:R-:W-:-:S04]  /*18950*/  IMAD.WIDE.U32 R10, R45, UR4, R10 ;  /* 0x000000042d0a7c25 */ /* 0x000fc8000f8e000a */
[----:B------:R-:W-:Y:S01]  /*18960*/  IMAD R13, R45, UR5, R3 ;  /* 0x000000052d0d7c24 */ /* 0x000fe2000f8e0203 */
[----:B------:R-:W-:Y:S01]  /*18970*/  SHF.R.S32.HI R3, RZ, 0x1f, R15 ;  /* 0x0000001fff037819 */ /* 0x000fe2000001140f */
[----:B------:R-:W-:Y:S01]  /*18980*/  IMAD.IADD R14, R21, 0x1, -R14 ;  /* 0x00000001150e7824 */ /* 0x000fe200078e0a0e */
[----:B------:R-:W-:Y:S01]  /*18990*/  IADD3 R6, P5, R15, R10, RZ ;  /* 0x0000000a0f067210 */ /* 0x000fe20007fbe0ff */
[----:B------:R-:W-:-:S03]  /*189a0*/  ULDC.64 UR4, c[0x0][0xb40] ;  /* 0x0002d00000047ab9 */ /* 0x000fc60000000a00 */
[----:B------:R-:W-:Y:S01]  /*189b0*/  IADD3.X R13, R3, R11, R13, P5, !PT ;  /* 0x0000000b030d7210 */ /* 0x000fe20002ffe40d */
[C---:B------:R-:W-:Y:S01]  /*189c0*/  VIADD R3, R15.reuse, 0x8 ;  /* 0x000000080f037836 */ /* 0x040fe20000000000 */
[----:B------:R-:W-:Y:S02]  /*189d0*/  LEA R40, P6, R6, UR4, 0x2 ;  /* 0x0000000406287c11 */ /* 0x000fe4000f8c10ff */
[----:B------:R-:W-:Y:S02]  /*189e0*/  LOP3.LUT P0, RZ, R14, 0x3, RZ, 0xc0, !PT ;  /* 0x000000030eff7812 */ /* 0x000fe4000780c0ff */
[----:B------:R-:W-:Y:S01]  /*189f0*/  LEA.HI.X R41, R6, UR5, R13, 0x2, P6 ;  /* 0x0000000506297c11 */ /* 0x000fe2000b0f140d */
[----:B------:R-:W-:Y:S01]  /*18a00*/  IMAD.X R13, RZ, RZ, R9, P1 ;  /* 0x000000ffff0d7224 */ /* 0x000fe200008e0609 */
[----:B------:R-:W-:Y:S01]  /*18a10*/  IADD3 R6, P6, R8, 0x7800, RZ ;  /* 0x0000780008067810 */ /* 0x000fe20007fde0ff */
[----:B------:R-:W-:Y:S01]  /*18a20*/  ULDC.64 UR4, c[0x0][0xaa0] ;  /* 0x0002a80000047ab9 */ /* 0x000fe20000000a00 */
[----:B------:R-:W-:-:S02]  /*18a30*/  ISETP.GE.OR P5, PT, R15, R42, P0 ;  /* 0x0000002a0f00720c */ /* 0x000fc400007a6670 */
[----:B------:R-:W-:Y:S01]  /*18a40*/  ISETP.GE.OR P0, PT, R3, R42, P0 ;  /* 0x0000002a0300720c */ /* 0x000fe20000706670 */
[----:B------:R-:W-:Y:S01]  /*18a50*/  IMAD.X R37, RZ, RZ, R9, P6 ;  /* 0x000000ffff257224 */ /* 0x000fe200030e0609 */
[----:B------:R-:W-:Y:S02]  /*18a60*/  LOP3.LUT R11, R8, 0x180, RZ, 0xc0, !PT ;  /* 0x00000180080b7812 */ /* 0x000fe400078ec0ff */
[----:B------:R-:W-:Y:S02]  /*18a70*/  LOP3.LUT R3, R6, 0x180, RZ, 0xc0, !PT ;  /* 0x0000018006037812 */ /* 0x000fe400078ec0ff */
[----:B------:R-:W-:Y:S02]  /*18a80*/  SHF.R.U64 R11, R11, 0x3, RZ ;  /* 0x000000030b0b7819 */ /* 0x000fe400000012ff */
[----:B------:R-:W-:Y:S02]  /*18a90*/  SHF.R.U64 R3, R3, 0x3, RZ ;  /* 0x0000000303037819 */ /* 0x000fe400000012ff */
[----:B------:R-:W-:Y:S01]  /*18aa0*/  LOP3.LUT R8, R11, R8, RZ, 0x3c, !PT ;  /* 0x000000080b087212 */ /* 0x000fe200078e3cff */
[----:B------:R-:W-:Y:S01]  /*18ab0*/  @!P5 STG.E desc[UR40][R40.64], R4 ;  /* 0x000000042800d986 */ /* 0x000fe2000c101928 */
[----:B------:R-:W-:-:S03]  /*18ac0*/  LOP3.LUT R36, R3, R6, RZ, 0x3c, !PT ;  /* 0x0000000603247212 */ /* 0x000fc600078e3cff */
[----:B------:R0:W-:Y:S04]  /*18ad0*/  @!P0 STG.E desc[UR40][R40.64+0x20], R5 ;  /* 0x0000200528008986 */ /* 0x0001e8000c101928 */
[----:B------:R-:W5:Y:S04]  /*18ae0*/  LD.E.128 R8, desc[UR40][R8.64] ;  /* 0x0000002808087980 */ /* 0x000f68000c101d00 */
[----:B------:R-:W5:Y:S04]  /*18af0*/  LD.E.128 R12, desc[UR40][R12.64] ;  /* 0x000000280c0c7980 */ /* 0x000f68000c101d00 */
[----:B------:R-:W5:Y:S04]  /*18b00*/  LD.E.128 R24, desc[UR40][R24.64] ;  /* 0x0000002818187980 */ /* 0x000f68000c101d00 */
[----:B------:R-:W5:Y:S04]  /*18b10*/  LD.E.128 R28, desc[UR40][R28.64] ;  /* 0x000000281c1c7980 */ /* 0x000f68000c101d00 */
[----:B------:R-:W5:Y:S04]  /*18b20*/  LD.E.128 R32, desc[UR40][R32.64] ;  /* 0x0000002820207980 */ /* 0x000f68000c101d00 */
[----:B------:R-:W5:Y:S01]  /*18b30*/  LD.E.128 R36, desc[UR40][R36.64] ;  /* 0x0000002824247980 */ /* 0x000f62000c101d00 */
[----:B------:R-:W-:Y:S01]  /*18b40*/  SHF.R.S32.HI R21, RZ, 0x1f, R0 ;  /* 0x0000001fff157819 */ /* 0x000fe20000011400 */
[----:B------:R-:W-:Y:S01]  /*18b50*/  IMAD R6, R7, UR4, RZ ;  /* 0x0000000407067c24 */ /* 0x000fe2000f8e02ff */
[----:B------:R-:W-:Y:S01]  /*18b60*/  @!PT LDS RZ, [RZ] ;  /* 0x00000000fffff984 */ /* 0x000fe20000000800 */
[----:B------:R-:W-:Y:S01]  /*18b70*/  @!PT LDS RZ, [RZ] ;  /* 0x00000000fffff984 */ /* 0x000fe20000000800 */
[----:B------:R-:W-:Y:S01]  /*18b80*/  @!PT LDS RZ, [RZ] ;  /* 0x00000000fffff984 */ /* 0x000fe20000000800 */
[----:B------:R-:W-:Y:S01]  /*18b90*/  @!PT LDS RZ, [RZ] ;  /* 0x00000000fffff984 */ /* 0x000fe20000000800 */
[----:B------:R1:W-:Y:S06]  /*18ba0*/  MEMBAR.ALL.CTA ;  /* 0x0000000000007992 */ /* 0x0003ec0000008000 */
[----:B-1----:R-:W1:Y:S01]  /*18bb0*/  FENCE.VIEW.ASYNC.S ;  /* 0x00000000000073c6 */ /* 0x002e620000000000 */
[----:B------:R-:W-:-:S02]  /*18bc0*/  VIADD R3, R17, 0x19c20 ;  /* 0x00019c2011037836 */ /* 0x000fc40000000000 */
[----:B0-----:R-:W-:-:S03]  /*18bd0*/  IMAD.WIDE.U32 R4, R43, UR4, R20 ;  /* 0x000000042b047c25 */ /* 0x001fc6000f8e0014 */
[----:B------:R-:W-:Y:S01]  /*18be0*/  PRMT R3, RZ, 0x654, R3 ;  /* 0x00000654ff037816 */ /* 0x000fe20000000003 */
[----:B------:R-:W-:Y:S01]  /*18bf0*/  IMAD R43, R43, UR5, R6 ;  /* 0x000000052b2b7c24 */ /* 0x000fe2000f8e0206 */
[----:B------:R-:W-:Y:S01]  /*18c00*/  ULDC.64 UR4, c[0x0][0xae0] ;  /* 0x0002b80000047ab9 */ /* 0x000fe20000000a00 */
[----:B------:R-:W-:Y:S02]  /*18c10*/  IMAD R21, R47, -0xc0, R42 ;  /* 0xffffff402f157824 */ /* 0x000fe400078e022a */
[----:B------:R-:W-:Y:S02]  /*18c20*/  IMAD.IADD R5, R5, 0x1, R43 ;  /* 0x0000000105057824 */ /* 0x000fe400078e022b */
[----:B------:R-:W-:Y:S01]  /*18c30*/  IMAD R7, R44, UR4, RZ ;  /* 0x000000042c077c24 */ /* 0x000fe2000f8e02ff */
[C---:B------:R-:W-:Y:S01]  /*18c40*/  ISETP.GE.AND P0, PT, R2.reuse, R21, PT ;  /* 0x000000150200720c */ /* 0x040fe20003f06270 */
[----:B------:R-:W-:Y:S02]  /*18c50*/  VIADD R6, R2, 0x60 ;  /* 0x0000006002067836 */ /* 0x000fe40000000000 */
[----:B------:R-:W-:-:S02]  /*18c60*/  IMAD R7, R48, UR5, R7 ;  /* 0x0000000530077c24 */ /* 0x000fc4000f8e0207 */
[----:B------:R-:W-:Y:S01]  /*18c70*/  IMAD.WIDE.U32 R4, R48, UR4, R4 ;  /* 0x0000000430047c25 */ /* 0x000fe2000f8e0004 */
[----:B------:R-:W-:Y:S01]  /*18c80*/  ULDC.64 UR4, c[0x0][0xae8] ;  /* 0x0002ba0000047ab9 */ /* 0x000fe20000000a00 */
[----:B------:R-:W-:Y:S02]  /*18c90*/  ISETP.GE.AND P3, PT, R6, R21, PT ;  /* 0x000000150600720c */ /* 0x000fe40003f66270 */
[----:B------:R-:W-:Y:S01]  /*18ca0*/  IMAD R6, R46, UR4, RZ ;  /* 0x000000042e067c24 */ /* 0x000fe2000f8e02ff */
[----:B-1----:R0:W-:Y:S01]  /*18cb0*/  SYNCS.ARRIVE.TRANS64.RED.A1T0 RZ, [R3+URZ], RZ ;  /* 0x000000ff03ff79a7 */ /* 0x0021e2000810043f */
[----:B------:R-:W-:Y:S02]  /*18cc0*/  IMAD.IADD R5, R5, 0x1, R7 ;  /* 0x0000000105057824 */ /* 0x000fe400078e0207 */
[C---:B------:R-:W-:Y:S02]  /*18cd0*/  IMAD R21, R45.reuse, UR5, R6 ;  /* 0x000000052d157c24 */ /* 0x040fe4000f8e0206 */
[----:B------:R-:W-:Y:S01]  /*18ce0*/  IMAD.WIDE.U32 R6, R45, UR4, R4 ;  /* 0x000000042d067c25 */ /* 0x000fe2000f8e0004 */
[----:B0-----:R-:W-:-:S03]  /*18cf0*/  SHF.R.S32.HI R3, RZ, 0x1f, R2 ;  /* 0x0000001fff037819 */ /* 0x001fc60000011402 */
[----:B------:R-:W-:Y:S02]  /*18d00*/  IMAD.IADD R41, R7, 0x1, R21 ;  /* 0x0000000107297824 */ /* 0x000fe400078e0215 */
[----:B------:R-:W-:Y:S01]  /*18d10*/  IMAD.WIDE R4, R47, 0xc0, R2 ;  /* 0x000000c02f047825 */ /* 0x000fe200078e0202 */
[----:B------:R-:W-:Y:S06]  /*18d20*/  @P0 BRA `(.L_x_1268) ;  /* 0x00000000004c0947 */ /* 0x000fec0003800000 */
[C---:B------:R-:W-:Y:S01]  /*18d30*/  VIADD R2, R0.reuse, 0x20 ;  /* 0x0000002000027836 */ /* 0x040fe20000000000 */
[----:B------:R-:W-:Y:S01]  /*18d40*/  ULDC UR4, c[0x0][0xa8c] ;  /* 0x0002a30000047ab9 */ /* 0x000fe20000000800 */
[----:B------:R-:W-:Y:S01]  /*18d50*/  ULDC.64 UR6, c[0x0][0xad8] ;  /* 0x0002b60000067ab9 */ /* 0x000fe20000000a00 */
        /* <DEDUP_REMOVED lines=16> */
.L_x_1268:
[----:B------:R-:W-:Y:S05]  /*18e60*/  BSYNC B1 ;  /* 0x0000000000017941 */ /* 0x000fea0003800000 */
.L_x_1267:
[----:B------:R-:W-:Y:S05]  /*18e70*/  @P3 BRA `(.L_x_1269) ;  /* 0x0000000800443947 */ /* 0x000fea0003800000 */
[----:B------:R-:W-:Y:S01]  /*18e80*/  IADD3 R7, P0, R4, 0x60, RZ ;  /* 0x0000006004077810 */ /* 0x000fe20007f1e0ff */
        /* <DEDUP_REMOVED lines=9> */
[C---:B------:R-:W-:Y:S01]  /*18f20*/  ISETP.GE.AND P1, PT, R0.reuse, UR4, PT ;  /* 0x0000000400007c0c */ /* 0x040fe2000bf26270 */
        /* <DEDUP_REMOVED lines=12> */
.L_x_1265:
[----:B------:R-:W2:Y:S01]  /*18ff0*/  LDL R10, [R1+0x50] ;  /* 0x00005000010a7983 */ /* 0x000ea20000100800 */
[----:B------:R-:W-:Y:S01]  /*19000*/  ULDC.64 UR4, c[0x0][0xbd8] ;  /* 0x0002f60000047ab9 */ /* 0x000fe20000000a00 */
[----:B------:R-:W2:Y:S01]  /*19010*/  LDC.64 R4, c[0x0][0xbd8] ;  /* 0x0002f600ff047b82 */ /* 0x000ea20000000a00 */
[----:B------:R-:W-:Y:S01]  /*19020*/  ISETP.NE.U32.AND P0, PT, RZ, UR4, PT ;  /* 0x00000004ff007c0c */ /* 0x000fe2000bf05070 */
[----:B------:R-:W-:-:S03]  /*19030*/  IMAD.MOV.U32 R9, RZ, RZ, RZ ;  /* 0x000000ffff097224 */ /* 0x000fc600078e00ff */
[----:B------:R-:W-:Y:S01]  /*19040*/  ISETP.NE.AND.EX P0, PT, RZ, UR5, PT, P0 ;  /* 0x00000005ff007c0c */ /* 0x000fe2000bf05300 */
[----:B------:R-:W-:Y:S02]  /*19050*/  ULDC.64 UR4, c[0x0][0xbe0] ;  /* 0x0002f80000047ab9 */ /* 0x000fe40000000a00 */
[----:B------:R-:W-:-:S04]  /*19060*/  ISETP.NE.U32.AND P1, PT, RZ, UR4, PT ;  /* 0x00000004ff007c0c */ /* 0x000fc8000bf25070 */
[----:B------:R-:W-:-:S13]  /*19070*/  ISETP.NE.AND.EX P1, PT, RZ, UR5, PT, P1 ;  /* 0x00000005ff007c0c */ /* 0x000fda000bf25310 */
[----:B------:R-:W1:Y:S01]  /*19080*/  @P1 LDC.64 R6, c[0x0][0xbe0] ;  /* 0x0002f800ff061b82 */ /* 0x000e620000000a00 */
[----:B------:R-:W-:Y:S02]  /*19090*/  ULDC UR4, c[0x0][0xa88] ;  /* 0x0002a20000047ab9 */ /* 0x000fe40000000800 */
[----:B------:R-:W-:Y:S02]  /*190a0*/  IMAD.U32 R8, RZ, RZ, UR4 ;  /* 0x00000004ff087e24 */ /* 0x000fe4000f8e00ff */
[----:B--2---:R-:W-:-:S04]  /*190b0*/  IMAD.WIDE R4, R10, 0x4, R4 ;  /* 0x000000040a047825 */ /* 0x004fc800078e0204 */
[----:B-1----:R-:W-:Y:S01]  /*190c0*/  @P1 IMAD.WIDE R6, R10, 0x4, R6 ;  /* 0x000000040a061825 */ /* 0x002fe200078e0206 */
[----:B------:R1:W5:Y:S04]  /*190d0*/  @P0 LDG.E R9, desc[UR40][R4.64] ;  /* 0x0000002804090981 */ /* 0x000368000c1e1900 */
[----:B------:R1:W5:Y:S01]  /*190e0*/  @P1 LDG.E R8, desc[UR40][R6.64] ;  /* 0x0000002806081981 */ /* 0x000362000c1e1900 */
[----:B------:R-:W-:Y:S01]  /*190f0*/  ISETP.GT.AND P2, PT, R57, 0xbf, PT ;  /* 0x000000bf3900780c */ /* 0x000fe20003f44270 */
[----:B------:R-:W-:-:S12]  /*19100*/  @P1 BRA `(.L_x_1270) ;  /* 0x0000000000101947 */ /* 0x000fd80003800000 */
[----:B------:R-:W-:Y:S05]  /*19110*/  @!P0 BRA `(.L_x_1270) ;  /* 0x00000000000c8947 */ /* 0x000fea0003800000 */
[----:B-1----:R-:W2:Y:S04]  /*19120*/  LDG.E R7, desc[UR40][R4.64] ;  /* 0x0000002804077981 */ /* 0x002ea8000c1e1900 */
[----:B-----5:R-:W2:Y:S02]  /*19130*/  LDG.E R8, desc[UR40][R4.64+0x4] ;  /* 0x0000042804087981 */ /* 0x020ea4000c1e1900 */
[----:B--2---:R-:W-:-:S07]  /*19140*/  IMAD.IADD R8, R8, 0x1, -R7 ;  /* 0x0000000108087824 */ /* 0x004fce00078e0a07 */
.L_x_1270:
[----:B------:R-:W2:Y:S04]  /*19150*/  LDL R20, [R1+0x4c] ;  /* 0x00004c0001147983 */ /* 0x000ea80000100800 */
[----:B------:R3:W5:Y:S01]  /*19160*/  LDL R14, [R1+0x58] ;  /* 0x00005800010e7983 */ /* 0x0007620000100800 */
[----:B-1----:R-:W-:Y:S01]  /*19170*/  SHF.R.S32.HI R4, RZ, 0x1f, R10 ;  /* 0x0000001fff047819 */ /* 0x002fe2000001140a */
[----:B------:R-:W-:Y:S01]  /*19180*/  BSSY B1, `(.L_x_1271) ;  /* 0x000001d000017945 */ /* 0x000fe20003800000 */
[----:B------:R-:W-:Y:S02]  /*19190*/  SEL R13, R10, RZ, !P0 ;  /* 0x000000ff0a0d7207 */ /* 0x000fe40004000000 */
[----:B------:R-:W-:Y:S02]  /*191a0*/  SHF.R.S32.HI R15, RZ, 0x1f, R0 ;  /* 0x0000001fff0f7819 */ /* 0x000fe40000011400 */
[----:B------:R-:W-:-:S02]  /*191b0*/  SEL R12, R4, RZ, !P0 ;  /* 0x000000ff040c7207 */ /* 0x000fc40004000000 */
[----:B-----5:R-:W-:Y:S02]  /*191c0*/  SHF.R.S32.HI R10, RZ, 0x1f, R9 ;  /* 0x0000001fff0a7819 */ /* 0x020fe40000011409 */
[----:B--2---:R-:W-:Y:S01]  /*191d0*/  SHF.R.S32.HI R11, RZ, 0x1f, R20 ;  /* 0x0000001fff0b7819 */ /* 0x004fe20000011414 */
[----:B---3--:R-:W-:Y:S06]  /*191e0*/  @P2 BRA `(.L_x_1272) ;  /* 0x0000000000582947 */ /* 0x008fec0003800000 */
[----:B------:R-:W1:Y:S02]  /*191f0*/  S2R R5, SR_TID.X ;  /* 0x0000000000057919 */ /* 0x000e640000002100 */
[----:B-1----:R-:W-:-:S04]  /*19200*/  IMAD R4, R14, 0xc0, R5 ;  /* 0x000000c00e047824 */ /* 0x002fc800078e0205 */
[----:B------:R-:W-:-:S05]  /*19210*/  VIADD R5, R4, 0xffffff80 ;  /* 0xffffff8004057836 */ /* 0x000fca0000000000 */
[----:B------:R-:W-:-:S13]  /*19220*/  ISETP.GE.AND P0, PT, R5, R8, PT ;  /* 0x000000080500720c */ /* 0x000fda0003f06270 */
[----:B------:R-:W-:Y:S05]  /*19230*/  @P0 BRA `(.L_x_1272) ;  /* 0x0000000000440947 */ /* 0x000fea0003800000 */
[----:B------:R-:W-:Y:S01]  /*19240*/  IADD3 R4, P0, R5, R9, RZ ;  /* 0x0000000905047210 */ /* 0x000fe20007f1e0ff */
        /* <DEDUP_REMOVED lines=16> */
.L_x_1272:
[----:B------:R-:W-:Y:S05]  /*19350*/  BSYNC B1 ;  /* 0x0000000000017941 */ /* 0x000fea0003800000 */
.L_x_1271:
[----:B------:R-:W-:Y:S01]  /*19360*/  ULDC.64 UR4, c[0x0][0xaa0] ;  /* 0x0002a80000047ab9 */ /* 0x000fe20000000a00 */
[----:B------:R-:W-:Y:S01]  /*19370*/  IMAD.MOV.U32 R4, RZ, RZ, R0 ;  /* 0x000000ffff047224 */ /* 0x000fe200078e0000 */
[----:B------:R-:W-:Y:S01]  /*19380*/  BSSY B1, `(.L_x_1273) ;  /* 0x000002a000017945 */ /* 0x000fe20003800000 */
[----:B-1----:R-:W-:Y:S02]  /*19390*/  IMAD.MOV.U32 R5, RZ, RZ, R15 ;  /* 0x000000ffff057224 */ /* 0x002fe400078e000f */
[----:B------:R-:W-:Y:S02]  /*193a0*/  IMAD R6, R10, UR4, RZ ;  /* 0x000000040a067c24 */ /* 0x000fe4000f8e02ff */
[----:B------:R-:W-:-:S04]  /*193b0*/  IMAD.WIDE.U32 R4, R9, UR4, R4 ;  /* 0x0000000409047c25 */ /* 0x000fc8000f8e0004 */
[----:B------:R-:W-:Y:S01]  /*193c0*/  IMAD R9, R9, UR5, R6 ;  /* 0x0000000509097c24 */ /* 0x000fe2000f8e0206 */
[----:B------:R-:W-:Y:S01]  /*193d0*/  ULDC.64 UR4, c[0x0][0xae0] ;  /* 0x0002b80000047ab9 */ /* 0x000fe20000000a00 */
[----:B------:R-:W-:Y:S02]  /*193e0*/  IMAD R7, R14, -0xc0, R8 ;  /* 0xffffff400e077824 */ /* 0x000fe400078e0208 */
[----:B------:R-:W-:Y:S02]  /*193f0*/  IMAD R3, R11, UR4, RZ ;  /* 0x000000040b037c24 */ /* 0x000fe4000f8e02ff */
[----:B------:R-:W-:Y:S01]  /*19400*/  IMAD.IADD R5, R5, 0x1, R9 ;  /* 0x0000000105057824 */ /* 0x000fe200078e0209 */
[C---:B------:R-:W-:Y:S01]  /*19410*/  ISETP.GE.AND P0, PT, R2.reuse, R7, PT ;  /* 0x000000070200720c */ /* 0x040fe20003f06270 */
[----:B------:R-:W-:Y:S02]  /*19420*/  VIADD R6, R2, 0x60 ;  /* 0x0000006002067836 */ /* 0x000fe40000000000 */
[----:B------:R-:W-:-:S02]  /*19430*/  IMAD R3, R20, UR5, R3 ;  /* 0x0000000514037c24 */ /* 0x000fc4000f8e0203 */
[----:B------:R-:W-:Y:S01]  /*19440*/  IMAD.WIDE.U32 R4, R20, UR4, R4 ;  /* 0x0000000414047c25 */ /* 0x000fe2000f8e0004 */
[----:B------:R-:W-:Y:S01]  /*19450*/  ULDC.64 UR4, c[0x0][0xae8] ;  /* 0x0002ba0000047ab9 */ /* 0x000fe20000000a00 */
[----:B------:R-:W-:Y:S02]  /*19460*/  ISETP.GE.AND P1, PT, R6, R7, PT ;  /* 0x000000070600720c */ /* 0x000fe40003f26270 */
[----:B------:R-:W-:Y:S01]  /*19470*/  IMAD.IADD R5, R5, 0x1, R3 ;  /* 0x0000000105057824 */ /* 0x000fe200078e0203 */
[----:B------:R-:W-:Y:S01]  /*19480*/  SHF.R.S32.HI R3, RZ, 0x1f, R2 ;  /* 0x0000001fff037819 */ /* 0x000fe20000011402 */
[----:B------:R-:W-:Y:S02]  /*19490*/  IMAD R6, R12, UR4, RZ ;  /* 0x000000040c067c24 */ /* 0x000fe4000f8e02ff */
[----:B------:R-:W-:-:S04]  /*194a0*/  IMAD.WIDE.U32 R4, R13, UR4, R4 ;  /* 0x000000040d047c25 */ /* 0x000fc8000f8e0004 */
[----:B------:R-:W-:Y:S02]  /*194b0*/  IMAD R9, R13, UR5, R6 ;  /* 0x000000050d097c24 */ /* 0x000fe4000f8e0206 */
[----:B------:R-:W-:-:S04]  /*194c0*/  IMAD.WIDE R6, R14, 0xc0, R2 ;  /* 0x000000c00e067825 */ /* 0x000fc800078e0202 */
[----:B------:R-:W-:Y:S01]  /*194d0*/  IMAD.IADD R11, R5, 0x1, R9 ;  /* 0x00000001050b7824 */ /* 0x000fe200078e0209 */
        /* <DEDUP_REMOVED lines=20> */
.L_x_1274:
[----:B------:R-:W-:Y:S05]  /*19620*/  BSYNC B1 ;  /* 0x0000000000017941 */ /* 0x000fea0003800000 */
.L_x_1273:
[----:B------:R-:W-:Y:S05]  /*19630*/  @P1 BRA `(.L_x_1269) ;  /* 0x0000000000541947 */ /* 0x000fea0003800000 */
[----:B------:R-:W-:Y:S01]  /*19640*/  IADD3 R5, P0, R6, 0x60, RZ ;  /* 0x0000006006057810 */ /* 0x000fe20007f1e0ff */
[----:B------:R-:W-:Y:S01]  /*19650*/  ULDC UR4, c[0x0][0xa8c] ;  /* 0x0002a30000047ab9 */ /* 0x000fe20000000800 */
[----:B------:R-:W-:Y:S01]  /*19660*/  IMAD.MOV.U32 R2, RZ, RZ, R4 ;  /* 0x000000ffff027224 */ /* 0x000fe200078e0004 */
[----:B------:R-:W-:Y:S01]  /*19670*/  ULDC.64 UR6, c[0x0][0xad8] ;  /* 0x0002b60000067ab9 */ /* 0x000fe20000000a00 */
[----:B------:R-:W-:Y:S01]  /*19680*/  IMAD.MOV.U32 R3, RZ, RZ, R11 ;  /* 0x000000ffff037224 */ /* 0x000fe200078e000b */
[C---:B------:R-:W-:Y:S01]  /*19690*/  ISETP.GE.AND P1, PT, R0.reuse, UR4, PT ;  /* 0x0000000400007c0c */ /* 0x040fe2000bf26270 */
[----:B------:R-:W-:Y:S02]  /*196a0*/  IMAD.X R6, RZ, RZ, R7, P0 ;  /* 0x000000ffff067224 */ /* 0x000fe400000e0607 */
[----:B------:R-:W-:Y:S02]  /*196b0*/  VIADD R4, R0, 0x20 ;  /* 0x0000002000047836 */ /* 0x000fe40000000000 */
[----:B------:R-:W-:-:S02]  /*196c0*/  IMAD R6, R6, UR6, RZ ;  /* 0x0000000606067c24 */ /* 0x000fc4000f8e02ff */
[----:B------:R-:W-:Y:S01]  /*196d0*/  VIADD R0, R0, 0x40 ;  /* 0x0000004000007836 */ /* 0x000fe20000000000 */
[----:B------:R-:W-:Y:S01]  /*196e0*/  ISETP.GE.AND P2, PT, R4, UR4, PT ;  /* 0x0000000404007c0c */ /* 0x000fe2000bf46270 */
        /* <DEDUP_REMOVED lines=10> */
.L_x_1269:
[----:B------:R-:W-:Y:S05]  /*19790*/  BSYNC B0 ;  /* 0x0000000000007941 */ /* 0x000fea0003800000 */
.L_x_1264:
[----:B------:R-:W4:Y:S01]  /*197a0*/  LDL R0, [R1+0x2c] ;  /* 0x00002c0001007983 */ /* 0x000f220000100800 */
[----:B------:R-:W-:Y:S02]  /*197b0*/  ULDC UR4, c[0x0][0xc14] ;  /* 0x0003050000047ab9 */ /* 0x000fe40000000800 */
[----:B----4-:R-:W-:-:S13]  /*197c0*/  ISETP.GE.AND P0, PT, R0, UR4, PT ;  /* 0x0000000400007c0c */ /* 0x010fda000bf06270 */
[----:B------:R-:W-:Y:S05]  /*197d0*/  @!P0 BRA `(.L_x_1275) ;  /* 0xfffffe7400e08947 */ /* 0x000fea000383ffff */
[----:B------:R-:W-:Y:S05]  /*197e0*/  BRA `(.L_x_1077) ;  /* 0x0000006800fc7947 */ /* 0x000fea0003800000 */
.L_x_1075:
[----:B------:R-:W-:-:S08]  /*197f0*/  NOP ;  /* 0x0000000000007918 */ /* 0x000fd00000000000 */
[----:B0-----:R-:W0:-:S00]  /*19800*/  USETMAXREG.DEALLOC.CTAPOOL 0x20 ;  /* 0x00000020000079c8 */ /* 0x001e0000080e0500 */
        /* <DEDUP_REMOVED lines=11> */
[----:B------:R-:W0:Y:S01]  /*198c0*/  LDS.128 R24, [UR4+0x19cd0] ;  /* 0x019cd004ff187984 */ /* 0x000e220008000c00 */
[----:B------:R-:W-:Y:S06]  /*198d0*/  BAR.ARV 0x4, 0x200 ;  /* 0x0108000000007b1d */ /* 0x000fec0000002000 */
[----:B------:R-:W-:Y:S05]  /*198e0*/  BRA `(.L_x_1277) ;  /* 0x0000000800847947 */ /* 0x000fea0003800000 */
.L_x_1276:
[----:B------:R-:W0:Y:S01]  /*198f0*/  S2R R2, SR_TID.X ;  /* 0x0000000000027919 */ /* 0x000e220000002100 */
[----:B------:R-:W-:Y:S01]  /*19900*/  ULDC UR4, c[0x0][0xc14] ;  /* 0x0003050000047ab9 */ /* 0x000fe20000000800 */
[----:B------:R-:W1:Y:S01]  /*19910*/  S2UR UR6, SR_CTAID.X ;  /* 0x00000000000679c3 */ /* 0x000e620000002500 */
[----:B------:R-:W-:Y:S01]  /*19920*/  ULDC UR5, c[0x0][0xc10] ;  /* 0x0003040000057ab9 */ /* 0x000fe20000000800 */
        /* <DEDUP_REMOVED lines=31> */
[----:B-1----:R-:W-:-:S13]  /*19b20*/  ISETP.GT.AND P6, PT, R6, UR6, PT ;  /* 0x0000000606007c0c */ /* 0x002fda000bfc4270 */
[----:B------:R-:W-:Y:S05]  /*19b30*/  @P6 BRA `(.L_x_1278) ;  /* 0x00000000009c6947 */ /* 0x000fea0003800000 */
[----:B------:R-:W0:Y:S01]  /*19b40*/  LDC R7, c[0x0][0xc14] ;  /* 0x00030500ff077b82 */ /* 0x000e220000000800 */
[----:B------:R-:W-:Y:S01]  /*19b50*/  IMAD.MOV.U32 R6, RZ, RZ, R3 ;  /* 0x000000ffff067224 */ /* 0x000fe200078e0003 */
[----:B------:R-:W-:Y:S01]  /*19b60*/  UMOV UR4, URZ ;  /* 0x0000003f00047c82 */ /* 0x000fe20008000000 */
[----:B------:R-:W-:Y:S01]  /*19b70*/  ULDC UR7, c[0x0][0xc14] ;  /* 0x0003050000077ab9 */ /* 0x000fe20000000800 */
[----:B------:R-:W-:-:S05]  /*19b80*/  ULDC UR5, c[0x0][0xc10] ;  /* 0x0003040000057ab9 */ /* 0x000fca0000000800 */
.L_x_1282:
        /* <DEDUP_REMOVED lines=12> */
.L_x_1281:
[----:B------:R-:W-:Y:S05]  /*19c50*/  BSYNC B0 ;  /* 0x0000000000007941 */ /* 0x000fea0003800000 */
.L_x_1280:
        /* <DEDUP_REMOVED lines=21> */
.L_x_1278:
[----:B------:R-:W-:-:S04]  /*19db0*/  IMAD.IADD R10, R6, 0x1, -R3 ;  /* 0x00000001060a7824 */ /* 0x000fc800078e0a03 */
[----:B------:R-:W-:-:S05]  /*19dc0*/  IMAD R2, R7, UR5, R10 ;  /* 0x0000000507027c24 */ /* 0x000fca000f8e020a */
[----:B------:R-:W-:Y:S02]  /*19dd0*/  ISETP.GT.AND P0, PT, R2, UR6, PT ;  /* 0x0000000602007c0c */ /* 0x000fe4000bf04270 */
[----:B------:R-:W0:Y:S11]  /*19de0*/  LDC.64 R2, c[0x0][0xc68] ;  /* 0x00031a00ff027b82 */ /* 0x000e360000000a00 */
[----:B------:R-:W-:-:S04]  /*19df0*/  VOTE.ANY R11, PT, !P0 ;  /* 0x00000000000b7806 */ /* 0x000fc800040e0100 */
[----:B------:R-:W1:Y:S02]  /*19e00*/  POPC R15, R11 ;  /* 0x0000000b000f7309 */ /* 0x000e640000000000 */
[----:B-1----:R-:W-:-:S04]  /*19e10*/  VIADD R27, R15, UR4 ;  /* 0x000000040f1b7c36 */ /* 0x002fc80008000000 */
[----:B0-----:R-:W-:-:S05]  /*19e20*/  IMAD.WIDE R2, R27, 0x4, R2 ;  /* 0x000000041b027825 */ /* 0x001fca00078e0202 */
[----:B------:R-:W2:Y:S01]  /*19e30*/  LDG.E R9, desc[UR40][R2.64] ;  /* 0x0000002802097981 */ /* 0x000ea2000c1e1900 */
[----:B------:R-:W-:-:S03]  /*19e40*/  ISETP.NE.AND P0, PT, R11, RZ, PT ;  /* 0x000000ff0b00720c */ /* 0x000fc60003f05270 */
        /* <DEDUP_REMOVED lines=11> */
.L_x_1283:
[----:B-1----:R-:W-:Y:S01]  /*19f00*/  IMAD R24, R24, UR5, R10 ;  /* 0x0000000518187c24 */ /* 0x002fe2000f8e020a */
[----:B------:R-:W-:Y:S01]  /*19f10*/  IABS R10, R6 ;  /* 0x00000006000a7213 */ /* 0x000fe20000000000 */
[----:B------:R-:W-:Y:S02]  /*19f20*/  IMAD R11, R11, R8, RZ ;  /* 0x000000080b0b7224 */ /* 0x000fe400078e02ff */
[----:B------:R-:W-:Y:S01]  /*19f30*/  IMAD.MOV.U32 R2, RZ, RZ, RZ ;  /* 0x000000ffff027224 */ /* 0x000fe200078e00ff */
[----:B0-----:R-:W-:Y:S01]  /*19f40*/  IADD3 R7, -R24, UR6, RZ ;  /* 0x0000000618077c10 */ /* 0x001fe2000fffe1ff */
[----:B------:R-:W-:Y:S02]  /*19f50*/  IMAD.MOV R10, RZ, RZ, -R10 ;  /* 0x000000ffff0a7224 */ /* 0x000fe400078e0a0a */
[----:B------:R-:W-:Y:S01]  /*19f60*/  IMAD.HI.U32 R2, R3, R11, R2 ;  /* 0x0000000b03027227 */ /* 0x000fe200078e0002 */
[----:B------:R-:W-:-:S05]  /*19f70*/  IABS R3, R7 ;  /* 0x0000000700037213 */ /* 0x000fca0000000000 */
        /* <DEDUP_REMOVED lines=12> */
[----:B------:R-:W-:Y:S02]  /*1a040*/  IMAD R8, R9, R2, RZ ;  /* 0x0000000209087224 */ /* 0x000fe400078e02ff */
[----:B------:R-:W-:Y:S02]  /*1a050*/  IMAD.MOV R2, RZ, RZ, -R2 ;  /* 0x000000ffff027224 */ /* 0x000fe400078e0a02 */
[----:B------:R-:W-:Y:S02]  /*1a060*/  IMAD.MOV R10, RZ, RZ, -R8 ;  /* 0x000000ffff0a7224 */ /* 0x000fe400078e0a08 */
[----:B------:R-:W-:Y:S02]  /*1a070*/  IMAD R6, R6, R2, R7 ;  /* 0x0000000206067224 */ /* 0x000fe400078e0207 */
[----:B------:R-:W-:Y:S01]  /*1a080*/  IMAD.MOV.U32 R2, RZ, RZ, RZ ;  /* 0x000000ffff027224 */ /* 0x000fe200078e00ff */
[----:B------:R-:W-:-:S04]  /*1a090*/  VIADDMNMX R9, R10, UR5, R9, PT ;  /* 0x000000050a097c46 */ /* 0x000fc8000b800109 */
        /* <DEDUP_REMOVED lines=20> */
[----:B------:R-:W-:-:S06]  /*1a1e0*/  IMAD.IADD R3, R6, 0x1, R8 ;  /* 0x0000000106037824 */ /* 0x000fcc00078e0208 */
[----:B------:R-:W-:-:S06]  /*1a1f0*/  @P0 VIADD R2, R2, 0x1 ;  /* 0x0000000102020836 */ /* 0x000fcc0000000000 */
[----:B------:R-:W-:Y:S01]  /*1a200*/  @!P2 IMAD.MOV R2, RZ, RZ, -R2 ;  /* 0x000000ffff02a224 */ /* 0x000fe200078e0a02 */
[----:B------:R-:W-:Y:S01]  /*1a210*/  @!P1 LOP3.LUT R2, RZ, R9, RZ, 0x33, !PT ;  /* 0x00000009ff029212 */ /* 0x000fe200078e33ff */
[----:B------:R-:W-:-:S03]  /*1a220*/  IMAD.MOV R9, RZ, RZ, -R9 ;  /* 0x000000ffff097224 */ /* 0x000fc600078e0a09 */
[----:B------:R-:W-:Y:S01]  /*1a230*/  LOP3.LUT R25, RZ, R2, RZ, 0x33, !PT ;  /* 0x00000002ff197212 */ /* 0x000fe200078e33ff */
[----:B------:R-:W-:-:S04]  /*1a240*/  IMAD R26, R2, R9, R3 ;  /* 0x00000009021a7224 */ /* 0x000fc800078e0203 */
[----:B------:R-:W-:Y:S01]  /*1a250*/  IMAD.IADD R25, R4, 0x1, R25 ;  /* 0x0000000104197824 */ /* 0x000fe200078e0219 */
[----:B------:R-:W-:Y:S06]  /*1a260*/  BRA `(.L_x_1284) ;  /* 0x00000000000c7947 */ /* 0x000fec0003800000 */
.L_x_1279:
[----:B------:R-:W-:Y:S02]  /*1a270*/  IMAD.MOV.U32 R25, RZ, RZ, RZ ;  /* 0x000000ffff197224 */ /* 0x000fe400078e00ff */
[----:B------:R-:W-:Y:S02]  /*1a280*/  IMAD.U32 R24, RZ, RZ, UR6 ;  /* 0x00000006ff187e24 */ /* 0x000fe4000f8e00ff */
[----:B------:R-:W-:-:S07]  /*1a290*/  IMAD.MOV.U32 R26, RZ, RZ, RZ ;  /* 0x000000ffff1a7224 */ /* 0x000fce00078e00ff */
.L_x_1284:
[----:B------:R-:W-:-:S13]  /*1a2a0*/  ISETP.NE.AND P0, PT, R5, RZ, PT ;  /* 0x000000ff0500720c */ /* 0x000fda0003f05270 */
[----:B------:R-:W0:Y:S01]  /*1a2b0*/  @!P0 S2R R3, SR_CgaCtaId ;  /* 0x0000000000038919 */ /* 0x000e220000008800 */
[----:B------:R-:W-:-:S04]  /*1a2c0*/  @!P0 MOV R2, 0x400 ;  /* 0x0000040000028802 */ /* 0x000fc80000000f00 */
[----:B0-----:R-:W-:-:S05]  /*1a2d0*/  @!P0 LEA R2, R3, R2, 0x18 ;  /* 0x0000000203028211 */ /* 0x001fca00078ec0ff */
[----:B------:R1:W-:Y:S01]  /*1a2e0*/  @!P0 STS.128 [R2+0x19cd0], R24 ;  /* 0x019cd01802008388 */ /* 0x0003e20000000c00 */
[----:B------:R-:W-:Y:S06]  /*1a2f0*/  BAR.ARV 0x5, 0x200 ;  /* 0x0148000000007b1d */ /* 0x000fec0000002000 */
.L_x_1277:
[----:B------:R2:W-:Y:S01]  /*1a300*/  STL [R1+0x14], RZ ;  /* 0x000014ff01007387 */ /* 0x0005e20000100800 */
[----:B------:R-:W-:Y:S01]  /*1a310*/  ULDC UR4, c[0x0][0xc14] ;  /* 0x0003050000047ab9 */ /* 0x000fe20000000800 */
[----:B------:R-:W-:Y:S01]  /*1a320*/  IMAD.MOV.U32 R19, RZ, RZ, 0x1 ;  /* 0x00000001ff137424 */ /* 0x000fe200078e00ff */
[----:B0-----:R-:W-:Y:S01]  /*1a330*/  ISETP.GE.AND P0, PT, R27, UR4, PT ;  /* 0x000000041b007c0c */ /* 0x001fe2000bf06270 */
[----:B------:R-:W-:-:S12]  /*1a340*/  IMAD.MOV.U32 R17, RZ, RZ, RZ ;  /* 0x000000ffff117224 */ /* 0x000fd800078e00ff */
[----:B--2---:R-:W-:Y:S05]  /*1a350*/  @P0 BRA `(.L_x_1285) ;  /* 0x0000005c00280947 */ /* 0x004fea0003800000 */
[----:B------:R-:W2:Y:S01]  /*1a360*/  LDL R8, [R1+0x18] ;  /* 0x0000180001087983 */ /* 0x000ea20000100800 */
[----:B------:R-:W0:Y:S01]  /*1a370*/  S2R R10, SR_TID.X ;  /* 0x00000000000a7919 */ /* 0x000e220000002100 */
[----:B------:R-:W3:Y:S01]  /*1a380*/  S2R R6, SR_TID.X ;  /* 0x0000000000067919 */ /* 0x000ee20000002100 */
[----:B------:R-:W-:Y:S01]  /*1a390*/  IMAD.SHL.U32 R9, R0, 0x800, RZ ;  /* 0x0000080000097824 */ /* 0x000fe200078e00ff */
[----:B0-----:R-:W-:Y:S01]  /*1a3a0*/  SHF.R.U32.HI R4, RZ, 0x1, R10 ;  /* 0x00000001ff047819 */ /* 0x001fe2000001160a */
[----:B-1----:R-:W-:-:S03]  /*1a3b0*/  IMAD.SHL.U32 R2, R10, 0x20, RZ ;  /* 0x000000200a027824 */ /* 0x002fc600078e00ff */
[----:B------:R-:W-:Y:S02]  /*1a3c0*/  LOP3.LUT R5, R4, 0x20, RZ, 0xc0, !PT ;  /* 0x0000002004057812 */ /* 0x000fe400078ec0ff */
[----:B---3--:R-:W-:Y:S01]  /*1a3d0*/  LOP3.LUT R6, R6, 0x7f, RZ, 0xc0, !PT ;  /* 0x0000007f06067812 */ /* 0x008fe200078ec0ff */
[----:B------:R-:W-:Y:S01]  /*1a3e0*/  IMAD.SHL.U32 R0, R10, 0x80, RZ ;  /* 0x000000800a007824 */ /* 0x000fe200078e00ff */
        /* <DEDUP_REMOVED lines=8> */
[----:B------:R-:W-:Y:S02]  /*1a470*/  LOP3.LUT R0, R0, 0x400, RZ, 0xc0, !PT ;  /* 0x0000040000007812 */ /* 0x000fe400078ec0ff */
[----:B------:R-:W-:Y:S02]  /*1a480*/  LOP3.LUT R2, R2, 0x400, R5, 0xf8, !PT ;  /* 0x0000040002027812 */ /* 0x000fe400078ef805 */
[----:B------:R-:W-:Y:S02]  /*1a490*/  LOP3.LUT R3, R3, 0x10, R6, 0x78, !PT ;  /* 0x0000001003037812 */ /* 0x000fe400078e7806 */
[----:B------:R-:W-:Y:S02]  /*1a4a0*/  LOP3.LUT R0, R0, 0x800, R9, 0xf8, !PT ;  /* 0x0000080000007812 */ /* 0x000fe400078ef809 */
[----:B------:R-:W-:Y:S02]  /*1a4b0*/  LOP3.LUT R7, R7, 0x70, R4, 0x78, !PT ;  /* 0x0000007007077812 */ /* 0x000fe400078e7804 */
[----:B------:R-:W-:-:S02]  /*1a4c0*/  LOP3.LUT R2, R2, R3, RZ, 0xfc, !PT ;  /* 0x0000000302027212 */ /* 0x000fc400078efcff */
[----:B------:R-:W-:Y:S01]  /*1a4d0*/  LOP3.LUT R29, R0, R7, RZ, 0xfc, !PT ;  /* 0x00000007001d7212 */ /* 0x000fe200078efcff */
[----:B------:R-:W-:Y:S01]  /*1a4e0*/  IMAD.MOV.U32 R0, RZ, RZ, 0x40 ;  /* 0x00000040ff007424 */ /* 0x000fe200078e00ff */
[----:B------:R-:W-:Y:S01]  /*1a4f0*/  LOP3.LUT P0, RZ, R10, 0x4, RZ, 0xc0, !PT ;  /* 0x000000040aff7812 */ /* 0x000fe2000780c0ff */
[----:B------:R0:W-:Y:S03]  /*1a500*/  STL [R1+0x4], R2 ;  /* 0x0000040201007387 */ /* 0x0001e60000100800 */
[----:B------:R-:W-:Y:S01]  /*1a510*/  SEL R0, R0, 0xffffffc0, !P0 ;  /* 0xffffffc000007807 */ /* 0x000fe20004000000 */
[----:B------:R-:W-:Y:S01]  /*1a520*/  BSSY B7, `(.L_x_1285) ;  /* 0x00005ad000077945 */ /* 0x000fe20003800000 */
[----:B------:R-:W-:Y:S02]  /*1a530*/  IMAD.MOV.U32 R22, RZ, RZ, 0x1 ;  /* 0x00000001ff167424 */ /* 0x000fe400078e00ff */
[----:B------:R-:W-:-:S02]  /*1a540*/  IMAD.MOV.U32 R18, RZ, RZ, RZ ;  /* 0x000000ffff127224 */ /* 0x000fc400078e00ff */
[----:B------:R-:W-:Y:S02]  /*1a550*/  IMAD.MOV.U32 R17, RZ, RZ, RZ ;  /* 0x000000ffff117224 */ /* 0x000fe400078e00ff */
[----:B------:R-:W-:Y:S01]  /*1a560*/  IMAD.MOV.U32 R19, RZ, RZ, 0x1 ;  /* 0x00000001ff137424 */ /* 0x000fe200078e00ff */
[----:B------:R-:W-:Y:S01]  /*1a570*/  ULDC.64 UR38, c[0x0][0x198] ;  /* 0x0000660000267ab9 */ /* 0x000fe20000000a00 */
[----:B------:R-:W-:Y:S01]  /*1a580*/  ULDC UR36, c[0x0][0xc] ;  /* 0x0000030000247ab9 */ /* 0x000fe20000000800 */
[C---:B--2---:R-:W-:Y:S02]  /*1a590*/  LOP3.LUT R3, R8.reuse, 0x1, RZ, 0xfc, !PT ;  /* 0x0000000108037812 */ /* 0x044fe400078efcff */
[----:B0-----:R-:W-:-:S03]  /*1a5a0*/  LOP3.LUT R2, R8, 0x2, RZ, 0xfc, !PT ;  /* 0x0000000208027812 */ /* 0x001fc600078efcff */
[----:B------:R0:W-:Y:S04]  /*1a5b0*/  STL [R1+0x24], R3 ;  /* 0x0000240301007387 */ /* 0x0001e80000100800 */
[----:B------:R0:W-:Y:S04]  /*1a5c0*/  STL [R1+0xc], R2 ;  /* 0x00000c0201007387 */ /* 0x0001e80000100800 */
[----:B------:R0:W-:Y:S04]  /*1a5d0*/  STL [R1+0x14], RZ ;  /* 0x000014ff01007387 */ /* 0x0001e80000100800 */
[----:B------:R0:W-:Y:S02]  /*1a5e0*/  STL [R1], R0 ;  /* 0x0000000001007387 */ /* 0x0001e40000100800 */
.L_x_1412:
[----:B------:R-:W-:Y:S05]  /*1a5f0*/  YIELD ;  /* 0x0000000000007946 */ /* 0x000fea0003800000 */
[----:B------:R-:W-:Y:S01]  /*1a600*/  ULDC.64 UR4, c[0x0][0xa28] ;  /* 0x00028a0000047ab9 */ /* 0x000fe20000000a00 */
[----:B0-----:R-:W-:Y:S01]  /*1a610*/  IMAD.MOV.U32 R9, RZ, RZ, RZ ;  /* 0x000000ffff097224 */ /* 0x001fe200078e00ff */
[----:B------:R-:W-:Y:S01]  /*1a620*/  ISETP.NE.U32.AND P0, PT, RZ, UR4, PT ;  /* 0x00000004ff007c0c */ /* 0x000fe2000bf05070 */
[----:B-1----:R-:W1:Y:S01]  /*1a630*/  LDC.64 R10, c[0x0][0xa00] ;  /* 0x00028000ff0a7b82 */ /* 0x002e620000000a00 */
[----:B------:R-:W-:Y:S01]  /*1a640*/  ULDC.64 UR6, c[0x0][0xa08] ;  /* 0x0002820000067ab9 */ /* 0x000fe20000000a00 */
[----:B------:R-:W-:Y:S01]  /*1a650*/  ULDC.64 UR8, c[0x0][0xa10] ;  /* 0x0002840000087ab9 */ /* 0x000fe20000000a00 */
[----:B------:R-:W-:Y:S01]  /*1a660*/  ISETP.NE.AND.EX P0, PT, RZ, UR5, PT, P0 ;  /* 0x00000005ff007c0c */ /* 0x000fe2000bf05300 */
[----:B------:R-:W-:-:S04]  /*1a670*/  ULDC.64 UR4, c[0x0][0xa18] ;  /* 0x0002860000047ab9 */ /* 0x000fc80000000a00 */
[----:B------:R-:W2:Y:S08]  /*1a680*/  LDC.64 R4, c[0x0][0xa08] ;  /* 0x00028200ff047b82 */ /* 0x000eb00000000a00 */
[----:B0-----:R-:W0:Y:S02]  /*1a690*/  @P0 LDC.64 R2, c[0x0][0xa28] ;  /* 0x00028a00ff020b82 */ /* 0x001e240000000a00 */
[----:B0-----:R-:W-:-:S05]  /*1a6a0*/  @P0 IMAD.WIDE R2, R27, 0x4, R2 ;  /* 0x000000041b020825 */ /* 0x001fca00078e0202 */
[----:B------:R0:W5:Y:S01]  /*1a6b0*/  @P0 LDG.E R9, desc[UR40][R2.64] ;  /* 0x0000002802090981 */ /* 0x000162000c1e1900 */
[----:B------:R-:W-:Y:S01]  /*1a6c0*/  ISETP.NE.U32.AND P0, PT, RZ, UR4, PT ;  /* 0x00000004ff007c0c */ /* 0x000fe2000bf05070 */
[----:B------:R-:W-:Y:S01]  /*1a6d0*/  IMAD.MOV.U32 R0, RZ, RZ, RZ ;  /* 0x000000ffff007224 */ /* 0x000fe200078e00ff */
[----:B------:R-:W-:Y:S01]  /*1a6e0*/  ISETP.NE.U32.AND P2, PT, RZ, UR6, PT ;  /* 0x00000006ff007c0c */ /* 0x000fe2000bf45070 */
[----:B-1----:R-:W-:Y:S01]  /*1a6f0*/  IMAD.WIDE R10, R27, 0x4, R10 ;  /* 0x000000041b0a7825 */ /* 0x002fe200078e020a */
[----:B------:R-:W-:Y:S01]  /*1a700*/  ISETP.NE.AND.EX P0, PT, RZ, UR5, PT, P0 ;  /* 0x00000005ff007c0c */ /* 0x000fe2000bf05300 */
[----:B------:R-:W-:Y:S01]  /*1a710*/  ULDC.64 UR4, c[0x0][0xa00] ;  /* 0x0002800000047ab9 */ /* 0x000fe20000000a00 */
[----:B------:R-:W-:Y:S01]  /*1a720*/  ISETP.NE.U32.AND P4, PT, RZ, UR8, PT ;  /* 0x00000008ff007c0c */ /* 0x000fe2000bf85070 */
[----:B------:R-:W-:Y:S01]  /*1a730*/  IMAD.MOV.U32 R28, RZ, RZ, RZ ;  /* 0x000000ffff1c7224 */ /* 0x000fe200078e00ff */
[----:B------:R-:W-:Y:S01]  /*1a740*/  ISETP.NE.U32.AND P1, PT, RZ, UR4, PT ;  /* 0x00000004ff007c0c */ /* 0x000fe2000bf25070 */
[----:B0-----:R-:W0:Y:S01]  /*1a750*/  LDC.64 R2, c[0x0][0xa10] ;  /* 0x00028400ff027b82 */ /* 0x001e220000000a00 */
[----:B------:R-:W-:-:S02]  /*1a760*/  IMAD.MOV.U32 R6, RZ, RZ, RZ ;  /* 0x000000ffff067224 */ /* 0x000fc400078e00ff */
[----:B------:R-:W-:Y:S01]  /*1a770*/  ISETP.NE.AND.EX P3, PT, RZ, UR5, PT, P1 ;  /* 0x00000005ff007c0c */ /* 0x000fe2000bf65310 */
[----:B--2---:R-:W-:Y:S01]  /*1a780*/  IMAD.WIDE R4, R27, 0x4, R4 ;  /* 0x000000041b047825 */ /* 0x004fe200078e0204 */
[----:B------:R-:W-:Y:S02]  /*1a790*/  ISETP.NE.AND.EX P1, PT, RZ, UR7, PT, P2 ;  /* 0x00000007ff007c0c */ /* 0x000fe4000bf25320 */
[----:B------:R-:W-:Y:S01]  /*1a7a0*/  ISETP.NE.AND.EX P2, PT, RZ, UR9, PT, P4 ;  /* 0x00000009ff007c0c */ /* 0x000fe2000bf45340 */
[----:B------:R-:W1:Y:S01]  /*1a7b0*/  @P0 LDC.64 R12, c[0x0][0xa18] ;  /* 0x00028600ff0c0b82 */ /* 0x000e620000000a00 */
[----:B------:R-:W-:Y:S02]  /*1a7c0*/  ULDC UR4, c[0x0][0x288] ;  /* 0x0000a20000047ab9 */ /* 0x000fe40000000800 */
[----:B------:R-:W-:Y:S01]  /*1a7d0*/  IMAD.U32 R7, RZ, RZ, UR4 ;  /* 0x00000004ff077e24 */ /* 0x000fe2000f8e00ff */
[----:B------:R-:W-:-:S04]  /*1a7e0*/  ULDC.64 UR4, c[0x0][0x3f8] ;  /* 0x0000fe0000047ab9 */ /* 0x000fc80000000a00 */
[----:B------:R-:W2:Y:S04]  /*1a7f0*/  @P3 LDG.E R0, desc[UR40][R10.64] ;  /* 0x000000280a003981 */ /* 0x000ea8000c1e1900 */
[----:B------:R3:W5:Y:S01]  /*1a800*/  @P1 LDG.E R28, desc[UR40][R4.64] ;  /* 0x00000028041c1981 */ /* 0x000762000c1e1900 */
[----:B0-----:R-:W-:-:S05]  /*1a810*/  IMAD.WIDE R2, R27, 0x4, R2 ;  /* 0x000000041b027825 */ /* 0x001fca00078e0202 */
[----:B------:R3:W5:Y:S01]  /*1a820*/  @P2 LDG.E R6, desc[UR40][R2.64] ;  /* 0x0000002802062981 */ /* 0x000762000c1e1900 */
[----:B-1----:R-:W-:-:S05]  /*1a830*/  @P0 IMAD.WIDE R12, R27, 0x4, R12 ;  /* 0x000000041b0c0825 */ /* 0x002fca00078e020c */
[----:B------:R3:W5:Y:S01]  /*1a840*/  @P0 LDG.E R7, desc[UR40][R12.64] ;  /* 0x000000280c070981 */ /* 0x000762000c1e1900 */
[----:B------:R-:W-:-:S03]  /*1a850*/  UISETP.NE.U32.AND UP0, UPT, UR4, URZ, UPT ;  /* 0x0000003f0400728c */ /* 0x000fc6000bf05070 */
[----:B------:R-:W-:Y:S01]  /*1a860*/  ULDC UR4, c[0x0][0x404] ;  /* 0x0001010000047ab9 */ /* 0x000fe20000000800 */
[----:B------:R-:W-:-:S03]  /*1a870*/  UISETP.NE.AND.EX UP0, UPT, UR5, URZ, UPT, UP0 ;  /* 0x0000003f0500728c */ /* 0x000fc6000bf05300 */
[----:B------:R-:W-:Y:S01]  /*1a880*/  ULDC UR5, c[0x0][0x2e0] ;  /* 0x0000b80000057ab9 */ /* 0x000fe20000000800 */
[----:B------:R-:W-:-:S04]  /*1a890*/  USEL UR4, UR4, 0x1, UP0 ;  /* 0x0000000104047887 */ /* 0x000fc80008000000 */
[----:B------:R-:W-:-:S03]  /*1a8a0*/  UIMAD UR4, UR4, UR5, URZ ;  /* 0x00000005040472a4 */ /* 0x000fc6000f8e023f */
[----:B------:R-:W-:Y:S02]  /*1a8b0*/  ULDC UR5, c[0x0][0x338] ;  /* 0x0000ce0000057ab9 */ /* 0x000fe40000000800 */
[----:B------:R-:W-:Y:S01]  /*1a8c0*/  IMAD.U32 R8, RZ, RZ, UR5 ;  /* 0x00000005ff087e24 */ /* 0x000fe2000f8e00ff */
[----:B--2---:R0:W-:Y:S02]  /*1a8d0*/  STL [R1+0x20], R0 ;  /* 0x0000200001007387 */ /* 0x0041e40000100800 */
[----:B0-----:R-:W-:Y:S01]  /*1a8e0*/  IMAD.U32 R0, RZ, RZ, UR4 ;  /* 0x00000004ff007e24 */ /* 0x001fe2000f8e00ff */
[----:B---3--:R-:W-:Y:S06]  /*1a8f0*/  @P0 BRA `(.L_x_1286) ;  /* 0x0000000000100947 */ /* 0x008fec0003800000 */
[----:B------:R-:W-:Y:S05]  /*1a900*/  @!P3 BRA `(.L_x_1286) ;  /* 0x00000000000cb947 */ /* 0x000fea0003800000 */
[----:B-----5:R-:W2:Y:S04]  /*1a910*/  LDG.E R7, desc[UR40][R10.64] ;  /* 0x000000280a077981 */ /* 0x020ea8000c1e1900 */
[----:B------:R-:W2:Y:S02]  /*1a920*/  LDG.E R10, desc[UR40][R10.64+0x4] ;  /* 0x000004280a0a7981 */ /* 0x000ea4000c1e1900 */
[----:B--2---:R-:W-:-:S07]  /*1a930*/  IMAD.IADD R7, R10, 0x1, -R7 ;  /* 0x000000010a077824 */ /* 0x004fce00078e0a07 */
.L_x_1286:
[----:B------:R-:W-:Y:S01]  /*1a940*/  ULDC.64 UR4, c[0x0][0xa20] ;  /* 0x0002880000047ab9 */ /* 0x000fe20000000a00 */
[----:B-----5:R-:W-:Y:S01]  /*1a950*/  IMAD.IADD R28, R28, 0x1, R9 ;  /* 0x000000011c1c7824 */ /* 0x020fe200078e0209 */
[----:B------:R-:W-:-:S04]  /*1a960*/  ISETP.NE.U32.AND P0, PT, RZ, UR4, PT ;  /* 0x00000004ff007c0c */ /* 0x000fc8000bf05070 */
[----:B------:R-:W-:-:S13]  /*1a970*/  ISETP.NE.AND.EX P0, PT, RZ, UR5, PT, P0 ;  /* 0x00000005ff007c0c */ /* 0x000fda000bf05300 */
[----:B------:R-:W-:Y:S05]  /*1a980*/  @!P0 BRA `(.L_x_1287) ;  /* 0x0000000000108947 */ /* 0x000fea0003800000 */
[----:B------:R-:W0:Y:S02]  /*1a990*/  LDC.64 R4, c[0x0][0xa20] ;  /* 0x00028800ff047b82 */ /* 0x000e240000000a00 */
[----:B0-----:R-:W-:-:S05]  /*1a9a0*/  IMAD.WIDE R4, R27, 0x4, R4 ;  /* 0x000000041b047825 */ /* 0x001fca00078e0204 */
[----:B------:R0:W5:Y:S01]  /*1a9b0*/  LDG.E R0, desc[UR40][R4.64] ;  /* 0x0000002804007981 */ /* 0x000162000c1e1900 */
[----:B------:R-:W-:Y:S05]  /*1a9c0*/  BRA `(.L_x_1288) ;  /* 0x0000000000107947 */ /* 0x000fea0003800000 */
.L_x_1287:
[----:B------:R-:W-:Y:S05]  /*1a9d0*/  @!P1 BRA `(.L_x_1288) ;  /* 0x00000000000c9947 */ /* 0x000fea0003800000 */
[----:B------:R-:W2:Y:S04]  /*1a9e0*/  LDG.E R0, desc[UR40][R4.64] ;  /* 0x0000002804007981 */ /* 0x000ea8000c1e1900 */
[----:B------:R-:W2:Y:S02]  /*1a9f0*/  LDG.E R11, desc[UR40][R4.64+0x4] ;  /* 0x00000428040b7981 */ /* 0x000ea4000c1e1900 */
[----:B--2---:R-:W-:-:S07]  /*1aa00*/  IMAD.IADD R0, R11, 0x1, -R0 ;  /* 0x000000010b007824 */ /* 0x004fce00078e0a00 */
.L_x_1288:
[----:B0-----:R-:W2:Y:S04]  /*1aa10*/  @P2 LDG.E R4, desc[UR40][R2.64] ;  /* 0x0000002802042981 */ /* 0x001ea8000c1e1900 */
[----:B------:R0:W2:Y:S01]  /*1aa20*/  @P2 LDG.E R5, desc[UR40][R2.64+0x4] ;  /* 0x0000042802052981 */ /* 0x0000a2000c1e1900 */
[----:B-----5:R-:W-:Y:S02]  /*1aa30*/  IMAD.IADD R9, R0, 0x1, -R9 ;  /* 0x0000000100097824 */ /* 0x020fe400078e0a09 */
[----:B------:R-:W-:-:S05]  /*1aa40*/  IMAD R0, R25, 0xc0, RZ ;  /* 0x000000c019007824 */ /* 0x000fca00078e02ff */
[----:B------:R-:W-:Y:S01]  /*1aa50*/  IADD3 R0, -R7, 0xc0, R0 ;  /* 0x000000c007007810 */ /* 0x000fe20007ffe100 */
[----:B0-----:R-:W0:Y:S02]  /*1aa60*/  LDC.64 R2, c[0x0][0x9e0] ;  /* 0x00027800ff027b82 */ /* 0x001e240000000a00 */
[----:B0-----:R-:W-:Y:S01]  /*1aa70*/  ISETP.GE.AND P1, PT, R3, 0x1, PT ;  /* 0x000000010300780c */ /* 0x001fe20003f26270 */
[----:B--2---:R-:W-:-:S04]  /*1aa80*/  @P2 IMAD.IADD R8, R5, 0x1, -R4 ;  /* 0x0000000105082824 */ /* 0x004fc800078e0a04 */
[----:B------:R-:W-:-:S04]  /*1aa90*/  IMAD.IADD R10, R9, 0x1, R8 ;  /* 0x00000001090a7824 */ /* 0x000fc800078e0208 */
[C---:B------:R-:W-:Y:S02]  /*1aaa0*/  VIADD R20, R10.reuse, 0x7f ;  /* 0x0000007f0a147836 */ /* 0x040fe40000000000 */
[----:B------:R-:W-:-:S03]  /*1aab0*/  IMAD.IADD R0, R10, 0x1, R0 ;  /* 0x000000010a007824 */ /* 0x000fc600078e0200 */
[----:B------:R-:W-:Y:S01]  /*1aac0*/  SHF.R.S32.HI R5, RZ, 0x1f, R20 ;  /* 0x0000001fff057819 */ /* 0x000fe20000011414 */
[----:B------:R-:W-:-:S03]  /*1aad0*/  IMAD.IADD R2, R0, 0x1, R2 ;  /* 0x0000000100027824 */ /* 0x000fc600078e0202 */
[----:B------:R-:W-:-:S04]  /*1aae0*/  LEA.HI R20, R5, R20, RZ, 0x7 ;  /* 0x0000001405147211 */ /* 0x000fc800078f38ff */
[----:B------:R-:W-:Y:S01]  /*1aaf0*/  SHF.R.S32.HI R20, RZ, 0x7, R20 ;  /* 0x00000007ff147819 */ /* 0x000fe20000011414 */
        /* <DEDUP_REMOVED lines=12> */
.L_x_1291:
[----:B------:R-:W-:-:S13]  /*1abc0*/  ISETP.NE.AND P0, PT, R3, 0x1, PT ;  /* 0x000000010300780c */ /* 0x000fda0003f05270 */
[----:B------:R-:W0:Y:S02]  /*1abd0*/  @P0 LDC.64 R4, c[0x0][0x9e8] ;  /* 0x00027a00ff040b82 */ /* 0x000e240000000a00 */
[----:B0-----:R-:W-:-:S05]  /*1abe0*/  @P0 IMAD.HI.U32 R4, R11, R4, RZ ;  /* 0x000000040b040227 */ /* 0x001fca00078e00ff */
[----:B------:R-:W-:-:S07]  /*1abf0*/  @P0 SHF.R.U32.HI R11, RZ, R5, R4 ;  /* 0x00000005ff0b0219 */ /* 0x000fce0000011604 */
.L_x_1292:
[----:B------:R-:W-:Y:S05]  /*1ac00*/  BSYNC B0 ;  /* 0x0000000000007941 */ /* 0x000fea0003800000 */
.L_x_1290:
[----:B------:R-:W-:-:S05]  /*1ac10*/  IMAD R11, R11, R3, R3 ;  /* 0x000000030b0b7224 */ /* 0x000fca00078e0203 */
[----:B------:R-:W-:-:S07]  /*1ac20*/  VIMNMX R2, R2, R11, PT ;  /* 0x0000000b02027248 */ /* 0x000fce0003fe0100 */
.L_x_1289:
        /* <DEDUP_REMOVED lines=15> */
.L_x_1295:
[----:B------:R-:W-:Y:S01]  /*1ad20*/  ISETP.NE.AND P0, PT, R3, 0x1, PT ;  /* 0x000000010300780c */ /* 0x000fe20003f05270 */
[----:B------:R-:W-:-:S12]  /*1ad30*/  IMAD.MOV.U32 R11, RZ, RZ, R7 ;  /* 0x000000ffff0b7224 */ /* 0x000fd800078e0007 */
[----:B------:R-:W0:Y:S02]  /*1ad40*/  @P0 LDC.64 R4, c[0x0][0x9e8] ;  /* 0x00027a00ff040b82 */ /* 0x000e240000000a00 */
[----:B0-----:R-:W-:-:S05]  /*1ad50*/  @P0 IMAD.HI.U32 R4, R7, R4, RZ ;  /* 0x0000000407040227 */ /* 0x001fca00078e00ff */
[----:B------:R-:W-:-:S07]  /*1ad60*/  @P0 SHF.R.U32.HI R11, RZ, R5, R4 ;  /* 0x00000005ff0b0219 */ /* 0x000fce0000011604 */
.L_x_1296:
[----:B------:R-:W-:Y:S05]  /*1ad70*/  BSYNC B0 ;  /* 0x0000000000007941 */ /* 0x000fea0003800000 */
.L_x_1294:
[----:B------:R-:W-:-:S05]  /*1ad80*/  IMAD R3, R11, R3, RZ ;  /* 0x000000030b037224 */ /* 0x000fca00078e02ff */
[----:B------:R-:W-:-:S07]  /*1ad90*/  VIMNMX R10, R10, R3, !PT ;  /* 0x000000030a0a7248 */ /* 0x000fce0007fe0100 */
.L_x_1293:
[----:B------:R-:W-:Y:S01]  /*1ada0*/  VIADD R2, R2, 0x7f ;  /* 0x0000007f02027836 */ /* 0x000fe20000000000 */
[----:B------:R-:W-:Y:S04]  /*1adb0*/  BSSY B0, `(.L_x_1297) ;  /* 0x0000163000007945 */ /* 0x000fe80003800000 */
[----:B------:R-:W-:-:S04]  /*1adc0*/  SHF.R.S32.HI R3, RZ, 0x1f, R2 ;  /* 0x0000001fff037819 */ /* 0x000fc80000011402 */
[----:B------:R-:W-:Y:S02]  /*1add0*/  LEA.HI R3, R3, R2, RZ, 0x7 ;  /* 0x0000000203037211 */ /* 0x000fe400078f38ff */
[----:B------:R-:W-:Y:S02]  /*1ade0*/  SHF.R.S32.HI R2, RZ, 0x1f, R10 ;  /* 0x0000001fff027819 */ /* 0x000fe4000001140a */
[----:B------:R-:W-:Y:S02]  /*1adf0*/  SHF.R.S32.HI R3, RZ, 0x7, R3 ;  /* 0x00000007ff037819 */ /* 0x000fe40000011403 */
[----:B------:R-:W-:Y:S02]  /*1ae00*/  LEA.HI R2, R2, R10, RZ, 0x7 ;  /* 0x0000000a02027211 */ /* 0x000fe400078f38ff */
[----:B------:R-:W-:Y:S02]  /*1ae10*/  VIMNMX R4, R20, R3, PT ;  /* 0x0000000314047248 */ /* 0x000fe40003fe0100 */
[----:B------:R-:W-:-:S04]  /*1ae20*/  SHF.R.S32.HI R2, RZ, 0x7, R2 ;  /* 0x00000007ff027819 */ /* 0x000fc80000011402 */
[----:B------:R-:W-:-:S05]  /*1ae30*/  VIMNMX R2, RZ, R2, !PT ;  /* 0x00000002ff027248 */ /* 0x000fca0007fe0100 */
        /* <DEDUP_REMOVED lines=10> */
[----:B------:R-:W-:Y:S02]  /*1aee0*/  @P0 SHF.R.S32.HI R4, RZ, 0x7, R2 ;  /* 0x00000007ff040819 */ /* 0x000fe40000011402 */
[----:B------:R-:W-:Y:S02]  /*1aef0*/  PLOP3.LUT P0, PT, PT, PT, PT, 0x80, 0x0 ;  /* 0x000000000000781c */ /* 0x000fe40003f0f070 */
[----:B------:R-:W-:-:S13]  /*1af00*/  ISETP.GT.AND P1, PT, R4, R5, PT ;  /* 0x000000050400720c */ /* 0x000fda0003f24270 */
[----:B------:R-:W-:Y:S05]  /*1af10*/  @!P1 BRA `(.L_x_1298) ;  /* 0x0000001400309947 */ /* 0x000fea0003800000 */
[----:B------:R-:W0:Y:S01]  /*1af20*/  LDC R2, c[0x0][0x428] ;  /* 0x00010a00ff027b82 */ /* 0x000e220000000800 */
[----:B------:R-:W-:Y:S01]  /*1af30*/  UMOV UR4, 0xffffffff ;  /* 0xffffffff00047882 */ /* 0x000fe20000000000 */
[----:B0-----:R-:W-:-:S13]  /*1af40*/  ISETP.NE.AND P0, PT, R2, 0x1, PT ;  /* 0x000000010200780c */ /* 0x001fda0003f05270 */
[----:B------:R-:W0:Y:S08]  /*1af50*/  @P0 LDC R3, c[0x0][0x42c] ;  /* 0x00010b00ff030b82 */ /* 0x000e300000000800 */
[----:B------:R-:W1:Y:S01]  /*1af60*/  @P0 LDC R2, c[0x0][0x430] ;  /* 0x00010c00ff020b82 */ /* 0x000e620000000800 */
[----:B0-----:R-:W-:-:S04]  /*1af70*/  @P0 IMAD.HI.U32 R8, R26, R3, RZ ;  /* 0x000000031a080227 */ /* 0x001fc800078e00ff */
[----:B------:R-:W-:Y:S01]  /*1af80*/  IMAD.MOV.U32 R3, RZ, RZ, R26 ;  /* 0x000000ffff037224 */ /* 0x000fe200078e001a */
[----:B-1----:R-:W-:Y:S02]  /*1af90*/  @P0 SHF.R.U32.HI R3, RZ, R2, R8 ;  /* 0x00000002ff030219 */ /* 0x002fe40000011608 */
[----:B------:R-:W-:Y:S01]  /*1afa0*/  SEL R2, R27, RZ, !P2 ;  /* 0x000000ff1b027207 */ /* 0x000fe20005000000 */
[----:B------:R-:W-:Y:S06]  /*1afb0*/  BRA.DIV UR4, `(.L_x_1299) ;  /* 0x0000005e04607947 */ /* 0x000fec000b800000 */
[----:B------:R-:W0:Y:S02]  /*1afc0*/  S2R R8, SR_TID.X ;  /* 0x0000000000087919 */ /* 0x000e240000002100 */
[----:B0-----:R-:W-:-:S04]  /*1afd0*/  SHF.R.U32.HI R8, RZ, 0x5, R8 ;  /* 0x00000005ff087819 */ /* 0x001fc80000011608 */
[----:B------:R-:W-:-:S05]  /*1afe0*/  LOP3.LUT R8, R8, 0x3, RZ, 0xc0, !PT ;  /* 0x0000000308087812 */ /* 0x000fca00078ec0ff */
[----:B------:R0:W1:Y:S02]  /*1aff0*/  SHFL.IDX PT, R14, R8, RZ, 0x1f ;  /* 0x00001fff080e7589 */ /* 0x00006400000e0000 */
.L_x_1459:
[----:B-1----:R-:W-:Y:S02]  /*1b000*/  ISETP.NE.AND P0, PT, R14, RZ, PT ;  /* 0x000000ff0e00720c */ /* 0x002fe40003f05270 */
[----:B------:R-:W-:-:S11]  /*1b010*/  PLOP3.LUT P6, PT, PT, PT, PT, 0x8, 0x0 ;  /* 0x000000000000781c */ /* 0x000fd60003fce170 */
[----:B------:R-:W-:Y:S05]  /*1b020*/  @P0 BRA `(.L_x_1300) ;  /* 0x00000000000c0947 */ /* 0x000fea0003800000 */
[----:B------:R-:W-:-:S03]  /*1b030*/  UMOV UR4, 0xffffffff ;  /* 0xffffffff00047882 */ /* 0x000fc60000000000 */
[----:B------:R-:W-:Y:S05]  /*1b040*/  BRA.DIV UR4, `(.L_x_1301) ;  /* 0x0000005e04707947 */ /* 0x000fea000b800000 */
[----:B------:R-:W-:-:S13]  /*1b050*/  ELECT P6, URZ, PT ;  /* 0x00000000003f782f */ /* 0x000fda00038c0000 */
.L_x_1300:
[----:B0-----:R-:W2:Y:S01]  /*1b060*/  LDL R8, [R1+0x14] ;  /* 0x0000140001087983 */ /* 0x001ea20000100800 */
[----:B------:R-:W-:Y:S01]  /*1b070*/  BSSY B1, `(.L_x_1302) ;  /* 0x000000b000017945 */ /* 0x000fe20003800000 */
[----:B------:R-:W0:Y:S01]  /*1b080*/  S2R R13, SR_CgaCtaId ;  /* 0x00000000000d7919 */ /* 0x000e220000008800 */
[----:B--2---:R-:W-:-:S05]  /*1b090*/  VIADD R8, R8, 0x1 ;  /* 0x0000000108087836 */ /* 0x004fca0000000000 */
[----:B------:R-:W-:-:S04]  /*1b0a0*/  LEA.HI R9, R8, R8, RZ, 0x1 ;  /* 0x0000000808097211 */ /* 0x000fc800078f08ff */
[----:B------:R-:W-:-:S05]  /*1b0b0*/  LOP3.LUT R9, R9, 0xfffffffe, RZ, 0xc0, !PT ;  /* 0xfffffffe09097812 */ /* 0x000fca00078ec0ff */
[----:B------:R-:W-:Y:S01]  /*1b0c0*/  IMAD.IADD R8, R8, 0x1, -R9 ;  /* 0x0000000108087824 */ /* 0x000fe200078e0a09 */
[----:B------:R-:W-:-:S04]  /*1b0d0*/  MOV R9, 0x400 ;  /* 0x0000040000097802 */ /* 0x000fc80000000f00 */
[----:B0-----:R-:W-:Y:S02]  /*1b0e0*/  LEA R13, R13, R9, 0x18 ;  /* 0x000000090d0d7211 */ /* 0x001fe400078ec0ff */
[----:B------:R-:W-:-:S04]  /*1b0f0*/  SHF.L.U32 R8, R8, 0x1f, RZ ;  /* 0x0000001f08087819 */ /* 0x000fc800000006ff */
[----:B------:R-:W0:Y:S02]  /*1b100*/  SYNCS.PHASECHK.TRANS64.TRYWAIT P0, [R13+URZ+0x19c20], R8 ;  /* 0x019c20080d0075a7 */ /* 0x000e24000800017f */
[----:B0-----:R-:W-:Y:S05]  /*1b110*/  @!P0 BRA `(.L_x_1303) ;  /* 0x0000005c005c8947 */ /* 0x001fea0003800000 */
.L_x_1462:
[----:B------:R-:W-:Y:S05]  /*1b120*/  BSYNC B1 ;  /* 0x0000000000017941 */ /* 0x000fea0003800000 */
.L_x_1302:
        /* <DEDUP_REMOVED lines=10> */
.L_x_1463:
[----:B------:R-:W-:Y:S05]  /*1b1d0*/  BSYNC B2 ;  /* 0x0000000000027941 */ /* 0x000fea0003800000 */
.L_x_1306:
        /* <DEDUP_REMOVED lines=9> */
.L_x_1309:
[----:B------:R-:W-:Y:S05]  /*1b270*/  BSYNC B2 ;  /* 0x0000000000027941 */ /* 0x000fea0003800000 */
.L_x_1308:
[----:B0-----:R-:W-:Y:S01]  /*1b280*/  IMAD.MOV.U32 R8, RZ, RZ, RZ ;  /* 0x000000ffff087224 */ /* 0x001fe200078e00ff */
[----:B------:R-:W-:Y:S01]  /*1b290*/  UIADD3 UR4, UP0, UR38, 0x570, URZ ;  /* 0x0000057026047890 */ /* 0x000fe2000ff1e03f */
[----:B------:R-:W-:Y:S01]  /*1b2a0*/  IMAD R9, R4, 0x80, R6 ;  /* 0x0000008004097824 */ /* 0x000fe200078e0206 */
[----:B------:R-:W-:Y:S01]  /*1b2b0*/  PLOP3.LUT P0, PT, PT, PT, PT, 0x80, 0x0 ;  /* 0x000000000000781c */ /* 0x000fe20003f0f070 */
[----:B------:R-:W-:Y:S01]  /*1b2c0*/  IMAD R10, R18, 0x3000, R13 ;  /* 0x00003000120a7824 */ /* 0x000fe200078e020d */
[----:B------:R-:W-:Y:S01]  /*1b2d0*/  R2UR UR10, R8 ;  /* 0x00000000080a72ca */ /* 0x000fe200000e0000 */
[----:B------:R-:W-:Y:S01]  /*1b2e0*/  VIADD R9, R9, 0xffffff80 ;  /* 0xffffff8009097836 */ /* 0x000fe20000000000 */
[----:B------:R-:W-:Y:S01]  /*1b2f0*/  UIADD3.X UR5, URZ, UR39, URZ, UP0, !UPT ;  /* 0x000000273f057290 */ /* 0x000fe200087fe43f */
[----:B------:R-:W-:Y:S01]  /*1b300*/  VIADD R8, R12, 0x19c90 ;  /* 0x00019c900c087836 */ /* 0x000fe20000000000 */
[----:B------:R-:W-:Y:S01]  /*1b310*/  UMOV UR6, 0x0 ;  /* 0x0000000000067882 */ /* 0x000fe20000000000 */
[----:B------:R-:W-:Y:S01]  /*1b320*/  VIADD R14, R10, 0x13800 ;  /* 0x000138000a0e7836 */ /* 0x000fe20000000000 */
[----:B------:R-:W-:-:S09]  /*1b330*/  UMOV UR7, 0x12f00000 ;  /* 0x12f0000000077882 */ /* 0x000fd20000000000 */
.L_x_1310:
        /* <DEDUP_REMOVED lines=16> */
.L_x_1311:
        /* <DEDUP_REMOVED lines=16> */
.L_x_1312:
        /* <DEDUP_REMOVED lines=13> */
.L_x_1464:
[----:B------:R-:W-:Y:S05]  /*1b610*/  BSYNC B2 ;  /* 0x0000000000027941 */ /* 0x000fea0003800000 */
.L_x_1313:
[----:B------:R-:W-:Y:S01]  /*1b620*/  BSSY B2, `(.L_x_1315) ;  /* 0x000000b000027945 */ /* 0x000fe20003800000 */
[----:B------:R-:W-:Y:S02]  /*1b630*/  IMAD.MOV.U32 R14, RZ, RZ, 0x0 ;  /* 0x00000000ff0e7424 */ /* 0x000fe400078e00ff */
[----:B------:R-:W-:Y:S01]  /*1b640*/  IMAD.MOV.U32 R15, RZ, RZ, 0x12f00000 ;  /* 0x12f00000ff0f7424 */ /* 0x000fe200078e00ff */
[----:B------:R-:W-:Y:S06]  /*1b650*/  @P1 BRA `(.L_x_1316) ;  /* 0x00000000001c1947 */ /* 0x000fec0003800000 */
[----:B------:R-:W0:Y:S02]  /*1b660*/  S2R R8, SR_TID.X ;  /* 0x0000000000087919 */ /* 0x000e240000002100 */
[----:B01----:R-:W-:Y:S01]  /*1b670*/  LOP3.LUT R11, R8, 0x1f, RZ, 0xc0, !PT ;  /* 0x0000001f080b7812 */ /* 0x003fe200078ec0ff */
[----:B------:R-:W-:-:S03]  /*1b680*/  IMAD.MOV.U32 R8, RZ, RZ, 0x3000 ;  /* 0x00003000ff087424 */ /* 0x000fc600078e00ff */
[----:B------:R-:W-:Y:S01]  /*1b690*/  ISETP.NE.AND P0, PT, R11, RZ, PT ;  /* 0x000000ff0b00720c */ /* 0x000fe20003f05270 */
[----:B------:R2:W-:-:S12]  /*1b6a0*/  SYNCS.ARRIVE.TRANS64 RZ, [R12+URZ+0x19cb0], R8 ;  /* 0x019cb0080cff79a7 */ /* 0x0005d8000800003f */
[----:B--2---:R-:W-:Y:S05]  /*1b6b0*/  @!P0 BRA `(.L_x_1316) ;  /* 0x0000000000048947 */ /* 0x004fea0003800000 */
[----:B------:R-:W-:Y:S01]  /*1b6c0*/  BPT.TRAP 0x1 ;  /* 0x000000040000795c */ /* 0x000fe20000300000 */
.L_x_1316:
[----:B------:R-:W-:Y:S05]  /*1b6d0*/  BSYNC B2 ;  /* 0x0000000000027941 */ /* 0x000fea0003800000 */
.L_x_1315:
[----:B------:R-:W-:Y:S01]  /*1b6e0*/  R2UR UR6, R14 ;  /* 0x000000000e0672ca */ /* 0x000fe200000e0000 */
[----:B------:R-:W-:Y:S01]  /*1b6f0*/  IMAD.MOV.U32 R8, RZ, RZ, RZ ;  /* 0x000000ffff087224 */ /* 0x000fe200078e00ff */
[----:B------:R-:W-:Y:S01]  /*1b700*/  R2UR UR7, R15 ;  /* 0x000000000f0772ca */ /* 0x000fe200000e0000 */
[----:B------:R-:W-:Y:S01]  /*1b710*/  UIADD3 UR4, UP0, UR38, 0x670, URZ ;  /* 0x0000067026047890 */ /* 0x000fe2000ff1e03f */
[----:B------:R-:W-:Y:S01]  /*1b720*/  PLOP3.LUT P0, PT, PT, PT, PT, 0x80, 0x0 ;  /* 0x000000000000781c */ /* 0x000fe20003f0f070 */
[----:B01----:R-:W-:Y:S01]  /*1b730*/  VIADD R12, R12, 0x19cb0 ;  /* 0x00019cb00c0c7836 */ /* 0x003fe20000000000 */
[----:B------:R-:W-:Y:S01]  /*1b740*/  R2UR UR10, R8 ;  /* 0x00000000080a72ca */ /* 0x000fe200000e0000 */
[----:B------:R-:W-:Y:S01]  /*1b750*/  VIADD R8, R10, 0x9000 ;  /* 0x000090000a087836 */ /* 0x000fe20000000000 */
[----:B------:R-:W-:-:S13]  /*1b760*/  UIADD3.X UR5, URZ, UR39, URZ, UP0, !UPT ;  /* 0x000000273f057290 */ /* 0x000fda00087fe43f */
.L_x_1317:
        /* <DEDUP_REMOVED lines=15> */
.L_x_1318:
        /* <DEDUP_REMOVED lines=15> */
.L_x_1319:
        /* <DEDUP_REMOVED lines=10> */
.L_x_1305:
[----:B------:R-:W-:Y:S05]  /*1b9f0*/  BSYNC B1 ;  /* 0x0000000000017941 */ /* 0x000fea0003800000 */
.L_x_1304:
        /* <DEDUP_REMOVED lines=9> */
.L_x_1336:
        /* <DEDUP_REMOVED lines=11> */
.L_x_1465:
[----:B------:R-:W-:Y:S05]  /*1bb40*/  BSYNC B2 ;  /* 0x0000000000027941 */ /* 0x000fea0003800000 */
.L_x_1322:
        /* <DEDUP_REMOVED lines=9> */
.L_x_1325:
[----:B------:R-:W-:Y:S05]  /*1bbe0*/  BSYNC B2 ;  /* 0x0000000000027941 */ /* 0x000fea0003800000 */
.L_x_1324:
        /* <DEDUP_REMOVED lines=11> */
.L_x_1326:
        /* <DEDUP_REMOVED lines=12> */
[----:B------:R-:W-:Y:S01]  /*1bd60*/  UMOV UR6, 0x0 ;  /* 0x0000000000067882 */ /* 0x000fe20000000000 */
[----:B------:R-:W-:Y:S02]  /*1bd70*/  UMOV UR7, 0x12f00000 ;  /* 0x12f0000000077882 */ /* 0x000fe40000000000 */
[----:B------:R-:W-:Y:S01]  /*1bd80*/  R2UR UR10, R14 ;  /* 0x000000000e0a72ca */ /* 0x000fe200000e0000 */
[----:B------:R-:W-:-:S14]  /*1bd90*/  VIADD R14, R9, 0x14800 ;  /* 0x00014800090e7836 */ /* 0x000fdc0000000000 */
.L_x_1327:
        /* <DEDUP_REMOVED lines=16> */
.L_x_1328:
        /* <DEDUP_REMOVED lines=13> */
.L_x_1466:
[----:B------:R-:W-:Y:S05]  /*1bf70*/  BSYNC B2 ;  /* 0x0000000000027941 */ /* 0x000fea0003800000 */
.L_x_1329:
        /* <DEDUP_REMOVED lines=11> */
.L_x_1332:
[----:B------:R-:W-:Y:S05]  /*1c030*/  BSYNC B2 ;  /* 0x0000000000027941 */ /* 0x000fea0003800000 */
.L_x_1331:
        /* <DEDUP_REMOVED lines=8> */
.L_x_1333:
        /* <DEDUP_REMOVED lines=11> */
[----:B------:R-:W-:Y:S01]  /*1c170*/  R2UR UR6, R14 ;  /* 0x000000000e0672ca */ /* 0x000fe200000e0000 */
[----:B------:R-:W-:Y:S01]  /*1c180*/  VIADD R4, R9, 0xa000 ;  /* 0x0000a00009047836 */ /* 0x000fe20000000000 */
[----:B------:R-:W-:Y:S02]  /*1c190*/  R2UR UR7, R15 ;  /* 0x000000000f0772ca */ /* 0x000fe400000e0000 */
[----:B------:R-:W-:Y:S02]  /*1c1a0*/  R2UR UR10, R10 ;  /* 0x000000000a0a72ca */ /* 0x000fe400000e0000 */
[----:B------:R-:W-:-:S13]  /*1c1b0*/  PLOP3.LUT P1, PT, PT, PT, PT, 0x80, 0x0 ;  /* 0x000000000000781c */ /* 0x000fda0003f2f070 */
.L_x_1334:
        /* <DEDUP_REMOVED lines=15> */
.L_x_1335:
        /* <DEDUP_REMOVED lines=10> */
.L_x_1321:
[----:B------:R-:W-:Y:S05]  /*1c350*/  BSYNC B1 ;  /* 0x0000000000017941 */ /* 0x000fea0003800000 */
.L_x_1320:
        /* <DEDUP_REMOVED lines=8> */
.L_x_1298:
[----:B------:R-:W-:Y:S05]  /*1c3e0*/  BSYNC B0 ;  /* 0x0000000000007941 */ /* 0x000fea0003800000 */
.L_x_1297:
[----:B------:R-:W1:Y:S01]  /*1c3f0*/  LDC.64 R2, c[0x0][0x9e0] ;  /* 0x00027800ff027b82 */ /* 0x000e620000000a00 */
[----:B------:R-:W-:Y:S07]  /*1c400*/  @!P0 WARPSYNC.ALL ;  /* 0x0000000000008948 */ /* 0x000fee0003800000 */
[----:B------:R-:W-:Y:S01]  /*1c410*/  @!P0 BAR.SYNC.DEFER_BLOCKING 0xc, 0x200 ;  /* 0x0308000000008b1d */ /* 0x000fe20000010000 */
[----:B-1----:R-:W-:Y:S01]  /*1c420*/  ISETP.GE.AND P0, PT, R3, 0x1, PT ;  /* 0x000000010300780c */ /* 0x002fe20003f06270 */
[----:B------:R-:W-:-:S12]  /*1c430*/  IMAD.IADD R2, R0, 0x1, R2 ;  /* 0x0000000100027824 */ /* 0x000fd800078e0202 */
[----:B------:R-:W-:Y:S05]  /*1c440*/  @!P0 BRA `(.L_x_1337) ;  /* 0x0000000000488947 */ /* 0x000fea0003800000 */
        /* <DEDUP_REMOVED lines=11> */
.L_x_1339:
[----:B------:R-:W-:-:S13]  /*1c500*/  ISETP.NE.AND P1, PT, R3, 0x1, PT ;  /* 0x000000010300780c */ /* 0x000fda0003f25270 */
[----:B------:R-:W1:Y:S02]  /*1c510*/  @P1 LDC.64 R4, c[0x0][0x9e8] ;  /* 0x00027a00ff041b82 */ /* 0x000e640000000a00 */
[----:B-1----:R-:W-:-:S05]  /*1c520*/  @P1 IMAD.HI.U32 R4, R6, R4, RZ ;  /* 0x0000000406041227 */ /* 0x002fca00078e00ff */
[----:B------:R-:W-:-:S07]  /*1c530*/  @P1 SHF.R.U32.HI R6, RZ, R5, R4 ;  /* 0x00000005ff061219 */ /* 0x000fce0000011604 */
.L_x_1340:
[----:B------:R-:W-:Y:S05]  /*1c540*/  BSYNC B0 ;  /* 0x0000000000007941 */ /* 0x000fea0003800000 */
.L_x_1338:
[----:B------:R-:W-:-:S05]  /*1c550*/  IMAD R5, R6, R3, R3 ;  /* 0x0000000306057224 */ /* 0x000fca00078e0203 */
[----:B------:R-:W-:-:S07]  /*1c560*/  VIMNMX R2, R2, R5, PT ;  /* 0x0000000502027248 */ /* 0x000fce0003fe0100 */
.L_x_1337:
[----:B------:R-:W-:Y:S01]  /*1c570*/  VIADD R2, R2, 0x7f ;  /* 0x0000007f02027836 */ /* 0x000fe20000000000 */
[----:B------:R-:W-:Y:S02]  /*1c580*/  ULDC UR4, c[0x0][0x9dc] ;  /* 0x0002770000047ab9 */ /* 0x000fe40000000800 */
[----:B------:R-:W-:Y:S02]  /*1c590*/  VIADD R0, R7, -UR4 ;  /* 0x8000000407007c36 */ /* 0x000fe40008000000 */
[----:B------:R-:W-:-:S04]  /*1c5a0*/  SHF.R.S32.HI R5, RZ, 0x1f, R2 ;  /* 0x0000001fff057819 */ /* 0x000fc80000011402 */
[----:B------:R-:W-:-:S04]  /*1c5b0*/  LEA.HI R5, R5, R2, RZ, 0x7 ;  /* 0x0000000205057211 */ /* 0x000fc800078f38ff */
[----:B------:R-:W-:-:S04]  /*1c5c0*/  SHF.R.S32.HI R5, RZ, 0x7, R5 ;  /* 0x00000007ff057819 */ /* 0x000fc80000011405 */
[----:B------:R-:W-:-:S05]  /*1c5d0*/  VIMNMX R6, R20, R5, PT ;  /* 0x0000000514067248 */ /* 0x000fca0003fe0100 */
[----:B------:R1:W-:Y:S01]  /*1c5e0*/  STL [R1+0x10], R6 ;  /* 0x0000100601007387 */ /* 0x0003e20000100800 */
[----:B------:R-:W-:Y:S05]  /*1c5f0*/  @!P0 BRA `(.L_x_1341) ;  /* 0x0000000000448947 */ /* 0x000fea0003800000 */
[----:B------:R-:W-:Y:S01]  /*1c600*/  ISETP.GT.AND P0, PT, R7, -0x1, PT ;  /* 0xffffffff0700780c */ /* 0x000fe20003f04270 */
[----:B------:R-:W-:-:S12]  /*1c610*/  BSSY B0, `(.L_x_1342) ;  /* 0x000000d000007945 */ /* 0x000fd80003800000 */
[----:B------:R-:W-:Y:S05]  /*1c620*/  @P0 BRA `(.L_x_1343) ;  /* 0x00000000001c0947 */ /* 0x000fea0003800000 */
[----:B------:R-:W-:Y:S02]  /*1c630*/  ISETP.NE.AND P0, PT, R3, 0x1, PT ;  /* 0x000000010300780c */ /* 0x000fe40003f05270 */
[----:B------:R-:W-:-:S11]  /*1c640*/  LOP3.LUT R7, RZ, R7, RZ, 0x33, !PT ;  /* 0x00000007ff077212 */ /* 0x000fd600078e33ff */
[----:B------:R-:W2:Y:S02]  /*1c650*/  @P0 LDC.64 R4, c[0x0][0x9e8] ;  /* 0x00027a00ff040b82 */ /* 0x000ea40000000a00 */
[----:B--2---:R-:W-:-:S05]  /*1c660*/  @P0 IMAD.HI.U32 R4, R7, R4, RZ ;  /* 0x0000000407040227 */ /* 0x004fca00078e00ff */
[----:B------:R-:W-:-:S04]  /*1c670*/  @P0 SHF.R.U32.HI R7, RZ, R5, R4 ;  /* 0x00000005ff070219 */ /* 0x000fc80000011604 */
[----:B------:R-:W-:Y:S01]  /*1c680*/  LOP3.LUT R7, RZ, R7, RZ, 0x33, !PT ;  /* 0x00000007ff077212 */ /* 0x000fe200078e33ff */
[----:B------:R-:W-:Y:S06]  /*1c690*/  BRA `(.L_x_1344) ;  /* 0x0000000000107947 */ /* 0x000fec0003800000 */
.L_x_1343:
[----:B------:R-:W-:-:S13]  /*1c6a0*/  ISETP.NE.AND P0, PT, R3, 0x1, PT ;  /* 0x000000010300780c */ /* 0x000fda0003f05270 */
[----:B------:R-:W2:Y:S02]  /*1c6b0*/  @P0 LDC.64 R4, c[0x0][0x9e8] ;  /* 0x00027a00ff040b82 */ /* 0x000ea40000000a00 */
[----:B--2---:R-:W-:-:S05]  /*1c6c0*/  @P0 IMAD.HI.U32 R4, R7, R4, RZ ;  /* 0x0000000407040227 */ /* 0x004fca00078e00ff */
[----:B------:R-:W-:-:S07]  /*1c6d0*/  @P0 SHF.R.U32.HI R7, RZ, R5, R4 ;  /* 0x00000005ff070219 */ /* 0x000fce0000011604 */
.L_x_1344:
[----:B------:R-:W-:Y:S05]  /*1c6e0*/  BSYNC B0 ;  /* 0x0000000000007941 */ /* 0x000fea0003800000 */
.L_x_1342:
[----:B------:R-:W-:-:S05]  /*1c6f0*/  IMAD R3, R7, R3, RZ ;  /* 0x0000000307037224 */ /* 0x000fca00078e02ff */
[----:B------:R-:W-:-:S07]  /*1c700*/  VIMNMX R0, R0, R3, !PT ;  /* 0x0000000300007248 */ /* 0x000fce0007fe0100 */
.L_x_1341:
[----:B------:R-:W-:Y:S01]  /*1c710*/  SHF.R.S32.HI R3, RZ, 0x1f, R0 ;  /* 0x0000001fff037819 */ /* 0x000fe20000011400 */
[----:B------:R-:W-:Y:S03]  /*1c720*/  BSSY B6, `(.L_x_1345) ;  /* 0x00002cc000067945 */ /* 0x000fe60003800000 */
[----:B------:R-:W-:-:S04]  /*1c730*/  LEA.HI R3, R3, R0, RZ, 0x7 ;  /* 0x0000000003037211 */ /* 0x000fc800078f38ff */
[----:B------:R-:W-:-:S04]  /*1c740*/  SHF.R.S32.HI R3, RZ, 0x7, R3 ;  /* 0x00000007ff037819 */ /* 0x000fc80000011403 */
[----:B------:R-:W-:-:S04]  /*1c750*/  VIMNMX R23, RZ, R3, !PT ;  /* 0x00000003ff177248 */ /* 0x000fc80007fe0100 */
[----:B------:R-:W-:-:S13]  /*1c760*/  ISETP.GT.AND P0, PT, R6, R23, PT ;  /* 0x000000170600720c */ /* 0x000fda0003f04270 */
[----:B------:R-:W-:Y:S05]  /*1c770*/  @P0 BRA `(.L_x_1346) ;  /* 0x0000000000440947 */ /* 0x000fea0003800000 */
[----:B------:R-:W2:Y:S02]  /*1c780*/  S2R R2, SR_TID.X ;  /* 0x0000000000027919 */ /* 0x000ea40000002100 */
[----:B--2---:R-:W-:-:S04]  /*1c790*/  LOP3.LUT R2, R2, 0x7f, RZ, 0xc0, !PT ;  /* 0x0000007f02027812 */ /* 0x004fc800078ec0ff */
[----:B------:R-:W-:-:S13]  /*1c7a0*/  ISETP.NE.AND P0, PT, R2, RZ, PT ;  /* 0x000000ff0200720c */ /* 0x000fda0003f05270 */
[----:B------:R-:W-:Y:S05]  /*1c7b0*/  @P0 BRA `(.L_x_1347) ;  /* 0x0000002c00080947 */ /* 0x000fea0003800000 */
[----:B------:R-:W2:Y:S01]  /*1c7c0*/  S2R R5, SR_LANEID ;  /* 0x0000000000057919 */ /* 0x000ea20000000000 */
[----:B------:R-:W-:Y:S01]  /*1c7d0*/  VOTEU.ANY UR4, UPT, PT ;  /* 0x0000000000047886 */ /* 0x000fe200038e0100 */
[----:B------:R-:W3:Y:S01]  /*1c7e0*/  LDC.64 R2, c[0x0][0xc38] ;  /* 0x00030e00ff027b82 */ /* 0x000ee20000000a00 */
[----:B------:R-:W2:Y:S02]  /*1c7f0*/  FLO.U32 R0, UR4 ;  /* 0x0000000400007d00 */ /* 0x000ea400080e0000 */
[----:B--2---:R-:W-:-:S06]  /*1c800*/  ISETP.EQ.U32.AND P0, PT, R0, R5, PT ;  /* 0x000000050000720c */ /* 0x004fcc0003f02070 */
[----:B------:R-:W3:Y:S07]  /*1c810*/  POPC R5, UR4 ;  /* 0x0000000400057d09 */ /* 0x000eee0008000000 */
[----:B---3--:R-:W2:Y:S01]  /*1c820*/  @P0 ATOMG.E.ADD.STRONG.GPU PT, R3, desc[UR40][R2.64], R5 ;  /* 0x00000005020309a8 */ /* 0x008ea200081ee1e8 */
[----:B------:R-:W3:Y:S02]  /*1c830*/  S2R R4, SR_LTMASK ;  /* 0x0000000000047919 */ /* 0x000ee40000003900 */
[----:B---3--:R-:W-:-:S04]  /*1c840*/  LOP3.LUT R4, R4, UR4, RZ, 0xc0, !PT ;  /* 0x0000000404047c12 */ /* 0x008fc8000f8ec0ff */
[----:B------:R-:W3:Y:S01]  /*1c850*/  POPC R7, R4 ;  /* 0x0000000400077309 */ /* 0x000ee20000000000 */
[----:B--2---:R-:W3:Y:S02]  /*1c860*/  SHFL.IDX PT, R0, R3, R0, 0x1f ;  /* 0x00001f0003007589 */ /* 0x004ee400000e0000 */
[----:B---3--:R-:W-:Y:S01]  /*1c870*/  IADD3 R24, R0, UR36, R7 ;  /* 0x0000002400187c10 */ /* 0x008fe2000fffe007 */
[----:B------:R-:W-:Y:S06]  /*1c880*/  BRA `(.L_x_1347) ;  /* 0x0000002800d47947 */ /* 0x000fec0003800000 */
.L_x_1346:
[----:B------:R-:W2:Y:S01]  /*1c890*/  S2R R3, SR_CgaCtaId ;  /* 0x0000000000037919 */ /* 0x000ea20000008800 */
[----:B------:R-:W-:-:S04]  /*1c8a0*/  MOV R0, 0x400 ;  /* 0x0000040000007802 */ /* 0x000fc80000000f00 */
        /* <DEDUP_REMOVED lines=9> */
[----:B------:R-:W2:Y:S01]  /*1c940*/  LDC.64 R2, c[0x4][R2] ;  /* 0x0100000002027b82 */ /* 0x000ea20000000a00 */
[----:B------:R-:W-:Y:S02]  /*1c950*/  IMAD.U32 R5, RZ, RZ, UR7 ;  /* 0x00000007ff057e24 */ /* 0x000fe4000f8e00ff */
[----:B-1----:R-:W-:Y:S02]  /*1c960*/  IMAD.U32 R6, RZ, RZ, UR8 ;  /* 0x00000008ff067e24 */ /* 0x002fe4000f8e00ff */
[----:B------:R-:W-:-:S02]  /*1c970*/  IMAD.U32 R7, RZ, RZ, UR9 ;  /* 0x00000009ff077e24 */ /* 0x000fc4000f8e00ff */
[----:B------:R-:W-:Y:S02]  /*1c980*/  IMAD.U32 R10, RZ, RZ, UR4 ;  /* 0x00000004ff0a7e24 */ /* 0x000fe4000f8e00ff */
[----:B------:R-:W-:Y:S02]  /*1c990*/  IMAD.U32 R11, RZ, RZ, UR5 ;  /* 0x00000005ff0b7e24 */ /* 0x000fe4000f8e00ff */
[----:B0-----:R-:W-:Y:S02]  /*1c9a0*/  IMAD.MOV.U32 R8, RZ, RZ, 0x70 ;  /* 0x00000070ff087424 */ /* 0x001fe400078e00ff */
[----:B------:R-:W-:Y:S02]  /*1c9b0*/  IMAD.MOV.U32 R12, RZ, RZ, 0x1 ;  /* 0x00000001ff0c7424 */ /* 0x000fe400078e00ff */
[----:B------:R-:W-:-:S07]  /*1c9c0*/  IMAD.MOV.U32 R13, RZ, RZ, RZ ;  /* 0x000000ffff0d7224 */ /* 0x000fce00078e00ff */
[----:B------:R-:W-:-:S07]  /*1c9d0*/  LEPC R20, `(.L_x_1348) ;  /* 0x000000001014794e */ /* 0x000fce0000000000 */
[----:B--2---:R-:W-:Y:S05]  /*1c9e0*/  CALL.ABS.NOINC R2 ;  /* 0x0000000002007343 */ /* 0x004fea0003c00000 */
.L_x_1348:
[----:B------:R-:W2:Y:S01]  /*1c9f0*/  S2R R20, SR_CgaCtaId ;  /* 0x0000000000147919 */ /* 0x000ea20000008800 */
[----:B------:R-:W-:Y:S02]  /*1ca00*/  MOV R2, 0x400 ;  /* 0x0000040000027802 */ /* 0x000fe40000000f00 */
[----:B------:R-:W-:Y:S02]  /*1ca10*/  LOP3.LUT R16, R16, 0xfffffffe, RZ, 0xc0, !PT ;  /* 0xfffffffe10107812 */ /* 0x000fe400078ec0ff */
[----:B--2---:R-:W-:-:S05]  /*1ca20*/  LEA R2, R20, R2, 0x18 ;  /* 0x0000000214027211 */ /* 0x004fca00078ec0ff */
[----:B------:R-:W-:-:S05]  /*1ca30*/  VIADD R0, R2, 0x9000 ;  /* 0x0000900002007836 */ /* 0x000fca0000000000 */
        /* <DEDUP_REMOVED lines=19> */
.L_x_1349:
        /* <DEDUP_REMOVED lines=22> */
.L_x_1350:
        /* <DEDUP_REMOVED lines=22> */
.L_x_1351:
[----:B------:R-:W2:Y:S01]  /*1ce30*/  LDL.LU R21, [R1+0x20] ;  /* 0x0000200001157983 */ /* 0x000ea20000300800 */
[----:B------:R-:W3:Y:S01]  /*1ce40*/  LDC R0, c[0x0][0x428] ;  /* 0x00010a00ff007b82 */ /* 0x000ee20000000800 */
[----:B------:R-:W-:Y:S01]  /*1ce50*/  ULDC.64 UR4, c[0x0][0x9f8] ;  /* 0x00027e0000047ab9 */ /* 0x000fe20000000a00 */
[----:B------:R-:W4:Y:S01]  /*1ce60*/  S2R R20, SR_TID.X ;  /* 0x0000000000147919 */ /* 0x000f220000002100 */
[----:B------:R-:W-:-:S04]  /*1ce70*/  ISETP.NE.U32.AND P0, PT, RZ, UR4, PT ;  /* 0x00000004ff007c0c */ /* 0x000fc8000bf05070 */
[----:B------:R-:W-:Y:S01]  /*1ce80*/  ISETP.NE.AND.EX P0, PT, RZ, UR5, PT, P0 ;  /* 0x00000005ff007c0c */ /* 0x000fe2000bf05300 */
[----:B------:R-:W-:Y:S01]  /*1ce90*/  ULDC.64 UR4, c[0x0][0xa00] ;  /* 0x0002800000047ab9 */ /* 0x000fe20000000a00 */
[----:B---3--:R-:W-:Y:S01]  /*1cea0*/  ISETP.NE.AND P1, PT, R0, 0x1, PT ;  /* 0x000000010000780c */ /* 0x008fe20003f25270 */
[----:B------:R-:W-:-:S12]  /*1ceb0*/  IMAD.MOV.U32 R0, RZ, RZ, R26 ;  /* 0x000000ffff007224 */ /* 0x000fd800078e001a */
[----:B------:R-:W3:Y:S08]  /*1cec0*/  @P1 LDC R3, c[0x0][0x42c] ;  /* 0x00010b00ff031b82 */ /* 0x000ef00000000800 */
[----:B------:R-:W0:Y:S01]  /*1ced0*/  @P1 LDC R2, c[0x0][0x430] ;  /* 0x00010c00ff021b82 */ /* 0x000e220000000800 */
[----:B---3--:R-:W-:-:S05]  /*1cee0*/  @P1 IMAD.HI.U32 R3, R26, R3, RZ ;  /* 0x000000031a031227 */ /* 0x008fca00078e00ff */
[----:B0-----:R-:W-:Y:S02]  /*1cef0*/  @P1 SHF.R.U32.HI R0, RZ, R2, R3 ;  /* 0x00000002ff001219 */ /* 0x001fe40000011603 */
[----:B------:R-:W0:Y:S02]  /*1cf00*/  @P0 LDC.64 R2, c[0x0][0x9f8] ;  /* 0x00027e00ff020b82 */ /* 0x000e240000000a00 */
[----:B0-----:R-:W-:-:S04]  /*1cf10*/  @P0 IMAD.WIDE R2, R27, 0x4, R2 ;  /* 0x000000041b020825 */ /* 0x001fc800078e0202 */
[----:B--2---:R-:W-:Y:S01]  /*1cf20*/  IMAD R25, R25, 0xc0, R21 ;  /* 0x000000c019197824 */ /* 0x004fe200078e0215 */
[----:B----4-:R-:W-:Y:S01]  /*1cf30*/  LOP3.LUT R21, R20, 0x7f, RZ, 0xc0, !PT ;  /* 0x0000007f14157812 */ /* 0x010fe200078ec0ff */
[----:B------:R-:W-:-:S03]  /*1cf40*/  IMAD.MOV.U32 R20, RZ, RZ, R27 ;  /* 0x000000ffff147224 */ /* 0x000fc600078e001b */
[----:B------:R-:W-:-:S03]  /*1cf50*/  ISETP.NE.AND P1, PT, R21, RZ, PT ;  /* 0x000000ff1500720c */ /* 0x000fc60003f25270 */
[----:B------:R0:W5:Y:S01]  /*1cf60*/  @P0 LDG.E R20, desc[UR40][R2.64] ;  /* 0x0000002802140981 */ /* 0x000162000c1e1900 */
[----:B------:R-:W-:Y:S02]  /*1cf70*/  ISETP.NE.U32.AND P0, PT, RZ, UR4, PT ;  /* 0x00000004ff007c0c */ /* 0x000fe4000bf05070 */
[----:B------:R-:W-:Y:S02]  /*1cf80*/  PLOP3.LUT P3, PT, P1, PT, PT, 0x8, 0x0 ;  /* 0x000000000000781c */ /* 0x000fe40000f6e170 */
[----:B------:R-:W-:-:S04]  /*1cf90*/  ISETP.NE.AND.EX P2, PT, RZ, UR5, PT, P0 ;  /* 0x00000005ff007c0c */ /* 0x000fc8000bf45300 */
[----:B-1----:R-:W-:Y:S01]  /*1cfa0*/  SEL R6, R27, RZ, !P2 ;  /* 0x000000ff1b067207 */ /* 0x002fe20005000000 */
[----:B------:R-:W-:-:S05]  /*1cfb0*/  VOTEU.ALL UP1, P1 ;  /* 0x00000000003f7886 */ /* 0x000fca0000820000 */
[----:B------:R-:W-:-:S04]  /*1cfc0*/  @!UP1 UIADD3 UR8, UP0, UR38, 0x270, URZ ;  /* 0x0000027026089890 */ /* 0x000fc8000ff1e03f */
[----:B------:R-:W-:-:S03]  /*1cfd0*/  @!UP1 UIADD3.X UR9, URZ, UR39, URZ, UP0, !UPT ;  /* 0x000000273f099290 */ /* 0x000fc600087fe43f */
[----:B0-----:R-:W-:-:S09]  /*1cfe0*/  VOTEU.ALL UP0, P1 ;  /* 0x00000000003f7886 */ /* 0x001fd20000800000 */
.L_x_1352:
        /* <DEDUP_REMOVED lines=13> */
.L_x_1353:
        /* <DEDUP_REMOVED lines=12> */
.L_x_1354:
        /* <DEDUP_REMOVED lines=21> */
.L_x_1469:
[----:B-1----:R-:W-:Y:S02]  /*1d2d0*/  ISETP.NE.AND P0, PT, R14, RZ, PT ;  /* 0x000000ff0e00720c */ /* 0x002fe40003f05270 */
[----:B------:R-:W-:-:S11]  /*1d2e0*/  PLOP3.LUT P6, PT, PT, PT, PT, 0x8, 0x0 ;  /* 0x000000000000781c */ /* 0x000fd60003fce170 */
[----:B------:R-:W-:Y:S05]  /*1d2f0*/  @P0 BRA `(.L_x_1356) ;  /* 0x0000000800400947 */ /* 0x000fea0003800000 */
[----:B------:R-:W-:-:S03]  /*1d300*/  UMOV UR4, 0xffffffff ;  /* 0xffffffff00047882 */ /* 0x000fc60000000000 */
[----:B------:R-:W-:Y:S05]  /*1d310*/  BRA.DIV UR4, `(.L_x_1357) ;  /* 0x0000003e04747947 */ /* 0x000fea000b800000 */
[----:B------:R-:W-:-:S13]  /*1d320*/  ELECT P6, URZ, PT ;  /* 0x00000000003f782f */ /* 0x000fda00038c0000 */
.L_x_1472:
[----:B------:R-:W-:Y:S05]  /*1d330*/  @!P6 BRA `(.L_x_1358) ;  /* 0x000000040098e947 */ /* 0x000fea0003800000 */
[----:B0-----:R-:W2:Y:S01]  /*1d340*/  LDL R3, [R1+0x10] ;  /* 0x0000100001037983 */ /* 0x001ea20000100800 */
[----:B------:R-:W-:-:S04]  /*1d350*/  ISETP.NE.U32.AND P0, PT, R4, RZ, PT ;  /* 0x000000ff0400720c */ /* 0x000fc80003f05070 */
[----:B------:R-:W-:Y:S01]  /*1d360*/  ISETP.NE.AND.EX P0, PT, R5, RZ, PT, P0 ;  /* 0x000000ff0500720c */ /* 0x000fe20003f05300 */
[----:B--2---:R-:W-:-:S12]  /*1d370*/  VIADD R7, R3, 0xffffffff ;  /* 0xffffffff03077836 */ /* 0x004fd80000000000 */
        /* <DEDUP_REMOVED lines=18> */
.L_x_1359:
        /* <DEDUP_REMOVED lines=10> */
.L_x_1473:
        /* <DEDUP_REMOVED lines=8> */
.L_x_1361:
        /* <DEDUP_REMOVED lines=30> */
.L_x_1474:
        /* <DEDUP_REMOVED lines=8> */
.L_x_1363:
        /* <DEDUP_REMOVED lines=24> */
.L_x_1358:
[----:B01----:R-:W0:Y:S01]  /*1d9a0*/  S2R R5, SR_CgaCtaId ;  /* 0x0000000000057919 */ /* 0x003e220000008800 */
[----:B------:R-:W-:Y:S01]  /*1d9b0*/  MOV R4, 0x400 ;  /* 0x0000040000047802 */ /* 0x000fe20000000f00 */
[----:B------:R-:W-:Y:S05]  /*1d9c0*/  WARPSYNC.ALL ;  /* 0x0000000000007948 */ /* 0x000fea0003800000 */
[----:B------:R-:W-:Y:S01]  /*1d9d0*/  BAR.SYNC.DEFER_BLOCKING 0x8, 0x1a0 ;  /* 0x0206800000007b1d */ /* 0x000fe20000010000 */
[----:B------:R-:W-:-:S13]  /*1d9e0*/  ELECT P0, URZ, PT ;  /* 0x00000000003f782f */ /* 0x000fda0003800000 */
[----:B------:R-:W-:Y:S01]  /*1d9f0*/  @P0 R2UR UR13, R6 ;  /* 0x00000000060d02ca */ /* 0x000fe200000e0000 */
[----:B------:R-:W-:Y:S01]  /*1da00*/  UIADD3 UR4, UP0, UR38, 0x270, URZ ;  /* 0x0000027026047890 */ /* 0x000fe2000ff1e03f */
[----:B------:R-:W-:Y:S02]  /*1da10*/  @P0 R2UR UR12, R26 ;  /* 0x000000001a0c02ca */ /* 0x000fe400000e0000 */
[C---:B------:R-:W-:Y:S01]  /*1da20*/  @P0 R2UR UR11, R25.reuse ;  /* 0x00000000190b02ca */ /* 0x040fe200000e0000 */
        /* <DEDUP_REMOVED lines=29> */
.L_x_1356:
[----:B------:R-:W2:Y:S04]  /*1dc00*/  LDL.LU R7, [R1+0x14] ;  /* 0x0000140001077983 */ /* 0x000ea80000300800 */
[----:B------:R-:W3:Y:S01]  /*1dc10*/  LDL.LU R4, [R1+0x10] ;  /* 0x0000100001047983 */ /* 0x000ee20000300800 */
[----:B------:R-:W-:Y:S01]  /*1dc20*/  MOV R5, 0x400 ;  /* 0x0000040000057802 */ /* 0x000fe20000000f00 */
[----:B------:R-:W-:Y:S01]  /*1dc30*/  BSSY B0, `(.L_x_1364) ;  /* 0x000000d000007945 */ /* 0x000fe20003800000 */
[----:B------:R-:W1:Y:S02]  /*1dc40*/  S2R R6, SR_CgaCtaId ;  /* 0x0000000000067919 */ /* 0x000e640000008800 */
[----:B-1----:R-:W-:Y:S01]  /*1dc50*/  LEA R5, R6, R5, 0x18 ;  /* 0x0000000506057211 */ /* 0x002fe200078ec0ff */
[----:B--2---:R-:W-:-:S02]  /*1dc60*/  VIADD R7, R7, 0x1 ;  /* 0x0000000107077836 */ /* 0x004fc40000000000 */
[----:B---3--:R-:W-:-:S03]  /*1dc70*/  VIADD R12, R4, 0xfffffffe ;  /* 0xfffffffe040c7836 */ /* 0x008fc60000000000 */
[----:B0-----:R-:W-:Y:S01]  /*1dc80*/  LEA.HI R3, R7, R7, RZ, 0x1 ;  /* 0x0000000707037211 */ /* 0x001fe200078f08ff */
[----:B------:R0:W-:Y:S03]  /*1dc90*/  STL [R1+0x14], R7 ;  /* 0x0000140701007387 */ /* 0x0001e60000100800 */
[----:B------:R-:W-:Y:S02]  /*1dca0*/  LOP3.LUT R3, R3, 0xfffffffe, RZ, 0xc0, !PT ;  /* 0xfffffffe03037812 */ /* 0x000fe400078ec0ff */
[----:B------:R-:W-:-:S03]  /*1dcb0*/  ISETP.GE.AND P2, PT, R12, R23, PT ;  /* 0x000000170c00720c */ /* 0x000fc60003f46270 */
[----:B------:R-:W-:-:S05]  /*1dcc0*/  IMAD.IADD R3, R7, 0x1, -R3 ;  /* 0x0000000107037824 */ /* 0x000fca00078e0a03 */
[----:B------:R-:W-:-:S04]  /*1dcd0*/  SHF.L.U32 R3, R3, 0x1f, RZ ;  /* 0x0000001f03037819 */ /* 0x000fc800000006ff */
[----:B------:R-:W1:Y:S02]  /*1dce0*/  SYNCS.PHASECHK.TRANS64.TRYWAIT P0, [R5+URZ+0x19c20], R3 ;  /* 0x019c2003050075a7 */ /* 0x000e64000800017f */
[----:B01----:R-:W-:Y:S05]  /*1dcf0*/  @!P0 BRA `(.L_x_1365) ;  /* 0x0000003400448947 */ /* 0x003fea0003800000 */
.L_x_1475:
[----:B------:R-:W-:Y:S05]  /*1dd00*/  BSYNC B0 ;  /* 0x0000000000007941 */ /* 0x000fea0003800000 */
.L_x_1364:
[----:B------:R-:W-:Y:S05]  /*1dd10*/  @!P2 BRA `(.L_x_1366) ;  /* 0x000000100018a947 */ /* 0x000fea0003800000 */
[----:B------:R-:W-:Y:S02]  /*1dd20*/  IMAD.MOV.U32 R6, RZ, RZ, R17 ;  /* 0x000000ffff067224 */ /* 0x000fe400078e0011 */
[----:B------:R-:W-:-:S07]  /*1dd30*/  IMAD.MOV.U32 R7, RZ, RZ, R19 ;  /* 0x000000ffff077224 */ /* 0x000fce00078e0013 */
.L_x_1390:
[----:B------:R-:W-:Y:S01]  /*1dd40*/  VIADD R17, R6, 0x1 ;  /* 0x0000000106117836 */ /* 0x000fe20000000000 */
[----:B------:R-:W-:Y:S05]  /*1dd50*/  YIELD ;  /* 0x0000000000007946 */ /* 0x000fea0003800000 */
[----:B------:R-:W-:Y:S01]  /*1dd60*/  ISETP.NE.AND P0, PT, R17, 0x2, PT ;  /* 0x000000021100780c */ /* 0x000fe20003f05270 */
[----:B------:R-:W-:Y:S03]  /*1dd70*/  BSSY B0, `(.L_x_1367) ;  /* 0x00000a9000007945 */ /* 0x000fe60003800000 */
[----:B0-----:R-:W-:-:S02]  /*1dd80*/  SEL R4, RZ, 0x1, P0 ;  /* 0x00000001ff047807 */ /* 0x001fc40000000000 */
[----:B------:R-:W-:Y:S02]  /*1dd90*/  SEL R17, R17, RZ, P0 ;  /* 0x000000ff11117207 */ /* 0x000fe40000000000 */
[----:B------:R-:W-:Y:S01]  /*1dda0*/  LOP3.LUT R19, R7, R4, RZ, 0x3c, !PT ;  /* 0x0000000407137212 */ /* 0x000fe200078e3cff */
[----:B-1----:R-:W-:Y:S06]  /*1ddb0*/  @!P6 BRA `(.L_x_1368) ;  /* 0x000000080090e947 */ /* 0x002fec0003800000 */
        /* <DEDUP_REMOVED lines=19> */
[----:B------:R-:W-:-:S04]  /*1def0*/  LEA R4, P0, R2, UR4, 0x2 ;  /* 0x0000000402047c11 */ /* 0x000fc8000f8010ff */
[----:B------:R-:W-:-:S05]  /*1df00*/  LEA.HI.X R5, R2, UR5, R3, 0x2, P0 ;  /* 0x0000000502057c11 */ /* 0x000fca00080f1403 */
[----:B------:R0:W5:Y:S04]  /*1df10*/  LDG.E R2, desc[UR40][R4.64] ;  /* 0x0000002804027981 */ /* 0x000168000c1e1900 */
.L_x_1369:
[----:B0-----:R-:W0:Y:S01]  /*1df20*/  S2R R5, SR_CgaCtaId ;  /* 0x0000000000057919 */ /* 0x001e220000008800 */
[----:B------:R-:W-:Y:S01]  /*1df30*/  MOV R4, 0x400 ;  /* 0x0000040000047802 */ /* 0x000fe20000000f00 */
[----:B------:R-:W-:Y:S01]  /*1df40*/  BSSY B1, `(.L_x_1370) ;  /* 0x0000009000017945 */ /* 0x000fe20003800000 */
[----:B------:R-:W1:Y:S02]  /*1df50*/  S2R R3, SR_TID.X ;  /* 0x0000000000037919 */ /* 0x000e640000002100 */
[----:B0-----:R-:W-:Y:S02]  /*1df60*/  LEA R4, R5, R4, 0x18 ;  /* 0x0000000405047211 */ /* 0x001fe400078ec0ff */
[----:B-1----:R-:W-:-:S03]  /*1df70*/  LOP3.LUT R3, R3, 0x7f, RZ, 0xc0, !PT ;  /* 0x0000007f03037812 */ /* 0x002fc600078ec0ff */
[----:B------:R-:W-:Y:S01]  /*1df80*/  IMAD R5, R17, 0x8, R4 ;  /* 0x0000000811057824 */ /* 0x000fe200078e0204 */
[----:B------:R-:W-:Y:S02]  /*1df90*/  SHF.L.U32 R4, R19, 0x1f, RZ ;  /* 0x0000001f13047819 */ /* 0x000fe400000006ff */
[----:B------:R-:W-:Y:S02]  /*1dfa0*/  ISETP.NE.AND P2, PT, R3, RZ, PT ;  /* 0x000000ff0300720c */ /* 0x000fe40003f45270 */
[----:B------:R-:W0:Y:S02]  /*1dfb0*/  SYNCS.PHASECHK.TRANS64.TRYWAIT P0, [R5+URZ+0x19c80], R4 ;  /* 0x019c8004050075a7 */ /* 0x000e24000800017f */
[----:B0-----:R-:W-:Y:S09]  /*1dfc0*/  @!P0 BRA `(.L_x_1371) ;  /* 0x0000003000b08947 */ /* 0x001ff20003800000 */
.L_x_1476:
[----:B------:R-:W-:Y:S05]  /*1dfd0*/  BSYNC B1 ;  /* 0x0000000000017941 */ /* 0x000fea0003800000 */
.L_x_1370:
        /* <DEDUP_REMOVED lines=9> */
.L_x_1373:
[----:B------:R-:W-:Y:S05]  /*1e070*/  BSYNC B1 ;  /* 0x0000000000017941 */ /* 0x000fea0003800000 */
.L_x_1372:
[----:B------:R-:W1:Y:S01]  /*1e080*/  S2R R9, SR_CgaCtaId ;  /* 0x0000000000097919 */ /* 0x000e620000008800 */
[----:B------:R-:W-:Y:S01]  /*1e090*/  IMAD.MOV.U32 R15, RZ, RZ, RZ ;  /* 0x000000ffff0f7224 */ /* 0x000fe200078e00ff */
[----:B------:R-:W-:Y:S01]  /*1e0a0*/  MOV R3, 0x400 ;  /* 0x0000040000037802 */ /* 0x000fe20000000f00 */
[----:B------:R-:W-:Y:S01]  /*1e0b0*/  UIADD3 UR4, UP0, UR38, 0x470, URZ ;  /* 0x0000047026047890 */ /* 0x000fe2000ff1e03f */
[----:B------:R-:W-:Y:S01]  /*1e0c0*/  PLOP3.LUT P0, PT, PT, PT, PT, 0x80, 0x0 ;  /* 0x000000000000781c */ /* 0x000fe20003f0f070 */
[----:B------:R-:W-:Y:S01]  /*1e0d0*/  UMOV UR6, 0x0 ;  /* 0x0000000000067882 */ /* 0x000fe20000000000 */
[----:B------:R-:W-:Y:S01]  /*1e0e0*/  R2UR UR10, R15 ;  /* 0x000000000f0a72ca */ /* 0x000fe200000e0000 */
[----:B------:R-:W-:Y:S01]  /*1e0f0*/  UIADD3.X UR5, URZ, UR39, URZ, UP0, !UPT ;  /* 0x000000273f057290 */ /* 0x000fe200087fe43f */
[----:B------:R-:W-:Y:S01]  /*1e100*/  UMOV UR7, 0x14f00000 ;  /* 0x14f0000000077882 */ /* 0x000fe20000000000 */
[----:B-1----:R-:W-:Y:S01]  /*1e110*/  LEA R3, R9, R3, 0x18 ;  /* 0x0000000309037211 */ /* 0x002fe200078ec0ff */
[----:B------:R-:W-:-:S02]  /*1e120*/  IMAD R9, R8, 0x80, R28 ;  /* 0x0000008008097824 */ /* 0x000fc400078e021c */
[----:B------:R-:W-:Y:S02]  /*1e130*/  VIADD R8, R5, 0x19c70 ;  /* 0x00019c7005087836 */ /* 0x000fe40000000000 */
[----:B------:R-:W-:-:S04]  /*1e140*/  IMAD R3, R17, 0x3000, R3 ;  /* 0x0000300011037824 */ /* 0x000fc800078e0203 */
[----:B------:R-:W-:-:S07]  /*1e150*/  VIADD R10, R3, 0x9000 ;  /* 0x00009000030a7836 */ /* 0x000fce0000000000 */
.L_x_1374:
        /* <DEDUP_REMOVED lines=16> */
.L_x_1375:
        /* <DEDUP_REMOVED lines=16> */
.L_x_1376:
        /* <DEDUP_REMOVED lines=13> */
.L_x_1477:
[----:B------:R-:W-:Y:S05]  /*1e430*/  BSYNC B1 ;  /* 0x0000000000017941 */ /* 0x000fea0003800000 */
.L_x_1377:
        /* <DEDUP_REMOVED lines=11> */
.L_x_1380:
[----:B------:R-:W-:Y:S05]  /*1e4f0*/  BSYNC B1 ;  /* 0x0000000000017941 */ /* 0x000fea0003800000 */
.L_x_1379:
        /* <DEDUP_REMOVED lines=8> */
.L_x_1381:
        /* <DEDUP_REMOVED lines=15> */
.L_x_1382:
        /* <DEDUP_REMOVED lines=15> */
.L_x_1383:
        /* <DEDUP_REMOVED lines=10> */
.L_x_1368:
[----:B------:R-:W-:Y:S05]  /*1e800*/  BSYNC B0 ;  /* 0x0000000000007941 */ /* 0x000fea0003800000 */
.L_x_1367:
[----:B------:R-:W2:Y:S02]  /*1e810*/  LDL R4, [R1+0x24] ;  /* 0x0000240001047983 */ /* 0x000ea40000100800 */
[----:B--2---:R-:W-:-:S13]  /*1e820*/  ISETP.NE.AND P0, PT, R4, 0x3, PT ;  /* 0x000000030400780c */ /* 0x004fda0003f05270 */
[----:B------:R-:W-:Y:S05]  /*1e830*/  @!P0 BRA `(.L_x_1384) ;  /* 0x0000000000048947 */ /* 0x000fea0003800000 */
[----:B------:R-:W-:Y:S01]  /*1e840*/  BPT.TRAP 0x1 ;  /* 0x000000040000795c */ /* 0x000fe20000300000 */
.L_x_1384:
        /* <DEDUP_REMOVED lines=11> */
.L_x_1478:
[----:B------:R-:W-:Y:S05]  /*1e900*/  BSYNC B0 ;  /* 0x0000000000007941 */ /* 0x000fea0003800000 */
.L_x_1385:
[----:B------:R-:W-:Y:S05]  /*1e910*/  @!P0 BRA `(.L_x_1387) ;  /* 0x0000000000048947 */ /* 0x000fea0003800000 */
[----:B------:R-:W-:Y:S01]  /*1e920*/  BPT.TRAP 0x1 ;  /* 0x000000040000795c */ /* 0x000fe20000300000 */
.L_x_1387:
[----:B0-----:R-:W-:Y:S01]  /*1e930*/  SHF.L.U32 R4, R7, 0x1f, RZ ;  /* 0x0000001f07047819 */ /* 0x001fe200000006ff */
[----:B------:R-:W-:-:S03]  /*1e940*/  IMAD R10, R6, 0x3000, RZ ;  /* 0x00003000060a7824 */ /* 0x000fc600078e02ff */
[----:B------:R-:W0:Y:S02]  /*1e950*/  SYNCS.PHASECHK.TRANS64.TRYWAIT P2, [R13+URZ+0x19c60], R4 ;  /* 0x019c60040d0075a7 */ /* 0x000e24000804017f */
[----:B0-----:R-:W-:Y:S05]  /*1e960*/  @!P2 BRA `(.L_x_1388) ;  /* 0x000000280084a947 */ /* 0x001fea0003800000 */
.L_x_1479:
[----:B------:R-:W2:Y:S01]  /*1e970*/  LDL R3, [R1+0x4] ;  /* 0x0000040001037983 */ /* 0x000ea20000100800 */
[----:B------:R-:W-:-:S03]  /*1e980*/  MOV R25, 0x400 ;  /* 0x0000040000197802 */ /* 0x000fc60000000f00 */
[----:B------:R-:W3:Y:S01]  /*1e990*/  LDL R15, [R1] ;  /* 0x00000000010f7983 */ /* 0x000ee20000100800 */
[----:B------:R-:W1:Y:S01]  /*1e9a0*/  S2R R26, SR_CgaCtaId ;  /* 0x00000000001a7919 */ /* 0x000e620000008800 */
[----:B------:R-:W-:Y:S05]  /*1e9b0*/  WARPSYNC.ALL ;  /* 0x0000000000007948 */ /* 0x000fea0003800000 */
[----:B-1----:R-:W-:Y:S02]  /*1e9c0*/  LEA R25, R26, R25, 0x18 ;  /* 0x000000191a197211 */ /* 0x002fe400078ec0ff */
[----:B------:R-:W-:-:S05]  /*1e9d0*/  LOP3.LUT R14, R10, R29, RZ, 0xfc, !PT ;  /* 0x0000001d0a0e7212 */ /* 0x000fca00078efcff */
        /* <DEDUP_REMOVED lines=21> */
[----:B------:R-:W0:Y:S01]  /*1eb30*/  LDSM.16.MT88.4 R4, [R3+0x9800] ;  /* 0x009800000304783b */ /* 0x000e220000004200 */
[----:B---3--:R-:W-:Y:S02]  /*1eb40*/  IADD3 R14, R15, 0x3000, R14 ;  /* 0x000030000f0e7810 */ /* 0x008fe40007ffe00e */
[C-C-:B0-----:R-:W-:Y:S02]  /*1eb50*/  PRMT R8, R4.reuse, 0x6420, R5.reuse ;  /* 0x0000642004087816 */ /* 0x141fe40000000005 */
        /* <DEDUP_REMOVED lines=24> */
.L_x_1389:
[----:B-1----:R1:W-:Y:S01]  /*1ece0*/  SYNCS.ARRIVE.TRANS64.A1T0 RZ, [R13+URZ+0x19c50], RZ ;  /* 0x019c50ff0dff79a7 */ /* 0x0023e2000810003f */
[----:B------:R-:W-:Y:S01]  /*1ecf0*/  BAR.SYNC.DEFER_BLOCKING 0x2, 0x80 ;  /* 0x0082000000007b1d */ /* 0x000fe20000010000 */
[C---:B------:R-:W-:Y:S01]  /*1ed00*/  ISETP.GT.AND P0, PT, R12.reuse, R23, PT ;  /* 0x000000170c00720c */ /* 0x040fe20003f04270 */
[----:B------:R-:W-:Y:S02]  /*1ed10*/  @!P1 VIADD R3, R13, 0x19c80 ;  /* 0x00019c800d039836 */ /* 0x000fe40000000000 */
[----:B------:R-:W-:Y:S02]  /*1ed20*/  VIADD R12, R12, 0xffffffff ;  /* 0xffffffff0c0c7836 */ /* 0x000fe40000000000 */
[----:B------:R-:W-:Y:S01]  /*1ed30*/  IMAD.MOV.U32 R6, RZ, RZ, R17 ;  /* 0x000000ffff067224 */ /* 0x000fe200078e0011 */
[----:B------:R-:W-:Y:S01]  /*1ed40*/  @!P1 PRMT R3, RZ, 0x654, R3 ;  /* 0x00000654ff039816 */ /* 0x000fe20000000003 */
[----:B------:R-:W-:-:S03]  /*1ed50*/  IMAD.MOV.U32 R7, RZ, RZ, R19 ;  /* 0x000000ffff077224 */ /* 0x000fc600078e0013 */
[----:B------:R1:W-:Y:S03]  /*1ed60*/  @!P1 SYNCS.ARRIVE.TRANS64.RED.A1T0 RZ, [R3+URZ], RZ ;  /* 0x000000ff03ff99a7 */ /* 0x0003e6000810043f */
[----:B------:R-:W-:Y:S05]  /*1ed70*/  @P0 BRA `(.L_x_1390) ;  /* 0xffffffec00f00947 */ /* 0x000fea000383ffff */
.L_x_1366:
        /* <DEDUP_REMOVED lines=16> */
.L_x_1392:
[----:B------:R-:W-:Y:S05]  /*1ee80*/  BSYNC B0 ;  /* 0x0000000000007941 */ /* 0x000fea0003800000 */
.L_x_1391:
[----:B------:R-:W-:Y:S05]  /*1ee90*/  @!P2 BRA `(.L_x_1393) ;  /* 0x000000000004a947 */ /* 0x000fea0003800000 */
[----:B------:R-:W-:Y:S01]  /*1eea0*/  BPT.TRAP 0x1 ;  /* 0x000000040000795c */ /* 0x000fe20000300000 */
.L_x_1393:
        /* <DEDUP_REMOVED lines=11> */
.L_x_1480:
[----:B------:R-:W-:Y:S05]  /*1ef60*/  BSYNC B0 ;  /* 0x0000000000007941 */ /* 0x000fea0003800000 */
.L_x_1394:
[----:B------:R-:W-:Y:S05]  /*1ef70*/  @!P2 BRA `(.L_x_1396) ;  /* 0x000000000004a947 */ /* 0x000fea0003800000 */
[----:B------:R-:W-:Y:S01]  /*1ef80*/  BPT.TRAP 0x1 ;  /* 0x000000040000795c */ /* 0x000fe20000300000 */
.L_x_1396:
[----:B0-----:R-:W-:-:S04]  /*1ef90*/  SHF.L.U32 R0, R19, 0x1f, RZ ;  /* 0x0000001f13007819 */ /* 0x001fc800000006ff */
[----:B------:R-:W0:Y:S02]  /*1efa0*/  SYNCS.PHASECHK.TRANS64.TRYWAIT P0, [R3+URZ+0x19c60], R0 ;  /* 0x019c6000030075a7 */ /* 0x000e24000800017f */
[----:B0-----:R-:W-:Y:S05]  /*1efb0*/  @!P0 BRA `(.L_x_1397) ;  /* 0x0000002400188947 */ /* 0x001fea0003800000 */
.L_x_1481:
[----:B------:R-:W0:Y:S01]  /*1efc0*/  LDL R4, [R1+0x4] ;  /* 0x0000040001047983 */ /* 0x000e220000100800 */
[----:B------:R-:W-:-:S03]  /*1efd0*/  MOV R8, 0x400 ;  /* 0x0000040000087802 */ /* 0x000fc60000000f00 */
[----:B------:R-:W2:Y:S01]  /*1efe0*/  LDL R12, [R1] ;  /* 0x00000000010c7983 */ /* 0x000ea20000100800 */
[----:B------:R-:W1:Y:S01]  /*1eff0*/  S2R R9, SR_CgaCtaId ;  /* 0x0000000000097919 */ /* 0x000e620000008800 */
[----:B------:R-:W-:Y:S01]  /*1f000*/  IMAD R2, R17, 0x3000, RZ ;  /* 0x0000300011027824 */ /* 0x000fe200078e02ff */
[----:B------:R-:W-:Y:S05]  /*1f010*/  WARPSYNC.ALL ;  /* 0x0000000000007948 */ /* 0x000fea0003800000 */
[----:B-1----:R-:W-:Y:S02]  /*1f020*/  LEA R8, R9, R8, 0x18 ;  /* 0x0000000809087211 */ /* 0x002fe400078ec0ff */
[----:B0-----:R-:W-:-:S05]  /*1f030*/  LOP3.LUT R0, R2, R4, RZ, 0xfc, !PT ;  /* 0x0000000402007212 */ /* 0x001fca00078efcff */
[----:B------:R-:W-:-:S05]  /*1f040*/  IMAD.IADD R0, R8, 0x1, R0 ;  /* 0x0000000108007824 */ /* 0x000fca00078e0200 */
[----:B------:R-:W0:Y:S01]  /*1f050*/  LDSM.16.MT88.4 R4, [R0+0x9000] ;  /* 0x009000000004783b */ /* 0x000e220000004200 */
[----:B------:R-:W-:-:S05]  /*1f060*/  LOP3.LUT R2, R2, R29, RZ, 0xfc, !PT ;  /* 0x0000001d02027212 */ /* 0x000fca00078efcff */
[----:B------:R-:W-:Y:S01]  /*1f070*/  IMAD.IADD R2, R8, 0x1, R2 ;  /* 0x0000000108027824 */ /* 0x000fe200078e0202 */
        /* <DEDUP_REMOVED lines=18> */
[----:B--2---:R-:W-:Y:S02]  /*1f1a0*/  IADD3 R2, R12, 0x3000, R2 ;  /* 0x000030000c027810 */ /* 0x004fe40007ffe002 */
        /* <DEDUP_REMOVED lines=25> */
.L_x_1398:
        /* <DEDUP_REMOVED lines=10> */
.L_x_1347:
[----:B------:R-:W-:Y:S05]  /*1f3e0*/  BSYNC B6 ;  /* 0x0000000000067941 */ /* 0x000fea0003800000 */
.L_x_1345:
[----:B------:R-:W-:-:S13]  /*1f3f0*/  LOP3.LUT P0, RZ, R16, 0x2, RZ, 0xc0, !PT ;  /* 0x0000000210ff7812 */ /* 0x000fda000780c0ff */
[----:B------:R-:W-:Y:S05]  /*1f400*/  @!P0 BRA `(.L_x_1399) ;  /* 0x0000000000208947 */ /* 0x000fea0003800000 */
[----:B------:R-:W-:Y:S05]  /*1f410*/  WARPSYNC.ALL ;  /* 0x0000000000007948 */ /* 0x000fea0003800000 */
[----:B------:R-:W2:Y:S08]  /*1f420*/  S2UR UR5, SR_CgaCtaId ;  /* 0x00000000000579c3 */ /* 0x000eb00000008800 */
[----:B------:R-:W-:Y:S06]  /*1f430*/  BAR.SYNC.DEFER_BLOCKING 0x5, 0x200 ;  /* 0x0148000000007b1d */ /* 0x000fec0000010000 */
[----:B------:R-:W-:-:S02]  /*1f440*/  UMOV UR4, 0x400 ;  /* 0x0000040000047882 */ /* 0x000fc40000000000 */
[----:B--2---:R-:W-:-:S09]  /*1f450*/  ULEA UR4, UR5, UR4, 0x18 ;  /* 0x0000000405047291 */ /* 0x004fd2000f8ec03f */
[----:B------:R-:W2:Y:S01]  /*1f460*/  LDS.128 R24, [UR4+0x19cd0] ;  /* 0x019cd004ff187984 */ /* 0x000ea20008000c00 */
[----:B------:R-:W-:Y:S06]  /*1f470*/  BAR.ARV 0x4, 0x200 ;  /* 0x0108000000007b1d */ /* 0x000fec0000002000 */
[----:B------:R-:W-:Y:S05]  /*1f480*/  BRA `(.L_x_1400) ;  /* 0x0000000800cc7947 */ /* 0x000fea0003800000 */
.L_x_1399:
        /* <DEDUP_REMOVED lines=17> */
[----:B--2---:R-:W-:Y:S01]  /*1f5a0*/  @!P1 IMAD.MOV.U32 R25, RZ, RZ, R2 ;  /* 0x000000ffff199224 */ /* 0x004fe200078e0002 */
[----:B------:R-:W-:-:S04]  /*1f5b0*/  ISETP.NE.AND P1, PT, R8, RZ, PT ;  /* 0x000000ff0800720c */ /* 0x000fc80003f25270 */
[----:B------:R-:W0:Y:S02]  /*1f5c0*/  SHFL.UP PT, R14, R25, 0x1, RZ ;  /* 0x04200000190e7989 */ /* 0x000e2400000e00ff */
[----:B0-----:R-:W-:-:S05]  /*1f5d0*/  SEL R4, R14, RZ, P1 ;  /* 0x000000ff0e047207 */ /* 0x001fca0000800000 */
[----:B------:R-:W-:-:S05]  /*1f5e0*/  IMAD.IADD R4, R25, 0x1, R4 ;  /* 0x0000000119047824 */ /* 0x000fca00078e0204 */
[----:B------:R-:W0:Y:S02]  /*1f5f0*/  SHFL.UP PT, R14, R4, 0x2, RZ ;  /* 0x04400000040e7989 */ /* 0x000e2400000e00ff */
[----:B0-----:R-:W-:-:S05]  /*1f600*/  SEL R5, R14, RZ, P2 ;  /* 0x000000ff0e057207 */ /* 0x001fca0001000000 */
[----:B-1----:R-:W-:Y:S02]  /*1f610*/  IMAD.IADD R6, R4, 0x1, R5 ;  /* 0x0000000104067824 */ /* 0x002fe400078e0205 */
[----:B------:R-:W-:Y:S04]  /*1f620*/  SHFL.IDX PT, R5, R24, 0x1, 0x1f ;  /* 0x00201f0018057f89 */ /* 0x000fe800000e0000 */
        /* <DEDUP_REMOVED lines=10> */
.L_x_1491:
[----:B------:R-:W-:Y:S02]  /*1f6d0*/  ULDC UR4, c[0x0][0xc10] ;  /* 0x0003040000047ab9 */ /* 0x000fe40000000800 */
[----:B------:R-:W-:-:S04]  /*1f6e0*/  IMAD.U32 R4, RZ, RZ, UR4 ;  /* 0x00000004ff047e24 */ /* 0x000fc8000f8e00ff */
[----:B-1----:R-:W-:-:S04]  /*1f6f0*/  IMAD R14, R14, R4, RZ ;  /* 0x000000040e0e7224 */ /* 0x002fc800078e02ff */
[----:B------:R-:W-:-:S05]  /*1f700*/  IMAD.IADD R5, R5, 0x1, R14 ;  /* 0x0000000105057824 */ /* 0x000fca00078e020e */
[----:B------:R-:W-:-:S13]  /*1f710*/  ISETP.GT.AND P6, PT, R5, R0, PT ;  /* 0x000000000500720c */ /* 0x000fda0003fc4270 */
[----:B------:R-:W-:Y:S05]  /*1f720*/  @P6 BRA `(.L_x_1402) ;  /* 0x00000000009c6947 */ /* 0x000fea0003800000 */
.L_x_1407:
[----:B------:R-:W1:Y:S01]  /*1f730*/  LDC R2, c[0x0][0xc14] ;  /* 0x00030500ff027b82 */ /* 0x000e620000000800 */
[----:B------:R-:W-:-:S05]  /*1f740*/  VIADD R27, R27, 0x1f ;  /* 0x0000001f1b1b7836 */ /* 0x000fca0000000000 */
[----:B-1----:R-:W-:-:S13]  /*1f750*/  ISETP.GE.AND P6, PT, R27, R2, PT ;  /* 0x000000021b00720c */ /* 0x002fda0003fc6270 */
[----:B------:R-:W-:Y:S05]  /*1f760*/  @P6 BRA `(.L_x_1403) ;  /* 0x0000000400d06947 */ /* 0x000fea0003800000 */
[----:B0-----:R-:W0:Y:S01]  /*1f770*/  S2R R3, SR_TID.X ;  /* 0x0000000000037919 */ /* 0x001e220000002100 */
        /* <DEDUP_REMOVED lines=9> */
.L_x_1405:
[----:B------:R-:W-:Y:S05]  /*1f810*/  BSYNC B0 ;  /* 0x0000000000007941 */ /* 0x000fea0003800000 */
.L_x_1404:
        /* <DEDUP_REMOVED lines=18> */
.L_x_1499:
[----:B------:R-:W-:Y:S02]  /*1f940*/  ULDC UR4, c[0x0][0xc10] ;  /* 0x0003040000047ab9 */ /* 0x000fe40000000800 */
[----:B------:R-:W-:-:S04]  /*1f950*/  IMAD.U32 R4, RZ, RZ, UR4 ;  /* 0x00000004ff047e24 */ /* 0x000fc8000f8e00ff */
[----:B-1----:R-:W-:-:S04]  /*1f960*/  IMAD R14, R14, R4, RZ ;  /* 0x000000040e0e7224 */ /* 0x002fc800078e02ff */
[----:B------:R-:W-:-:S05]  /*1f970*/  IMAD.IADD R5, R14, 0x1, R5 ;  /* 0x000000010e057824 */ /* 0x000fca00078e0205 */
[----:B------:R-:W-:-:S13]  /*1f980*/  ISETP.GT.AND P6, PT, R5, R0, PT ;  /* 0x000000000500720c */ /* 0x000fda0003fc4270 */
[----:B------:R-:W-:Y:S05]  /*1f990*/  @!P6 BRA `(.L_x_1407) ;  /* 0xfffffffc0064e947 */ /* 0x000fea000383ffff */
.L_x_1402:
        /* <DEDUP_REMOVED lines=8> */
.L_x_1503:
[----:B------:R-:W-:Y:S01]  /*1fa20*/  ISETP.NE.AND P0, PT, R2, RZ, PT ;  /* 0x000000ff0200720c */ /* 0x000fe20003f05270 */
[----:B------:R-:W-:-:S12]  /*1fa30*/  IMAD.MOV.U32 R14, RZ, RZ, RZ ;  /* 0x000000ffff0e7224 */ /* 0x000fd800078e00ff */
[----:B------:R-:W-:Y:S05]  /*1fa40*/  @!P0 BRA `(.L_x_1409) ;  /* 0x0000000000108947 */ /* 0x000fea0003800000 */
[----:B------:R-:W-:Y:S01]  /*1fa50*/  UMOV UR4, 0xffffffff ;  /* 0xffffffff00047882 */ /* 0x000fe20000000000 */
[----:B------:R-:W-:Y:S02]  /*1fa60*/  VIADD R12, R6, 0xffffffff ;  /* 0xffffffff060c7836 */ /* 0x000fe40000000000 */
[----:B------:R-:W-:Y:S05]  /*1fa70*/  BRA.DIV UR4, `(.L_x_1410) ;  /* 0x0000002204a47947 */ /* 0x000fea000b800000 */
[----:B------:R3:W4:Y:S02]  /*1fa80*/  SHFL.IDX PT, R14, R3, R12, 0x1f ;  /* 0x00001f0c030e7589 */ /* 0x00072400000e0000 */
.L_x_1409:
[----:B0--3--:R-:W0:Y:S01]  /*1fa90*/  LDC.64 R2, c[0x0][0xc68] ;  /* 0x00031a00ff027b82 */ /* 0x009e220000000a00 */
[----:B------:R-:W-:-:S04]  /*1faa0*/  IMAD.IADD R27, R6, 0x1, R27 ;  /* 0x00000001061b7824 */ /* 0x000fc800078e021b */
[----:B0-----:R-:W-:-:S05]  /*1fab0*/  IMAD.WIDE R2, R27, 0x4, R2 ;  /* 0x000000041b027825 */ /* 0x001fca00078e0202 */
[----:B-1----:R0:W2:Y:S01]  /*1fac0*/  LDG.E R6, desc[UR40][R2.64] ;  /* 0x0000002802067981 */ /* 0x0020a2000c1e1900 */
[----:B----4-:R-:W-:-:S04]  /*1fad0*/  IMAD R24, R14, R4, R24 ;  /* 0x000000040e187224 */ /* 0x010fc800078e0218 */
[----:B------:R-:W-:Y:S02]  /*1fae0*/  IMAD.IADD R0, R0, 0x1, -R24 ;  /* 0x0000000100007824 */ /* 0x000fe400078e0a18 */
[----:B0-----:R-:W-:Y:S02]  /*1faf0*/  IMAD.MOV.U32 R2, RZ, RZ, RZ ;  /* 0x000000ffff027224 */ /* 0x001fe400078e00ff */
[----:B--2---:R-:W-:-:S05]  /*1fb00*/  IMAD R5, R25, R6, RZ ;  /* 0x0000000619057224 */ /* 0x004fca00078e02ff */
[----:B------:R-:W-:-:S04]  /*1fb10*/  IABS R7, R5 ;  /* 0x0000000500077213 */ /* 0x000fc80000000000 */
[----:B------:R-:W0:Y:S08]  /*1fb20*/  I2F.RP R8, R7 ;  /* 0x0000000700087306 */ /* 0x000e300000209400 */
[----:B0-----:R-:W0:Y:S02]  /*1fb30*/  MUFU.RCP R8, R8 ;  /* 0x0000000800087308 */ /* 0x001e240000001000 */
[----:B0-----:R-:W-:Y:S01]  /*1fb40*/  VIADD R9, R8, 0xffffffe ;  /* 0x0ffffffe08097836 */ /* 0x001fe20000000000 */
[----:B------:R-:W-:-:S05]  /*1fb50*/  IABS R8, R5 ;  /* 0x0000000500087213 */ /* 0x000fca0000000000 */
[----:B------:R-:W0:Y:S01]  /*1fb60*/  F2I.FTZ.U32.TRUNC.NTZ R3, R9 ;  /* 0x0000000900037305 */ /* 0x000e22000021f000 */
[----:B------:R-:W-:Y:S02]  /*1fb70*/  IMAD.MOV R8, RZ, RZ, -R8 ;  /* 0x000000ffff087224 */ /* 0x000fe400078e0a08 */
[----:B0-----:R-:W-:-:S04]  /*1fb80*/  IMAD.MOV R10, RZ, RZ, -R3 ;  /* 0x000000ffff0a7224 */ /* 0x001fc800078e0a03 */
[----:B------:R-:W-:-:S04]  /*1fb90*/  IMAD R11, R10, R7, RZ ;  /* 0x000000070a0b7224 */ /* 0x000fc800078e02ff */
        /* <DEDUP_REMOVED lines=17> */
[----:B------:R-:W-:-:S03]  /*1fcb0*/  IMAD R0, R5, R9, R0 ;  /* 0x0000000905007224 */ /* 0x000fc600078e0200 */
[----:B------:R-:W-:-:S04]  /*1fcc0*/  VIADDMNMX R4, R3, R4, R6, PT ;  /* 0x0000000403047246 */ /* 0x000fc80003800106 */
[----:B------:R-:W-:-:S04]  /*1fcd0*/  IABS R6, R4 ;  /* 0x0000000400067213 */ /* 0x000fc80000000000 */
[----:B------:R-:W0:Y:S08]  /*1fce0*/  I2F.RP R8, R6 ;  /* 0x0000000600087306 */ /* 0x000e300000209400 */
[----:B0-----:R-:W0:Y:S02]  /*1fcf0*/  MUFU.RCP R8, R8 ;  /* 0x0000000800087308 */ /* 0x001e240000001000 */
[----:B0-----:R-:W-:Y:S01]  /*1fd00*/  VIADD R2, R8, 0xffffffe ;  /* 0x0ffffffe08027836 */ /* 0x001fe20000000000 */
[----:B------:R-:W-:-:S05]  /*1fd10*/  IABS R8, R0 ;  /* 0x0000000000087213 */ /* 0x000fca0000000000 */
[----:B------:R0:W1:Y:S02]  /*1fd20*/  F2I.FTZ.U32.TRUNC.NTZ R3, R2 ;  /* 0x0000000200037305 */ /* 0x000064000021f000 */
[----:B0-----:R-:W-:Y:S02]  /*1fd30*/  IMAD.MOV.U32 R2, RZ, RZ, RZ ;  /* 0x000000ffff027224 */ /* 0x001fe400078e00ff */
[----:B-1----:R-:W-:-:S04]  /*1fd40*/  IMAD.MOV R5, RZ, RZ, -R3 ;  /* 0x000000ffff057224 */ /* 0x002fc800078e0a03 */
[----:B------:R-:W-:-:S04]  /*1fd50*/  IMAD R5, R5, R6, RZ ;  /* 0x0000000605057224 */ /* 0x000fc800078e02ff */
[----:B------:R-:W-:Y:S01]  /*1fd60*/  IMAD.HI.U32 R3, R3, R5, R2 ;  /* 0x0000000503037227 */ /* 0x000fe200078e0002 */
[-C--:B------:R-:W-:Y:S02]  /*1fd70*/  IABS R5, R4.reuse ;  /* 0x0000000400057213 */ /* 0x080fe40000000000 */
[C---:B------:R-:W-:Y:S01]  /*1fd80*/  LOP3.LUT R2, R0.reuse, R4, RZ, 0x3c, !PT ;  /* 0x0000000400027212 */ /* 0x040fe200078e3cff */
[----:B------:R-:W-:Y:S02]  /*1fd90*/  IMAD.IADD R0, R0, 0x1, R7 ;  /* 0x0000000100007824 */ /* 0x000fe400078e0207 */
[----:B------:R-:W-:Y:S01]  /*1fda0*/  IMAD.MOV R5, RZ, RZ, -R5 ;  /* 0x000000ffff057224 */ /* 0x000fe200078e0a05 */
[----:B------:R-:W-:Y:S01]  /*1fdb0*/  ISETP.GE.AND P2, PT, R2, RZ, PT ;  /* 0x000000ff0200720c */ /* 0x000fe20003f46270 */
[----:B------:R-:W-:-:S04]  /*1fdc0*/  IMAD.HI.U32 R3, R3, R8, RZ ;  /* 0x0000000803037227 */ /* 0x000fc800078e00ff */
[----:B------:R-:W-:-:S05]  /*1fdd0*/  IMAD R5, R3, R5, R8 ;  /* 0x0000000503057224 */ /* 0x000fca00078e0208 */
[----:B------:R-:W-:-:S13]  /*1fde0*/  ISETP.GT.U32.AND P1, PT, R6, R5, PT ;  /* 0x000000050600720c */ /* 0x000fda0003f24070 */
[----:B------:R-:W-:Y:S02]  /*1fdf0*/  @!P1 IMAD.IADD R5, R5, 0x1, -R6 ;  /* 0x0000000105059824 */ /* 0x000fe400078e0a06 */
[----:B------:R-:W-:Y:S01]  /*1fe00*/  @!P1 VIADD R3, R3, 0x1 ;  /* 0x0000000103039836 */ /* 0x000fe20000000000 */
[----:B------:R-:W-:Y:S02]  /*1fe10*/  ISETP.NE.AND P1, PT, R4, RZ, PT ;  /* 0x000000ff0400720c */ /* 0x000fe40003f25270 */
[----:B------:R-:W-:-:S13]  /*1fe20*/  ISETP.GE.U32.AND P0, PT, R5, R6, PT ;  /* 0x000000060500720c */ /* 0x000fda0003f06070 */
[----:B------:R-:W-:-:S04]  /*1fe30*/  @P0 VIADD R3, R3, 0x1 ;  /* 0x0000000103030836 */ /* 0x000fc80000000000 */
[----:B------:R-:W-:Y:S01]  /*1fe40*/  @!P2 IMAD.MOV R3, RZ, RZ, -R3 ;  /* 0x000000ffff03a224 */ /* 0x000fe200078e0a03 */
[----:B------:R-:W-:Y:S01]  /*1fe50*/  @!P1 LOP3.LUT R3, RZ, R4, RZ, 0x33, !PT ;  /* 0x00000004ff039212 */ /* 0x000fe200078e33ff */
[----:B------:R-:W-:-:S04]  /*1fe60*/  IMAD.MOV R4, RZ, RZ, -R4 ;  /* 0x000000ffff047224 */ /* 0x000fc800078e0a04 */
[----:B------:R-:W-:Y:S01]  /*1fe70*/  IMAD R26, R3, R4, R0 ;  /* 0x00000004031a7224 */ /* 0x000fe200078e0200 */
[----:B------:R-:W-:-:S05]  /*1fe80*/  LOP3.LUT R0, RZ, R3, RZ, 0x33, !PT ;  /* 0x00000003ff007212 */ /* 0x000fca00078e33ff */
[----:B------:R-:W-:Y:S01]  /*1fe90*/  IMAD.IADD R25, R25, 0x1, R0 ;  /* 0x0000000119197824 */ /* 0x000fe200078e0200 */
[----:B------:R-:W-:Y:S06]  /*1fea0*/  BRA `(.L_x_1411) ;  /* 0x00000000001c7947 */ /* 0x000fec0003800000 */
.L_x_1403:
[----:B------:R-:W-:Y:S01]  /*1feb0*/  UMOV UR4, URZ ;  /* 0x0000003f00047c82 */ /* 0x000fe20008000000 */
[----:B------:R-:W-:Y:S01]  /*1fec0*/  UMOV UR5, URZ ;  /* 0x0000003f00057c82 */ /* 0x000fe20008000000 */
[----:B------:R-:W-:Y:S01]  /*1fed0*/  ULDC UR6, c[0x0][0xc14] ;  /* 0x0003050000067ab9 */ /* 0x000fe20000000800 */
[----:B------:R-:W-:Y:S02]  /*1fee0*/  IMAD.MOV.U32 R24, RZ, RZ, R0 ;  /* 0x000000ffff187224 */ /* 0x000fe400078e0000 */
[----:B------:R-:W-:Y:S02]  /*1fef0*/  IMAD.U32 R25, RZ, RZ, UR4 ;  /* 0x00000004ff197e24 */ /* 0x000fe4000f8e00ff */
[----:B------:R-:W-:Y:S02]  /*1ff00*/  IMAD.U32 R26, RZ, RZ, UR5 ;  /* 0x00000005ff1a7e24 */ /* 0x000fe4000f8e00ff */
[----:B------:R-:W-:-:S07]  /*1ff10*/  IMAD.U32 R27, RZ, RZ, UR6 ;  /* 0x00000006ff1b7e24 */ /* 0x000fce000f8e00ff */
.L_x_1411:
[----:B------:R-:W1:Y:S01]  /*1ff20*/  S2R R0, SR_TID.X ;  /* 0x0000000000007919 */ /* 0x000e620000002100 */
[----:B------:R-:W-:Y:S05]  /*1ff30*/  WARPSYNC.ALL ;  /* 0x0000000000007948 */ /* 0x000fea0003800000 */
[----:B------:R-:W-:Y:S01]  /*1ff40*/  BAR.SYNC.DEFER_BLOCKING 0x4, 0x200 ;  /* 0x0108000000007b1d */ /* 0x000fe20000010000 */
[----:B-1----:R-:W-:-:S04]  /*1ff50*/  LOP3.LUT R0, R0, 0x1f, RZ, 0xc0, !PT ;  /* 0x0000001f00007812 */ /* 0x002fc800078ec0ff */
[----:B------:R-:W-:-:S13]  /*1ff60*/  ISETP.NE.AND P0, PT, R0, RZ, PT ;  /* 0x000000ff0000720c */ /* 0x000fda0003f05270 */
[----:B0-----:R-:W0:Y:S01]  /*1ff70*/  @!P0 S2R R3, SR_CgaCtaId ;  /* 0x0000000000038919 */ /* 0x001e220000008800 */
[----:B------:R-:W-:-:S04]  /*1ff80*/  @!P0 MOV R0, 0x400 ;  /* 0x0000040000008802 */ /* 0x000fc80000000f00 */
[----:B0-----:R-:W-:-:S05]  /*1ff90*/  @!P0 LEA R0, R3, R0, 0x18 ;  /* 0x0000000003008211 */ /* 0x001fca00078ec0ff */
[----:B------:R0:W-:Y:S01]  /*1ffa0*/  @!P0 STS.128 [R0+0x19cd0], R24 ;  /* 0x019cd01800008388 */ /* 0x0001e20000000c00 */
[----:B------:R-:W-:Y:S06]  /*1ffb0*/  BAR.ARV 0x5, 0x200 ;  /* 0x0148000000007b1d */ /* 0x000fec0000002000 */
.L_x_1400:
[----:B------:R-:W-:Y:S02]  /*1ffc0*/  ULDC UR4, c[0x0][0xc14] ;  /* 0x0003050000047ab9 */ /* 0x000fe40000000800 */
[----:B--2---:R-:W-:-:S13]  /*1ffd0*/  ISETP.GE.AND P0, PT, R27, UR4, PT ;  /* 0x000000041b007c0c */ /* 0x004fda000bf06270 */
[----:B------:R-:W-:Y:S05]  /*1ffe0*/  @!P0 BRA `(.L_x_1412) ;  /* 0xffffffa400808947 */ /* 0x000fea000383ffff */
[----:B------:R-:W-:Y:S05]  /*1fff0*/  BSYNC B7 ;  /* 0x0000000000077941 */ /* 0x000fea0003800000 */
.L_x_1285:
[----:B0-----:R-:W2:Y:S01]  /*20000*/  LDL.LU R0, [R1+0x14] ;  /* 0x0000140001007983 */ /* 0x001ea20000300800 */
[----:B------:R-:W-:Y:S01]  /*20010*/  BSSY B0, `(.L_x_1413) ;  /* 0x000000b000007945 */ /* 0x000fe20003800000 */
[----:B------:R-:W0:Y:S01]  /*20020*/  S2R R5, SR_CgaCtaId ;  /* 0x0000000000057919 */ /* 0x000e220000008800 */
[----:B--2---:R-:W-:-:S05]  /*20030*/  VIADD R0, R0, 0x1 ;  /* 0x0000000100007836 */ /* 0x004fca0000000000 */
[----:B-1----:R-:W-:-:S04]  /*20040*/  LEA.HI R2, R0, R0, RZ, 0x1 ;  /* 0x0000000000027211 */ /* 0x002fc800078f08ff */
[----:B------:R-:W-:Y:S02]  /*20050*/  LOP3.LUT R3, R2, 0xfffffffe, RZ, 0xc0, !PT ;  /* 0xfffffffe02037812 */ /* 0x000fe400078ec0ff */
[----:B------:R-:W-:-:S03]  /*20060*/  MOV R2, 0x400 ;  /* 0x0000040000027802 */ /* 0x000fc60000000f00 */
[----:B------:R-:W-:Y:S01]  /*20070*/  IMAD.IADD R0, R0, 0x1, -R3 ;  /* 0x0000000100007824 */ /* 0x000fe200078e0a03 */
[----:B0-----:R-:W-:-:S04]  /*20080*/  LEA R8, R5, R2, 0x18 ;  /* 0x0000000205087211 */ /* 0x001fc800078ec0ff */
[----:B------:R-:W-:-:S04]  /*20090*/  SHF.L.U32 R0, R0, 0x1f, RZ ;  /* 0x0000001f00007819 */ /* 0x000fc800000006ff */
[----:B------:R-:W0:Y:S02]  /*200a0*/  SYNCS.PHASECHK.TRANS64.TRYWAIT P0, [R8+URZ+0x19c20], R0 ;  /* 0x019c2000080075a7 */ /* 0x000e24000800017f */
[----:B0-----:R-:W-:Y:S05]  /*200b0*/  @!P0 BRA `(.L_x_1414) ;  /* 0x0000001c00388947 */ /* 0x001fea0003800000 */
.L_x_1506:
[----:B------:R-:W-:Y:S05]  /*200c0*/  BSYNC B0 ;  /* 0x0000000000007941 */ /* 0x000fea0003800000 */
.L_x_1413:
[----:B------:R-:W-:-:S03]  /*200d0*/  UMOV UR4, 0xffffffff ;  /* 0xffffffff00047882 */ /* 0x000fc60000000000 */
[----:B------:R-:W-:Y:S05]  /*200e0*/  BRA.DIV UR4, `(.L_x_1415) ;  /* 0x0000001e04407947 */ /* 0x000fea000b800000 */
[----:B0-----:R-:W0:Y:S02]  /*200f0*/  S2R R0, SR_TID.X ;  /* 0x0000000000007919 */ /* 0x001e240000002100 */
[----:B0-----:R-:W-:-:S04]  /*20100*/  SHF.R.U32.HI R0, RZ, 0x5, R0 ;  /* 0x00000005ff007819 */ /* 0x001fc80000011600 */
[----:B------:R-:W-:-:S05]  /*20110*/  LOP3.LUT R0, R0, 0x3, RZ, 0xc0, !PT ;  /* 0x0000000300007812 */ /* 0x000fca00078ec0ff */
[----:B------:R0:W1:Y:S02]  /*20120*/  SHFL.IDX PT, R14, R0, RZ, 0x1f ;  /* 0x00001fff000e7589 */ /* 0x00006400000e0000 */
.L_x_1509:
[----:B-1----:R-:W-:-:S13]  /*20130*/  ISETP.NE.AND P0, PT, R14, RZ, PT ;  /* 0x000000ff0e00720c */ /* 0x002fda0003f05270 */
[----:B------:R-:W-:Y:S05]  /*20140*/  @P0 BRA `(.L_x_1077) ;  /* 0x0000000000a40947 */ /* 0x000fea0003800000 */
[----:B------:R-:W-:-:S03]  /*20150*/  UMOV UR4, 0xffffffff ;  /* 0xffffffff00047882 */ /* 0x000fc60000000000 */
[----:B------:R-:W-:Y:S05]  /*20160*/  BRA.DIV UR4, `(.L_x_1416) ;  /* 0x0000001e04547947 */ /* 0x000fea000b800000 */
[----:B------:R-:W-:-:S13]  /*20170*/  ELECT P6, URZ, PT ;  /* 0x00000000003f782f */ /* 0x000fda00038c0000 */
.L_x_1512:
[----:B------:R-:W-:Y:S05]  /*20180*/  @!P6 BRA `(.L_x_1077) ;  /* 0x000000000094e947 */ /* 0x000fea0003800000 */
[----:B0-----:R-:W2:Y:S02]  /*20190*/  LDL.LU R0, [R1+0x18] ;  /* 0x0000180001007983 */ /* 0x001ea40000300800 */
[----:B--2---:R-:W-:-:S04]  /*201a0*/  LOP3.LUT R0, R0, 0x2, RZ, 0xfc, !PT ;  /* 0x0000000200007812 */ /* 0x004fc800078efcff */
[----:B------:R-:W-:-:S13]  /*201b0*/  ISETP.NE.AND P0, PT, R0, 0x3, PT ;  /* 0x000000030000780c */ /* 0x000fda0003f05270 */
[----:B------:R-:W-:Y:S05]  /*201c0*/  @!P0 BRA `(.L_x_1417) ;  /* 0x0000000000048947 */ /* 0x000fea0003800000 */
[----:B------:R-:W-:Y:S01]  /*201d0*/  BPT.TRAP 0x1 ;  /* 0x000000040000795c */ /* 0x000fe20000300000 */
.L_x_1417:
        /* <DEDUP_REMOVED lines=12> */
.L_x_1513:
[----:B------:R-:W1:Y:S02]  /*202a0*/  SYNCS.PHASECHK.TRANS64.TRYWAIT P1, [R7+URZ], R0 ;  /* 0x00000000070075a7 */ /* 0x000e64000802017f */
[----:B-1----:R-:W-:Y:S05]  /*202b0*/  @!P1 BRA `(.L_x_1419) ;  /* 0x0000001c00349947 */ /* 0x002fea0003800000 */
.L_x_1514:
[----:B------:R-:W-:Y:S05]  /*202c0*/  @!P0 BRA `(.L_x_1420) ;  /* 0x0000000000048947 */ /* 0x000fea0003800000 */
[----:B------:R-:W-:Y:S01]  /*202d0*/  BPT.TRAP 0x1 ;  /* 0x000000040000795c */ /* 0x000fe20000300000 */
.L_x_1420:
[----:B------:R-:W-:-:S04]  /*202e0*/  IMAD R2, R17, 0x8, R8 ;  /* 0x0000000811027824 */ /* 0x000fc800078e0208 */
[----:B------:R-:W2:Y:S02]  /*202f0*/  SYNCS.PHASECHK.TRANS64.TRYWAIT P1, [R2+URZ+0x19c60], R3 ;  /* 0x019c6003020075a7 */ /* 0x000ea4000802017f */
[----:B--2---:R-:W-:Y:S05]  /*20300*/  @!P1 BRA `(.L_x_1421) ;  /* 0x0000001c00349947 */ /* 0x004fea0003800000 */
.L_x_1515:
[----:B------:R-:W-:Y:S05]  /*20310*/  @!P0 BRA `(.L_x_1422) ;  /* 0x0000000000048947 */ /* 0x000fea0003800000 */
[----:B------:R-:W-:Y:S01]  /*20320*/  BPT.TRAP 0x1 ;  /* 0x000000040000795c */ /* 0x000fe20000300000 */
.L_x_1422:
[----:B------:R-:W-:-:S04]  /*20330*/  IMAD R5, R5, 0x8, R8 ;  /* 0x0000000805057824 */ /* 0x000fc800078e0208 */
[----:B------:R-:W3:Y:S02]  /*20340*/  SYNCS.PHASECHK.TRANS64.TRYWAIT P1, [R5+URZ+0x19c60], R0 ;  /* 0x019c6000050075a7 */ /* 0x000ee4000802017f */
[----:B---3--:R-:W-:Y:S05]  /*20350*/  @!P1 BRA `(.L_x_1423) ;  /* 0x0000001c00349947 */ /* 0x008fea0003800000 */
.L_x_1516:
[----:B------:R-:W-:Y:S05]  /*20360*/  @!P0 BRA `(.L_x_1424) ;  /* 0x0000000000048947 */ /* 0x000fea0003800000 */
[----:B------:R-:W-:Y:S01]  /*20370*/  BPT.TRAP 0x1 ;  /* 0x000000040000795c */ /* 0x000fe20000300000 */
.L_x_1424:
[----:B------:R-:W4:Y:S02]  /*20380*/  SYNCS.PHASECHK.TRANS64.TRYWAIT P0, [R2+URZ+0x19c80], R3 ;  /* 0x019c8003020075a7 */ /* 0x000f24000800017f */
[----:B----4-:R-:W-:Y:S05]  /*20390*/  @!P0 BRA `(.L_x_1425) ;  /* 0x0000001c00388947 */ /* 0x010fea0003800000 */
.L_x_1426:
[----:B------:R0:W0:Y:S02]  /*203a0*/  SYNCS.PHASECHK.TRANS64.TRYWAIT P0, [R5+URZ+0x19c80], R0 ;  /* 0x019c8000050075a7 */ /* 0x000024000800017f */
[----:B0-----:R-:W-:Y:S05]  /*203b0*/  @!P0 NANOSLEEP.SYNCS 0x989680 ;  /* 0x009896800000895d */ /* 0x001fea0003900000 */
[----:B------:R-:W0:Y:S02]  /*203c0*/  @!P0 SYNCS.PHASECHK.TRANS64 P0, [R5+URZ+0x19c80], R0 ;  /* 0x019c8000050085a7 */ /* 0x000e24000800007f */
[----:B0-----:R-:W-:Y:S05]  /*203d0*/  @!P0 BRA `(.L_x_1426) ;  /* 0xfffffffc00f08947 */ /* 0x001fea000383ffff */
.L_x_1077:
[----:B------:R-:W-:Y:S05]  /*203e0*/  BSYNC B8 ;  /* 0x0000000000087941 */ /* 0x000fea0003800000 */
.L_x_1074:
[----:B------:R-:W-:Y:S05]  /*203f0*/  EXIT ;  /* 0x000000000000794d */ /* 0x000fea0003800000 */
.L_x_1101:
[----:B0-----:R0:W1:Y:S02]  /*20400*/  SYNCS.PHASECHK.TRANS64.TRYWAIT P5, [R87+URZ+0x19c90], R90 ;  /* 0x019c905a570075a7 */ /* 0x00106400080a017f */
[----:B-1----:R-:W-:Y:S05]  /*20410*/  @!P5 NANOSLEEP.SYNCS 0x989680 ;  /* 0x009896800000d95d */ /* 0x002fea0003900000 */
[----:B------:R-:W1:Y:S02]  /*20420*/  @!P5 SYNCS.PHASECHK.TRANS64 P5, [R87+URZ+0x19c90], R90 ;  /* 0x019c905a5700d5a7 */ /* 0x000e6400080a007f */
[----:B-1----:R-:W-:Y:S05]  /*20430*/  @!P5 BRA `(.L_x_1101) ;  /* 0xfffffffc00f0d947 */ /* 0x002fea000383ffff */
[----:B------:R-:W-:Y:S05]  /*20440*/  BRA `(.L_x_1427) ;  /* 0xfffffe2400847947 */ /* 0x000fea000383ffff */
.L_x_1117:
[----:B0-----:R0:W1:Y:S02]  /*20450*/  SYNCS.PHASECHK.TRANS64.TRYWAIT P5, [R87+URZ+0x19c90], R90 ;  /* 0x019c905a570075a7 */ /* 0x00106400080a017f */
[----:B-1----:R-:W-:Y:S05]  /*20460*/  @!P5 NANOSLEEP.SYNCS 0x989680 ;  /* 0x009896800000d95d */ /* 0x002fea0003900000 */
[----:B------:R-:W1:Y:S02]  /*20470*/  @!P5 SYNCS.PHASECHK.TRANS64 P5, [R87+URZ+0x19c90], R90 ;  /* 0x019c905a5700d5a7 */ /* 0x000e6400080a007f */
[----:B-1----:R-:W-:Y:S05]  /*20480*/  @!P5 BRA `(.L_x_1117) ;  /* 0xfffffffc00f0d947 */ /* 0x002fea000383ffff */
[----:B------:R-:W-:Y:S05]  /*20490*/  BRA `(.L_x_1428) ;  /* 0xfffffe3c00dc7947 */ /* 0x000fea000383ffff */
.L_x_1126:
[----:B0-----:R0:W1:Y:S02]  /*204a0*/  SYNCS.PHASECHK.TRANS64.TRYWAIT P5, [R87+URZ+0x19c90], R90 ;  /* 0x019c905a570075a7 */ /* 0x00106400080a017f */
[----:B-1----:R-:W-:Y:S05]  /*204b0*/  @!P5 NANOSLEEP.SYNCS 0x989680 ;  /* 0x009896800000d95d */ /* 0x002fea0003900000 */
[----:B------:R-:W1:Y:S02]  /*204c0*/  @!P5 SYNCS.PHASECHK.TRANS64 P5, [R87+URZ+0x19c90], R90 ;  /* 0x019c905a5700d5a7 */ /* 0x000e6400080a007f */
[----:B-1----:R-:W-:Y:S05]  /*204d0*/  @!P5 BRA `(.L_x_1126) ;  /* 0xfffffffc00f0d947 */ /* 0x002fea000383ffff */
[----:B------:R-:W-:Y:S05]  /*204e0*/  BRA `(.L_x_1429) ;  /* 0xfffffe5c00ec7947 */ /* 0x000fea000383ffff */
.L_x_1130:
[----:B--2---:R2:W3:Y:S02]  /*204f0*/  SYNCS.PHASECHK.TRANS64.TRYWAIT P5, [R87+URZ+0x19cb0], R90 ;  /* 0x019cb05a570075a7 */ /* 0x0044e400080a017f */
[----:B---3--:R-:W-:Y:S05]  /*20500*/  @!P5 NANOSLEEP.SYNCS 0x989680 ;  /* 0x009896800000d95d */ /* 0x008fea0003900000 */
[----:B------:R-:W3:Y:S02]  /*20510*/  @!P5 SYNCS.PHASECHK.TRANS64 P5, [R87+URZ+0x19cb0], R90 ;  /* 0x019cb05a5700d5a7 */ /* 0x000ee400080a007f */
[----:B---3--:R-:W-:Y:S05]  /*20520*/  @!P5 BRA `(.L_x_1130) ;  /* 0xfffffffc00f0d947 */ /* 0x008fea000383ffff */
[----:B------:R-:W-:Y:S05]  /*20530*/  BRA `(.L_x_1430) ;  /* 0xfffffe60005c7947 */ /* 0x000fea000383ffff */
.L_x_1158:
[----:B------:R-:W-:Y:S01]  /*20540*/  BSSY B1, `(.L_x_1431) ;  /* 0x0000007000017945 */ /* 0x000fe20003800000 */
[----:B------:R-:W-:Y:S02]  /*20550*/  IMAD.MOV.U32 R12, RZ, RZ, RZ ;  /* 0x000000ffff0c7224 */ /* 0x000fe400078e00ff */
[----:B------:R-:W-:Y:S02]  /*20560*/  IMAD.MOV.U32 R11, RZ, RZ, 0x1e1f ;  /* 0x00001e1fff0b7424 */ /* 0x000fe400078e00ff */
[----:B------:R-:W-:-:S07]  /*20570*/  IMAD.MOV.U32 R15, RZ, RZ, -0x1 ;  /* 0xffffffffff0f7424 */ /* 0x000fce00078e00ff */
[----:B-----5:R-:W-:Y:S05]  /*20580*/  WARPSYNC.COLLECTIVE R15, `(.L_x_1432) ;  /* 0x000000000f087348 */ /* 0x020fea0003c00000 */
[----:B------:R0:W1:Y:S02]  /*20590*/  SHFL.IDX P6, R14, R13, R12, R11 ;  /* 0x0000000c0d0e7389 */ /* 0x00006400000c000b */
[----:B01---5:R-:W-:Y:S01]  /*205a0*/  ENDCOLLECTIVE ;  /* 0x000000000000791b */ /* 0x023fe20003800000 */
.L_x_1432:
[----:B------:R-:W-:Y:S05]  /*205b0*/  BSYNC B1 ;  /* 0x0000000000017941 */ /* 0x000fea0003800000 */
.L_x_1431:
[----:B------:R-:W-:Y:S05]  /*205c0*/  BRA `(.L_x_1433) ;  /* 0xfffffe7800787947 */ /* 0x000fea000383ffff */
.L_x_1159:
[----:B------:R-:W-:Y:S01]  /*205d0*/  BSSY B1, `(.L_x_1434) ;  /* 0x0000008000017945 */ /* 0x000fe20003800000 */
[----:B------:R-:W-:Y:S02]  /*205e0*/  IMAD.MOV.U32 R13, RZ, RZ, R4 ;  /* 0x000000ffff0d7224 */ /* 0x000fe400078e0004 */
[----:B------:R-:W-:Y:S02]  /*205f0*/  IMAD.MOV.U32 R12, RZ, RZ, RZ ;  /* 0x000000ffff0c7224 */ /* 0x000fe400078e00ff */
[----:B------:R-:W-:Y:S02]  /*20600*/  IMAD.MOV.U32 R11, RZ, RZ, 0x1e1f ;  /* 0x00001e1fff0b7424 */ /* 0x000fe400078e00ff */
[----:B------:R-:W-:-:S07]  /*20610*/  IMAD.MOV.U32 R15, RZ, RZ, -0x1 ;  /* 0xffffffffff0f7424 */ /* 0x000fce00078e00ff */
[----:B-----5:R-:W-:Y:S05]  /*20620*/  WARPSYNC.COLLECTIVE R15, `(.L_x_1435) ;  /* 0x000000000f087348 */ /* 0x020fea0003c00000 */
[----:B------:R0:W1:Y:S02]  /*20630*/  SHFL.IDX P6, R14, R13, R12, R11 ;  /* 0x0000000c0d0e7389 */ /* 0x00006400000c000b */
[----:B01---5:R-:W-:Y:S01]  /*20640*/  ENDCOLLECTIVE ;  /* 0x000000000000791b */ /* 0x023fe20003800000 */
.L_x_1435:
[----:B------:R-:W-:Y:S05]  /*20650*/  BSYNC B1 ;  /* 0x0000000000017941 */ /* 0x000fea0003800000 */
.L_x_1434:
[----:B------:R-:W-:Y:S05]  /*20660*/  BRA `(.L_x_1436) ;  /* 0xfffffe7800587947 */ /* 0x000fea000383ffff */
.L_x_1160:
        /* <DEDUP_REMOVED lines=8> */
.L_x_1438:
[----:B------:R-:W-:Y:S05]  /*206f0*/  BSYNC B1 ;  /* 0x0000000000017941 */ /* 0x000fea0003800000 */
.L_x_1437:
[----:B------:R-:W-:Y:S05]  /*20700*/  BRA `(.L_x_1439) ;  /* 0xfffffe7800387947 */ /* 0x000fea000383ffff */
.L_x_1161:
        /* <DEDUP_REMOVED lines=8> */
.L_x_1441:
[----:B------:R-:W-:Y:S05]  /*20790*/  BSYNC B1 ;  /* 0x0000000000017941 */ /* 0x000fea0003800000 */
.L_x_1440:
[----:B------:R-:W-:Y:S05]  /*207a0*/  BRA `(.L_x_1442) ;  /* 0xfffffe7800187947 */ /* 0x000fea000383ffff */
.L_x_1163:
[----:B0-----:R0:W1:Y:S02]  /*207b0*/  SYNCS.PHASECHK.TRANS64.TRYWAIT P1, [R17+URZ+0x19c00], R6 ;  /* 0x019c0006110075a7 */ /* 0x001064000802017f */
[----:B-1----:R-:W-:Y:S05]  /*207c0*/  @!P1 NANOSLEEP.SYNCS 0x989680 ;  /* 0x009896800000995d */ /* 0x002fea0003900000 */
[----:B------:R-:W1:Y:S02]  /*207d0*/  @!P1 SYNCS.PHASECHK.TRANS64 P1, [R17+URZ+0x19c00], R6 ;  /* 0x019c0006110095a7 */ /* 0x000e64000802007f */
[----:B-1----:R-:W-:Y:S05]  /*207e0*/  @!P1 BRA `(.L_x_1163) ;  /* 0xfffffffc00f09947 */ /* 0x002fea000383ffff */
[----:B------:R-:W-:Y:S05]  /*207f0*/  BRA `(.L_x_1443) ;  /* 0xfffffe7800107947 */ /* 0x000fea000383ffff */
.L_x_1171:
[----:B------:R-:W-:Y:S01]  /*20800*/  BSSY B1, `(.L_x_1444) ;  /* 0x0000007000017945 */ /* 0x000fe20003800000 */
[----:B------:R-:W-:Y:S02]  /*20810*/  IMAD.MOV.U32 R12, RZ, RZ, RZ ;  /* 0x000000ffff0c7224 */ /* 0x000fe400078e00ff */
[----:B------:R-:W-:Y:S02]  /*20820*/  IMAD.MOV.U32 R11, RZ, RZ, 0x1e1f ;  /* 0x00001e1fff0b7424 */ /* 0x000fe400078e00ff */
[----:B------:R-:W-:-:S07]  /*20830*/  IMAD.MOV.U32 R15, RZ, RZ, -0x1 ;  /* 0xffffffffff0f7424 */ /* 0x000fce00078e00ff */
[----:B-----5:R-:W-:Y:S05]  /*20840*/  WARPSYNC.COLLECTIVE R15, `(.L_x_1445) ;  /* 0x000000000f087348 */ /* 0x020fea0003c00000 */
[----:B------:R0:W1:Y:S02]  /*20850*/  SHFL.IDX P6, R14, R13, R12, R11 ;  /* 0x0000000c0d0e7389 */ /* 0x00006400000c000b */
[----:B01---5:R-:W-:Y:S01]  /*20860*/  ENDCOLLECTIVE ;  /* 0x000000000000791b */ /* 0x023fe20003800000 */
.L_x_1445:
[----:B------:R-:W-:Y:S05]  /*20870*/  BSYNC B1 ;  /* 0x0000000000017941 */ /* 0x000fea0003800000 */
.L_x_1444:
[----:B------:R-:W-:Y:S05]  /*20880*/  BRA `(.L_x_1446) ;  /* 0xfffffe94003c7947 */ /* 0x000fea000383ffff */
.L_x_1172:
        /* <DEDUP_REMOVED lines=8> */
.L_x_1448:
[----:B------:R-:W-:Y:S05]  /*20910*/  BSYNC B1 ;  /* 0x0000000000017941 */ /* 0x000fea0003800000 */
.L_x_1447:
[----:B------:R-:W-:Y:S05]  /*20920*/  BRA `(.L_x_1449) ;  /* 0xfffffe94001c7947 */ /* 0x000fea000383ffff */
.L_x_1173:
        /* <DEDUP_REMOVED lines=8> */
.L_x_1451:
[----:B------:R-:W-:Y:S05]  /*209b0*/  BSYNC B1 ;  /* 0x0000000000017941 */ /* 0x000fea0003800000 */
.L_x_1450:
[----:B------:R-:W-:Y:S05]  /*209c0*/  BRA `(.L_x_1452) ;  /* 0xfffffe9000fc7947 */ /* 0x000fea000383ffff */
.L_x_1174:
        /* <DEDUP_REMOVED lines=8> */
.L_x_1454:
[----:B------:R-:W-:Y:S05]  /*20a50*/  BSYNC B1 ;  /* 0x0000000000017941 */ /* 0x000fea0003800000 */
.L_x_1453:
[----:B------:R-:W-:Y:S05]  /*20a60*/  BRA `(.L_x_1455) ;  /* 0xfffffe9000dc7947 */ /* 0x000fea000383ffff */
.L_x_1176:
[----:B0-----:R0:W1:Y:S02]  /*20a70*/  SYNCS.PHASECHK.TRANS64.TRYWAIT P1, [R17+URZ+0x19c00], R10 ;  /* 0x019c000a110075a7 */ /* 0x001064000802017f */
[----:B-1----:R-:W-:Y:S05]  /*20a80*/  @!P1 NANOSLEEP.SYNCS 0x989680 ;  /* 0x009896800000995d */ /* 0x002fea0003900000 */
[----:B------:R-:W1:Y:S02]  /*20a90*/  @!P1 SYNCS.PHASECHK.TRANS64 P1, [R17+URZ+0x19c00], R10 ;  /* 0x019c000a110095a7 */ /* 0x000e64000802007f */
[----:B-1----:R-:W-:Y:S05]  /*20aa0*/  @!P1 BRA `(.L_x_1176) ;  /* 0xfffffffc00f09947 */ /* 0x002fea000383ffff */
[----:B------:R-:W-:Y:S05]  /*20ab0*/  BRA `(.L_x_1456) ;  /* 0xfffffe9000d47947 */ /* 0x000fea000383ffff */
.L_x_1182:
[----:B-1----:R1:W2:Y:S02]  /*20ac0*/  SYNCS.PHASECHK.TRANS64.TRYWAIT P2, [R3+URZ+0x19c30], R0 ;  /* 0x019c3000030075a7 */ /* 0x0022a4000804017f */
[----:B--2---:R-:W-:Y:S05]  /*20ad0*/  @!P2 NANOSLEEP.SYNCS 0x989680 ;  /* 0x009896800000a95d */ /* 0x004fea0003900000 */
[----:B------:R-:W2:Y:S02]  /*20ae0*/  @!P2 SYNCS.PHASECHK.TRANS64 P2, [R3+URZ+0x19c30], R0 ;  /* 0x019c30000300a5a7 */ /* 0x000ea4000804007f */
[----:B--2---:R-:W-:Y:S05]  /*20af0*/  @!P2 BRA `(.L_x_1182) ;  /* 0xfffffffc00f0a947 */ /* 0x004fea000383ffff */
[----:B------:R-:W-:Y:S05]  /*20b00*/  BRA `(.L_x_1181) ;  /* 0xfffffeb4004c7947 */ /* 0x000fea000383ffff */
.L_x_1202:
[----:B-1----:R1:W2:Y:S02]  /*20b10*/  SYNCS.PHASECHK.TRANS64.TRYWAIT P2, [R7+URZ+0x19c30], R14 ;  /* 0x019c300e070075a7 */ /* 0x0022a4000804017f */
[----:B--2---:R-:W-:Y:S05]  /*20b20*/  @!P2 NANOSLEEP.SYNCS 0x989680 ;  /* 0x009896800000a95d */ /* 0x004fea0003900000 */
[----:B------:R-:W2:Y:S02]  /*20b30*/  @!P2 SYNCS.PHASECHK.TRANS64 P2, [R7+URZ+0x19c30], R14 ;  /* 0x019c300e0700a5a7 */ /* 0x000ea4000804007f */
[----:B--2---:R-:W-:Y:S05]  /*20b40*/  @!P2 BRA `(.L_x_1202) ;  /* 0xfffffffc00f0a947 */ /* 0x004fea000383ffff */
[----:B------:R-:W-:Y:S05]  /*20b50*/  BRA `(.L_x_1201) ;  /* 0xfffffee400d87947 */ /* 0x000fea000383ffff */
.L_x_1207:
[----:B-1----:R1:W2:Y:S02]  /*20b60*/  SYNCS.PHASECHK.TRANS64.TRYWAIT P2, [R22+URZ+0x19c50], R14 ;  /* 0x019c500e160075a7 */ /* 0x0022a4000804017f */
[----:B--2---:R-:W-:Y:S05]  /*20b70*/  @!P2 NANOSLEEP.SYNCS 0x989680 ;  /* 0x009896800000a95d */ /* 0x004fea0003900000 */
[----:B------:R-:W2:Y:S02]  /*20b80*/  @!P2 SYNCS.PHASECHK.TRANS64 P2, [R22+URZ+0x19c50], R14 ;  /* 0x019c500e1600a5a7 */ /* 0x000ea4000804007f */
[----:B--2---:R-:W-:Y:S05]  /*20b90*/  @!P2 BRA `(.L_x_1207) ;  /* 0xfffffffc00f0a947 */ /* 0x004fea000383ffff */
[----:B------:R-:W-:Y:S05]  /*20ba0*/  BRA `(.L_x_1206) ;  /* 0xfffffee800587947 */ /* 0x000fea000383ffff */
.L_x_1228:
[----:B0-----:R0:W3:Y:S02]  /*20bb0*/  SYNCS.PHASECHK.TRANS64.TRYWAIT P2, [R0+URZ+0x19c30], R3 ;  /* 0x019c3003000075a7 */ /* 0x0010e4000804017f */
[----:B---3--:R-:W-:Y:S05]  /*20bc0*/  @!P2 NANOSLEEP.SYNCS 0x989680 ;  /* 0x009896800000a95d */ /* 0x008fea0003900000 */
[----:B------:R-:W3:Y:S02]  /*20bd0*/  @!P2 SYNCS.PHASECHK.TRANS64 P2, [R0+URZ+0x19c30], R3 ;  /* 0x019c30030000a5a7 */ /* 0x000ee4000804007f */
[----:B---3--:R-:W-:Y:S05]  /*20be0*/  @!P2 BRA `(.L_x_1228) ;  /* 0xfffffffc00f0a947 */ /* 0x008fea000383ffff */
[----:B------:R-:W-:Y:S05]  /*20bf0*/  BRA `(.L_x_1227) ;  /* 0xffffff1800187947 */ /* 0x000fea000383ffff */
.L_x_1233:
[----:B-1----:R1:W2:Y:S02]  /*20c00*/  SYNCS.PHASECHK.TRANS64.TRYWAIT P2, [R153+URZ+0x19c50], R0 ;  /* 0x019c5000990075a7 */ /* 0x0022a4000804017f */
[----:B--2---:R-:W-:Y:S05]  /*20c10*/  @!P2 NANOSLEEP.SYNCS 0x989680 ;  /* 0x009896800000a95d */ /* 0x004fea0003900000 */
[----:B------:R-:W2:Y:S02]  /*20c20*/  @!P2 SYNCS.PHASECHK.TRANS64 P2, [R153+URZ+0x19c50], R0 ;  /* 0x019c50009900a5a7 */ /* 0x000ea4000804007f */
[----:B--2---:R-:W-:Y:S05]  /*20c30*/  @!P2 BRA `(.L_x_1233) ;  /* 0xfffffffc00f0a947 */ /* 0x004fea000383ffff */
[----:B------:R-:W-:Y:S05]  /*20c40*/  BRA `(.L_x_1232) ;  /* 0xffffff1800987947 */ /* 0x000fea000383ffff */
.L_x_1242:
[----:B0-----:R0:W3:Y:S02]  /*20c50*/  SYNCS.PHASECHK.TRANS64.TRYWAIT P2, [R0+URZ+0x19c30], R3 ;  /* 0x019c3003000075a7 */ /* 0x0010e4000804017f */
[----:B---3--:R-:W-:Y:S05]  /*20c60*/  @!P2 NANOSLEEP.SYNCS 0x989680 ;  /* 0x009896800000a95d */ /* 0x008fea0003900000 */
[----:B------:R-:W3:Y:S02]  /*20c70*/  @!P2 SYNCS.PHASECHK.TRANS64 P2, [R0+URZ+0x19c30], R3 ;  /* 0x019c30030000a5a7 */ /* 0x000ee4000804007f */
[----:B---3--:R-:W-:Y:S05]  /*20c80*/  @!P2 BRA `(.L_x_1242) ;  /* 0xfffffffc00f0a947 */ /* 0x008fea000383ffff */
[----:B------:R-:W-:Y:S05]  /*20c90*/  BRA `(.L_x_1241) ;  /* 0xffffff3400707947 */ /* 0x000fea000383ffff */
.L_x_1247:
[----:B-1----:R1:W2:Y:S02]  /*20ca0*/  SYNCS.PHASECHK.TRANS64.TRYWAIT P2, [R155+URZ+0x19c50], R3 ;  /* 0x019c50039b0075a7 */ /* 0x0022a4000804017f */
[----:B--2---:R-:W-:Y:S05]  /*20cb0*/  @!P2 NANOSLEEP.SYNCS 0x989680 ;  /* 0x009896800000a95d */ /* 0x004fea0003900000 */
[----:B------:R-:W2:Y:S02]  /*20cc0*/  @!P2 SYNCS.PHASECHK.TRANS64 P2, [R155+URZ+0x19c50], R3 ;  /* 0x019c50039b00a5a7 */ /* 0x000ea4000804007f */
[----:B--2---:R-:W-:Y:S05]  /*20cd0*/  @!P2 BRA `(.L_x_1247) ;  /* 0xfffffffc00f0a947 */ /* 0x004fea000383ffff */
[----:B------:R-:W-:Y:S05]  /*20ce0*/  BRA `(.L_x_1246) ;  /* 0xffffff3400f07947 */ /* 0x000fea000383ffff */
.L_x_1262:
[----:B----4-:R4:W0:Y:S02]  /*20cf0*/  SYNCS.PHASECHK.TRANS64.TRYWAIT P1, [R15+URZ+0x19c50], R4 ;  /* 0x019c50040f0075a7 */ /* 0x010824000802017f */
[----:B0-----:R-:W-:Y:S05]  /*20d00*/  @!P1 NANOSLEEP.SYNCS 0x989680 ;  /* 0x009896800000995d */ /* 0x001fea0003900000 */
[----:B------:R-:W0:Y:S02]  /*20d10*/  @!P1 SYNCS.PHASECHK.TRANS64 P1, [R15+URZ+0x19c50], R4 ;  /* 0x019c50040f0095a7 */ /* 0x000e24000802007f */
[----:B0-----:R-:W-:Y:S05]  /*20d20*/  @!P1 BRA `(.L_x_1262) ;  /* 0xfffffffc00f09947 */ /* 0x001fea000383ffff */
[----:B------:R-:W-:Y:S05]  /*20d30*/  BRA `(.L_x_1261) ;  /* 0xffffff6000d87947 */ /* 0x000fea000383ffff */
.L_x_1299:
[----:B------:R-:W0:Y:S01]  /*20d40*/  S2R R11, SR_TID.X ;  /* 0x00000000000b7919 */ /* 0x000e220000002100 */
[----:B------:R-:W-:Y:S01]  /*20d50*/  BSSY B1, `(.L_x_1457) ;  /* 0x000000a000017945 */ /* 0x000fe20003800000 */
[----:B------:R-:W-:Y:S02]  /*20d60*/  IMAD.MOV.U32 R12, RZ, RZ, RZ ;  /* 0x000000ffff0c7224 */ /* 0x000fe400078e00ff */
[----:B------:R-:W-:Y:S01]  /*20d70*/  IMAD.MOV.U32 R15, RZ, RZ, -0x1 ;  /* 0xffffffffff0f7424 */ /* 0x000fe200078e00ff */
[----:B0-----:R-:W-:-:S04]  /*20d80*/  SHF.R.U32.HI R11, RZ, 0x5, R11 ;  /* 0x00000005ff0b7819 */ /* 0x001fc8000001160b */
[----:B------:R-:W-:-:S05]  /*20d90*/  LOP3.LUT R11, R11, 0x3, RZ, 0xc0, !PT ;  /* 0x000000030b0b7812 */ /* 0x000fca00078ec0ff */
[----:B------:R-:W-:Y:S02]  /*20da0*/  IMAD.MOV.U32 R13, RZ, RZ, R11 ;  /* 0x000000ffff0d7224 */ /* 0x000fe400078e000b */
[----:B------:R-:W-:-:S07]  /*20db0*/  IMAD.MOV.U32 R11, RZ, RZ, 0x1f ;  /* 0x0000001fff0b7424 */ /* 0x000fce00078e00ff */
[----:B------:R-:W-:Y:S05]  /*20dc0*/  WARPSYNC.COLLECTIVE R15, `(.L_x_1458) ;  /* 0x000000000f087348 */ /* 0x000fea0003c00000 */
[----:B------:R0:W1:Y:S02]  /*20dd0*/  SHFL.IDX P6, R14, R13, R12, R11 ;  /* 0x0000000c0d0e7389 */ /* 0x00006400000c000b */
[----:B01----:R-:W-:Y:S01]  /*20de0*/  ENDCOLLECTIVE ;  /* 0x000000000000791b */ /* 0x003fe20003800000 */
.L_x_1458:
[----:B------:R-:W-:Y:S05]  /*20df0*/  BSYNC B1 ;  /* 0x0000000000017941 */ /* 0x000fea0003800000 */
.L_x_1457:
[----:B------:R-:W-:Y:S05]  /*20e00*/  BRA `(.L_x_1459) ;  /* 0xffffffa0007c7947 */ /* 0x000fea000383ffff */
.L_x_1301:
[----:B------:R-:W-:Y:S01]  /*20e10*/  BSSY B1, `(.L_x_1460) ;  /* 0x0000006000017945 */ /* 0x000fe20003800000 */
[----:B------:R-:W-:-:S07]  /*20e20*/  IMAD.MOV.U32 R15, RZ, RZ, -0x1 ;  /* 0xffffffffff0f7424 */ /* 0x000fce00078e00ff */
[----:B0-----:R-:W-:Y:S05]  /*20e30*/  WARPSYNC.COLLECTIVE R15, `(.L_x_1461) ;  /* 0x000000000f0c7348 */ /* 0x001fea0003c00000 */
[----:B------:R-:W-:Y:S02]  /*20e40*/  ELECT P6, UR62, PT ;  /* 0x00000000003e782f */ /* 0x000fe400038c0000 */
[----:B------:R-:W-:Y:S01]  /*20e50*/  MOV R14, UR62 ;  /* 0x0000003e000e7c02 */ /* 0x000fe20008000f00 */
[----:B0-----:R-:W-:Y:S10]  /*20e60*/  ENDCOLLECTIVE ;  /* 0x000000000000791b */ /* 0x001ff40003800000 */
.L_x_1461:
[----:B------:R-:W-:Y:S05]  /*20e70*/  BSYNC B1 ;  /* 0x0000000000017941 */ /* 0x000fea0003800000 */
.L_x_1460:
[----:B------:R-:W-:Y:S05]  /*20e80*/  BRA `(.L_x_1300) ;  /* 0xffffffa000747947 */ /* 0x000fea000383ffff */
.L_x_1303:
[----:B0-----:R0:W1:Y:S02]  /*20e90*/  SYNCS.PHASECHK.TRANS64.TRYWAIT P0, [R13+URZ+0x19c20], R8 ;  /* 0x019c20080d0075a7 */ /* 0x001064000800017f */
[----:B-1----:R-:W-:Y:S05]  /*20ea0*/  @!P0 NANOSLEEP.SYNCS 0x989680 ;  /* 0x009896800000895d */ /* 0x002fea0003900000 */
[----:B------:R-:W1:Y:S02]  /*20eb0*/  @!P0 SYNCS.PHASECHK.TRANS64 P0, [R13+URZ+0x19c20], R8 ;  /* 0x019c20080d0085a7 */ /* 0x000e64000800007f */
[----:B-1----:R-:W-:Y:S05]  /*20ec0*/  @!P0 BRA `(.L_x_1303) ;  /* 0xfffffffc00f08947 */ /* 0x002fea000383ffff */
[----:B------:R-:W-:Y:S05]  /*20ed0*/  BRA `(.L_x_1462) ;  /* 0xffffffa000907947 */ /* 0x000fea000383ffff */
.L_x_1307:
[----:B-1----:R1:W2:Y:S02]  /*20ee0*/  SYNCS.PHASECHK.TRANS64.TRYWAIT P0, [R12+URZ+0x19ca0], R11 ;  /* 0x019ca00b0c0075a7 */ /* 0x0022a4000800017f */
[----:B--2---:R-:W-:Y:S05]  /*20ef0*/  @!P0 NANOSLEEP.SYNCS 0x989680 ;  /* 0x009896800000895d */ /* 0x004fea0003900000 */
[----:B------:R-:W2:Y:S02]  /*20f00*/  @!P0 SYNCS.PHASECHK.TRANS64 P0, [R12+URZ+0x19ca0], R11 ;  /* 0x019ca00b0c0085a7 */ /* 0x000ea4000800007f */
[----:B--2---:R-:W-:Y:S05]  /*20f10*/  @!P0 BRA `(.L_x_1307) ;  /* 0xfffffffc00f08947 */ /* 0x004fea000383ffff */
[----:B------:R-:W-:Y:S05]  /*20f20*/  BRA `(.L_x_1463) ;  /* 0xffffffa000a87947 */ /* 0x000fea000383ffff */
.L_x_1314:
[----:B0-----:R0:W2:Y:S02]  /*20f30*/  SYNCS.PHASECHK.TRANS64.TRYWAIT P0, [R12+URZ+0x19cc0], R11 ;  /* 0x019cc00b0c0075a7 */ /* 0x0010a4000800017f */
[----:B--2---:R-:W-:Y:S05]  /*20f40*/  @!P0 NANOSLEEP.SYNCS 0x989680 ;  /* 0x009896800000895d */ /* 0x004fea0003900000 */
[----:B------:R-:W2:Y:S02]  /*20f50*/  @!P0 SYNCS.PHASECHK.TRANS64 P0, [R12+URZ+0x19cc0], R11 ;  /* 0x019cc00b0c0085a7 */ /* 0x000ea4000800007f */
[----:B--2---:R-:W-:Y:S05]  /*20f60*/  @!P0 BRA `(.L_x_1314) ;  /* 0xfffffffc00f08947 */ /* 0x004fea000383ffff */
[----:B------:R-:W-:Y:S05]  /*20f70*/  BRA `(.L_x_1464) ;  /* 0xffffffa400a47947 */ /* 0x000fea000383ffff */
.L_x_1323:
[----:B-1----:R1:W2:Y:S02]  /*20f80*/  SYNCS.PHASECHK.TRANS64.TRYWAIT P1, [R11+URZ+0x19ca0], R10 ;  /* 0x019ca00a0b0075a7 */ /* 0x0022a4000802017f */
[----:B--2---:R-:W-:Y:S05]  /*20f90*/  @!P1 NANOSLEEP.SYNCS 0x989680 ;  /* 0x009896800000995d */ /* 0x004fea0003900000 */
[----:B------:R-:W2:Y:S02]  /*20fa0*/  @!P1 SYNCS.PHASECHK.TRANS64 P1, [R11+URZ+0x19ca0], R10 ;  /* 0x019ca00a0b0095a7 */ /* 0x000ea4000802007f */
[----:B--2---:R-:W-:Y:S05]  /*20fb0*/  @!P1 BRA `(.L_x_1323) ;  /* 0xfffffffc00f09947 */ /* 0x004fea000383ffff */
[----:B------:R-:W-:Y:S05]  /*20fc0*/  BRA `(.L_x_1465) ;  /* 0xffffffa800dc7947 */ /* 0x000fea000383ffff */
.L_x_1330:
[----:B0-----:R0:W2:Y:S02]  /*20fd0*/  SYNCS.PHASECHK.TRANS64.TRYWAIT P1, [R11+URZ+0x19cc0], R10 ;  /* 0x019cc00a0b0075a7 */ /* 0x0010a4000802017f */
[----:B--2---:R-:W-:Y:S05]  /*20fe0*/  @!P1 NANOSLEEP.SYNCS 0x989680 ;  /* 0x009896800000995d */ /* 0x004fea0003900000 */
[----:B------:R-:W2:Y:S02]  /*20ff0*/  @!P1 SYNCS.PHASECHK.TRANS64 P1, [R11+URZ+0x19cc0], R10 ;  /* 0x019cc00a0b0095a7 */ /* 0x000ea4000802007f */
[----:B--2---:R-:W-:Y:S05]  /*21000*/  @!P1 BRA `(.L_x_1330) ;  /* 0xfffffffc00f09947 */ /* 0x004fea000383ffff */
[----:B------:R-:W-:Y:S05]  /*21010*/  BRA `(.L_x_1466) ;  /* 0xffffffac00d47947 */ /* 0x000fea000383ffff */
.L_x_1355:
        /* <DEDUP_REMOVED lines=11> */
.L_x_1468:
[----:B------:R-:W-:Y:S05]  /*210d0*/  BSYNC B0 ;  /* 0x0000000000007941 */ /* 0x000fea0003800000 */
.L_x_1467:
[----:B------:R-:W-:Y:S05]  /*210e0*/  BRA `(.L_x_1469) ;  /* 0xffffffc000787947 */ /* 0x000fea000383ffff */
.L_x_1357:
[----:B------:R-:W-:Y:S01]  /*210f0*/  BSSY B0, `(.L_x_1470) ;  /* 0x0000006000007945 */ /* 0x000fe20003800000 */
[----:B------:R-:W-:-:S07]  /*21100*/  IMAD.MOV.U32 R15, RZ, RZ, -0x1 ;  /* 0xffffffffff0f7424 */ /* 0x000fce00078e00ff */
[----:B0-----:R-:W-:Y:S05]  /*21110*/  WARPSYNC.COLLECTIVE R15, `(.L_x_1471) ;  /* 0x000000000f0c7348 */ /* 0x001fea0003c00000 */
[----:B------:R-:W-:Y:S02]  /*21120*/  ELECT P6, UR62, PT ;  /* 0x00000000003e782f */ /* 0x000fe400038c0000 */
[----:B------:R-:W-:Y:S01]  /*21130*/  MOV R14, UR62 ;  /* 0x0000003e000e7c02 */ /* 0x000fe20008000f00 */
[----:B0-----:R-:W-:Y:S10]  /*21140*/  ENDCOLLECTIVE ;  /* 0x000000000000791b */ /* 0x001ff40003800000 */
.L_x_1471:
[----:B------:R-:W-:Y:S05]  /*21150*/  BSYNC B0 ;  /* 0x0000000000007941 */ /* 0x000fea0003800000 */
.L_x_1470:
[----:B------:R-:W-:Y:S05]  /*21160*/  BRA `(.L_x_1472) ;  /* 0xffffffc000707947 */ /* 0x000fea000383ffff */
.L_x_1360:
[----:B0-----:R0:W1:Y:S02]  /*21170*/  SYNCS.PHASECHK.TRANS64.TRYWAIT P2, [R5+URZ+0x19c80], R4 ;  /* 0x019c8004050075a7 */ /* 0x001064000804017f */
[----:B-1----:R-:W-:Y:S05]  /*21180*/  @!P2 NANOSLEEP.SYNCS 0x989680 ;  /* 0x009896800000a95d */ /* 0x002fea0003900000 */
[----:B------:R-:W1:Y:S02]  /*21190*/  @!P2 SYNCS.PHASECHK.TRANS64 P2, [R5+URZ+0x19c80], R4 ;  /* 0x019c80040500a5a7 */ /* 0x000e64000804007f */
[----:B-1----:R-:W-:Y:S05]  /*211a0*/  @!P2 BRA `(.L_x_1360) ;  /* 0xfffffffc00f0a947 */ /* 0x002fea000383ffff */
[----:B------:R-:W-:Y:S05]  /*211b0*/  BRA `(.L_x_1473) ;  /* 0xffffffc000e07947 */ /* 0x000fea000383ffff */
.L_x_1362:
[----:B-1----:R1:W2:Y:S02]  /*211c0*/  SYNCS.PHASECHK.TRANS64.TRYWAIT P2, [R5+URZ+0x19c40], R4 ;  /* 0x019c4004050075a7 */ /* 0x0022a4000804017f */
[----:B--2---:R-:W-:Y:S05]  /*211d0*/  @!P2 NANOSLEEP.SYNCS 0x989680 ;  /* 0x009896800000a95d */ /* 0x004fea0003900000 */
[----:B------:R-:W2:Y:S02]  /*211e0*/  @!P2 SYNCS.PHASECHK.TRANS64 P2, [R5+URZ+0x19c40], R4 ;  /* 0x019c40040500a5a7 */ /* 0x000ea4000804007f */
[----:B--2---:R-:W-:Y:S05]  /*211f0*/  @!P2 BRA `(.L_x_1362) ;  /* 0xfffffffc00f0a947 */ /* 0x004fea000383ffff */
[----:B------:R-:W-:Y:S05]  /*21200*/  BRA `(.L_x_1474) ;  /* 0xffffffc400647947 */ /* 0x000fea000383ffff */
.L_x_1365:
        /* <DEDUP_REMOVED lines=8> */
.L_x_1371:
[----:B0-----:R0:W1:Y:S02]  /*21290*/  SYNCS.PHASECHK.TRANS64.TRYWAIT P0, [R5+URZ+0x19c80], R4 ;  /* 0x019c8004050075a7 */ /* 0x001064000800017f */
[----:B-1----:R-:W-:Y:S05]  /*212a0*/  @!P0 NANOSLEEP.SYNCS 0x989680 ;  /* 0x009896800000895d */ /* 0x002fea0003900000 */
[----:B------:R-:W1:Y:S02]  /*212b0*/  @!P0 SYNCS.PHASECHK.TRANS64 P0, [R5+URZ+0x19c80], R4 ;  /* 0x019c8004050085a7 */ /* 0x000e64000800007f */
[----:B-1----:R-:W-:Y:S05]  /*212c0*/  @!P0 BRA `(.L_x_1371) ;  /* 0xfffffffc00f08947 */ /* 0x002fea000383ffff */
[----:B------:R-:W-:Y:S05]  /*212d0*/  BRA `(.L_x_1476) ;  /* 0xffffffcc003c7947 */ /* 0x000fea000383ffff */
.L_x_1378:
[----:B-1----:R1:W2:Y:S02]  /*212e0*/  SYNCS.PHASECHK.TRANS64.TRYWAIT P0, [R5+URZ+0x19c40], R4 ;  /* 0x019c4004050075a7 */ /* 0x0022a4000800017f */
[----:B--2---:R-:W-:Y:S05]  /*212f0*/  @!P0 NANOSLEEP.SYNCS 0x989680 ;  /* 0x009896800000895d */ /* 0x004fea0003900000 */
[----:B------:R-:W2:Y:S02]  /*21300*/  @!P0 SYNCS.PHASECHK.TRANS64 P0, [R5+URZ+0x19c40], R4 ;  /* 0x019c4004050085a7 */ /* 0x000ea4000800007f */
[----:B--2---:R-:W-:Y:S05]  /*21310*/  @!P0 BRA `(.L_x_1378) ;  /* 0xfffffffc00f08947 */ /* 0x004fea000383ffff */
[----:B------:R-:W-:Y:S05]  /*21320*/  BRA `(.L_x_1477) ;  /* 0xffffffd000407947 */ /* 0x000fea000383ffff */
.L_x_1386:
[----:B0-----:R0:W1:Y:S02]  /*21330*/  SYNCS.PHASECHK.TRANS64.TRYWAIT P2, [R13+URZ+0x19c70], R4 ;  /* 0x019c70040d0075a7 */ /* 0x001064000804017f */
[----:B-1----:R-:W-:Y:S05]  /*21340*/  @!P2 NANOSLEEP.SYNCS 0x989680 ;  /* 0x009896800000a95d */ /* 0x002fea0003900000 */
[----:B------:R-:W1:Y:S02]  /*21350*/  @!P2 SYNCS.PHASECHK.TRANS64 P2, [R13+URZ+0x19c70], R4 ;  /* 0x019c70040d00a5a7 */ /* 0x000e64000804007f */
[----:B-1----:R-:W-:Y:S05]  /*21360*/  @!P2 BRA `(.L_x_1386) ;  /* 0xfffffffc00f0a947 */ /* 0x002fea000383ffff */
[----:B------:R-:W-:Y:S05]  /*21370*/  BRA `(.L_x_1478) ;  /* 0xffffffd400607947 */ /* 0x000fea000383ffff */
.L_x_1388:
[----:B0-----:R0:W1:Y:S02]  /*21380*/  SYNCS.PHASECHK.TRANS64.TRYWAIT P2, [R13+URZ+0x19c60], R4 ;  /* 0x019c60040d0075a7 */ /* 0x001064000804017f */
[----:B-1----:R-:W-:Y:S05]  /*21390*/  @!P2 NANOSLEEP.SYNCS 0x989680 ;  /* 0x009896800000a95d */ /* 0x002fea0003900000 */
[----:B------:R-:W1:Y:S02]  /*213a0*/  @!P2 SYNCS.PHASECHK.TRANS64 P2, [R13+URZ+0x19c60], R4 ;  /* 0x019c60040d00a5a7 */ /* 0x000e64000804007f */
[----:B-1----:R-:W-:Y:S05]  /*213b0*/  @!P2 BRA `(.L_x_1388) ;  /* 0xfffffffc00f0a947 */ /* 0x002fea000383ffff */
[----:B------:R-:W-:Y:S05]  /*213c0*/  BRA `(.L_x_1479) ;  /* 0xffffffd400687947 */ /* 0x000fea000383ffff */
.L_x_1395:
[----:B0-----:R0:W1:Y:S02]  /*213d0*/  SYNCS.PHASECHK.TRANS64.TRYWAIT P0, [R3+URZ+0x19c70], R0 ;  /* 0x019c7000030075a7 */ /* 0x001064000800017f */
[----:B-1----:R-:W-:Y:S05]  /*213e0*/  @!P0 NANOSLEEP.SYNCS 0x989680 ;  /* 0x009896800000895d */ /* 0x002fea0003900000 */
[----:B------:R-:W1:Y:S02]  /*213f0*/  @!P0 SYNCS.PHASECHK.TRANS64 P0, [R3+URZ+0x19c70], R0 ;  /* 0x019c7000030085a7 */ /* 0x000e64000800007f */
[----:B-1----:R-:W-:Y:S05]  /*21400*/  @!P0 BRA `(.L_x_1395) ;  /* 0xfffffffc00f08947 */ /* 0x002fea000383ffff */
[----:B------:R-:W-:Y:S05]  /*21410*/  BRA `(.L_x_1480) ;  /* 0xffffffd800d07947 */ /* 0x000fea000383ffff */
.L_x_1397:
[----:B0-----:R0:W1:Y:S02]  /*21420*/  SYNCS.PHASECHK.TRANS64.TRYWAIT P0, [R3+URZ+0x19c60], R0 ;  /* 0x019c6000030075a7 */ /* 0x001064000800017f */
[----:B-1----:R-:W-:Y:S05]  /*21430*/  @!P0 NANOSLEEP.SYNCS 0x989680 ;  /* 0x009896800000895d */ /* 0x002fea0003900000 */
[----:B------:R-:W1:Y:S02]  /*21440*/  @!P0 SYNCS.PHASECHK.TRANS64 P0, [R3+URZ+0x19c60], R0 ;  /* 0x019c6000030085a7 */ /* 0x000e64000800007f */
[----:B-1----:R-:W-:Y:S05]  /*21450*/  @!P0 BRA `(.L_x_1397) ;  /* 0xfffffffc00f08947 */ /* 0x002fea000383ffff */
[----:B------:R-:W-:Y:S05]  /*21460*/  BRA `(.L_x_1481) ;  /* 0xffffffd800d47947 */ /* 0x000fea000383ffff */
.L_x_1401:
[----:B------:R-:W-:Y:S01]  /*21470*/  BSSY B0, `(.L_x_1482) ;  /* 0x0000008000007945 */ /* 0x000fe20003800000 */
[----:B------:R-:W-:Y:S02]  /*21480*/  IMAD.MOV.U32 R13, RZ, RZ, R24 ;  /* 0x000000ffff0d7224 */ /* 0x000fe400078e0018 */
[----:B------:R-:W-:Y:S02]  /*21490*/  IMAD.MOV.U32 R12, RZ, RZ, RZ ;  /* 0x000000ffff0c7224 */ /* 0x000fe400078e00ff */
[----:B------:R-:W-:Y:S02]  /*214a0*/  IMAD.MOV.U32 R11, RZ, RZ, 0x1f ;  /* 0x0000001fff0b7424 */ /* 0x000fe400078e00ff */
[----:B------:R-:W-:-:S07]  /*214b0*/  IMAD.MOV.U32 R15, RZ, RZ, -0x1 ;  /* 0xffffffffff0f7424 */ /* 0x000fce00078e00ff */
[----:B-1----:R-:W-:Y:S05]  /*214c0*/  WARPSYNC.COLLECTIVE R15, `(.L_x_1483) ;  /* 0x000000000f087348 */ /* 0x002fea0003c00000 */
[----:B------:R0:W2:Y:S02]  /*214d0*/  SHFL.IDX P6, R14, R13, R12, R11 ;  /* 0x0000000c0d0e7389 */ /* 0x0000a400000c000b */
[----:B012---:R-:W-:Y:S01]  /*214e0*/  ENDCOLLECTIVE ;  /* 0x000000000000791b */ /* 0x007fe20003800000 */
.L_x_1483:
[----:B------:R-:W-:Y:S05]  /*214f0*/  BSYNC B0 ;  /* 0x0000000000007941 */ /* 0x000fea0003800000 */
.L_x_1482:
        /* <DEDUP_REMOVED lines=9> */
.L_x_1484:
[----:B------:R-:W-:Y:S02]  /*21590*/  ULDC UR4, c[0x0][0xc14] ;  /* 0x0003050000047ab9 */ /* 0x000fe40000000800 */
[----:B------:R-:W-:-:S13]  /*215a0*/  ISETP.GE.OR P1, PT, R7, UR4, !P0 ;  /* 0x0000000407007c0c */ /* 0x000fda000c726670 */
[----:B------:R-:W0:Y:S01]  /*215b0*/  @!P1 LDC.64 R2, c[0x0][0xc58] ;  /* 0x00031600ff029b82 */ /* 0x000e220000000a00 */
[----:B------:R-:W-:Y:S02]  /*215c0*/  IMAD.MOV.U32 R25, RZ, RZ, RZ ;  /* 0x000000ffff197224 */ /* 0x000fe400078e00ff */
[----:B------:R-:W-:Y:S02]  /*215d0*/  IMAD.MOV.U32 R11, RZ, RZ, RZ ;  /* 0x000000ffff0b7224 */ /* 0x000fe400078e00ff */
[----:B------:R-:W-:Y:S02]  /*215e0*/  IMAD.MOV.U32 R5, RZ, RZ, R14 ;  /* 0x000000ffff057224 */ /* 0x000fe400078e000e */
[----:B0-----:R-:W-:-:S06]  /*215f0*/  @!P1 IMAD.WIDE R2, R7, 0x4, R2 ;  /* 0x0000000407029825 */ /* 0x001fcc00078e0202 */
[----:B------:R-:W2:Y:S01]  /*21600*/  @!P1 LDG.E R2, desc[UR40][R2.64] ;  /* 0x0000002802029981 */ /* 0x000ea2000c1e1900 */
        /* <DEDUP_REMOVED lines=10> */
.L_x_1485:
[----:B------:R-:W-:Y:S01]  /*216b0*/  IMAD.MOV.U32 R12, RZ, RZ, 0x2 ;  /* 0x00000002ff0c7424 */ /* 0x000fe200078e00ff */
[----:B------:R-:W-:-:S05]  /*216c0*/  SEL R4, R14, RZ, P1 ;  /* 0x000000ff0e047207 */ /* 0x000fca0000800000 */
[----:B------:R-:W-:-:S04]  /*216d0*/  IMAD.IADD R4, R25, 0x1, R4 ;  /* 0x0000000119047824 */ /* 0x000fc800078e0204 */
[----:B------:R-:W-:-:S07]  /*216e0*/  IMAD.MOV.U32 R13, RZ, RZ, R4 ;  /* 0x000000ffff0d7224 */ /* 0x000fce00078e0004 */
[----:B------:R-:W-:Y:S05]  /*216f0*/  WARPSYNC.COLLECTIVE R15, `(.L_x_1486) ;  /* 0x000000000f087348 */ /* 0x000fea0003c00000 */
[----:B------:R0:W1:Y:S02]  /*21700*/  SHFL.UP P6, R14, R13, R12, R11 ;  /* 0x0400000c0d0e7389 */ /* 0x00006400000c000b */
[----:B01----:R-:W-:Y:S01]  /*21710*/  ENDCOLLECTIVE ;  /* 0x000000000000791b */ /* 0x003fe20003800000 */
.L_x_1486:
[----:B------:R-:W-:Y:S01]  /*21720*/  IMAD.MOV.U32 R12, RZ, RZ, 0x4 ;  /* 0x00000004ff0c7424 */ /* 0x000fe200078e00ff */
[----:B------:R-:W-:-:S05]  /*21730*/  SEL R3, R14, RZ, P2 ;  /* 0x000000ff0e037207 */ /* 0x000fca0001000000 */
[----:B------:R-:W-:-:S04]  /*21740*/  IMAD.IADD R6, R4, 0x1, R3 ;  /* 0x0000000104067824 */ /* 0x000fc800078e0203 */
[----:B------:R-:W-:-:S07]  /*21750*/  IMAD.MOV.U32 R13, RZ, RZ, R6 ;  /* 0x000000ffff0d7224 */ /* 0x000fce00078e0006 */
[----:B------:R-:W-:Y:S05]  /*21760*/  WARPSYNC.COLLECTIVE R15, `(.L_x_1487) ;  /* 0x000000000f087348 */ /* 0x000fea0003c00000 */
[----:B------:R0:W1:Y:S02]  /*21770*/  SHFL.UP P6, R14, R13, R12, R11 ;  /* 0x0400000c0d0e7389 */ /* 0x00006400000c000b */
[----:B01----:R-:W-:Y:S01]  /*21780*/  ENDCOLLECTIVE ;  /* 0x000000000000791b */ /* 0x003fe20003800000 */
.L_x_1487:
[----:B------:R-:W-:Y:S01]  /*21790*/  IMAD.MOV.U32 R12, RZ, RZ, 0x8 ;  /* 0x00000008ff0c7424 */ /* 0x000fe200078e00ff */
[----:B------:R-:W-:-:S05]  /*217a0*/  SEL R3, R14, RZ, P3 ;  /* 0x000000ff0e037207 */ /* 0x000fca0001800000 */
[----:B------:R-:W-:-:S04]  /*217b0*/  IMAD.IADD R2, R6, 0x1, R3 ;  /* 0x0000000106027824 */ /* 0x000fc800078e0203 */
[----:B------:R-:W-:-:S07]  /*217c0*/  IMAD.MOV.U32 R13, RZ, RZ, R2 ;  /* 0x000000ffff0d7224 */ /* 0x000fce00078e0002 */
[----:B------:R-:W-:Y:S05]  /*217d0*/  WARPSYNC.COLLECTIVE R15, `(.L_x_1488) ;  /* 0x000000000f087348 */ /* 0x000fea0003c00000 */
[----:B------:R0:W1:Y:S02]  /*217e0*/  SHFL.UP P6, R14, R13, R12, R11 ;  /* 0x0400000c0d0e7389 */ /* 0x00006400000c000b */
[----:B01----:R-:W-:Y:S01]  /*217f0*/  ENDCOLLECTIVE ;  /* 0x000000000000791b */ /* 0x003fe20003800000 */
.L_x_1488:
[----:B------:R-:W-:Y:S01]  /*21800*/  IMAD.MOV.U32 R12, RZ, RZ, 0x10 ;  /* 0x00000010ff0c7424 */ /* 0x000fe200078e00ff */
[----:B------:R-:W-:-:S05]  /*21810*/  SEL R3, R14, RZ, P4 ;  /* 0x000000ff0e037207 */ /* 0x000fca0002000000 */
[----:B------:R-:W-:-:S04]  /*21820*/  IMAD.IADD R3, R2, 0x1, R3 ;  /* 0x0000000102037824 */ /* 0x000fc800078e0203 */
[----:B------:R-:W-:-:S07]  /*21830*/  IMAD.MOV.U32 R13, RZ, RZ, R3 ;  /* 0x000000ffff0d7224 */ /* 0x000fce00078e0003 */
[----:B------:R-:W-:Y:S05]  /*21840*/  WARPSYNC.COLLECTIVE R15, `(.L_x_1489) ;  /* 0x000000000f087348 */ /* 0x000fea0003c00000 */
[----:B------:R0:W1:Y:S02]  /*21850*/  SHFL.UP P6, R14, R13, R12, R11 ;  /* 0x0400000c0d0e7389 */ /* 0x00006400000c000b */
[----:B01----:R-:W-:Y:S01]  /*21860*/  ENDCOLLECTIVE ;  /* 0x000000000000791b */ /* 0x003fe20003800000 */
.L_x_1489:
        /* <DEDUP_REMOVED lines=8> */
.L_x_1490:
[----:B------:R-:W-:Y:S05]  /*218f0*/  BRA `(.L_x_1491) ;  /* 0xffffffdc00747947 */ /* 0x000fea000383ffff */
.L_x_1406:
        /* <DEDUP_REMOVED lines=8> */
.L_x_1493:
[----:B------:R-:W-:Y:S05]  /*21980*/  BSYNC B0 ;  /* 0x0000000000007941 */ /* 0x000fea0003800000 */
.L_x_1492:
        /* <DEDUP_REMOVED lines=8> */
.L_x_1494:
[----:B------:R-:W-:Y:S01]  /*21a10*/  IMAD.MOV.U32 R12, RZ, RZ, 0x4 ;  /* 0x00000004ff0c7424 */ /* 0x000fe200078e00ff */
[----:B------:R-:W-:-:S05]  /*21a20*/  SEL R2, R14, RZ, P2 ;  /* 0x000000ff0e027207 */ /* 0x000fca0001000000 */
[----:B------:R-:W-:-:S04]  /*21a30*/  IMAD.IADD R2, R13, 0x1, R2 ;  /* 0x000000010d027824 */ /* 0x000fc800078e0202 */
[----:B------:R-:W-:-:S07]  /*21a40*/  IMAD.MOV.U32 R13, RZ, RZ, R2 ;  /* 0x000000ffff0d7224 */ /* 0x000fce00078e0002 */
[----:B------:R-:W-:Y:S05]  /*21a50*/  WARPSYNC.COLLECTIVE R15, `(.L_x_1495) ;  /* 0x000000000f087348 */ /* 0x000fea0003c00000 */
[----:B------:R0:W1:Y:S02]  /*21a60*/  SHFL.UP P6, R14, R13, R12, R11 ;  /* 0x0400000c0d0e7389 */ /* 0x00006400000c000b */
[----:B01----:R-:W-:Y:S01]  /*21a70*/  ENDCOLLECTIVE ;  /* 0x000000000000791b */ /* 0x003fe20003800000 */
.L_x_1495:
[----:B------:R-:W-:Y:S01]  /*21a80*/  IMAD.MOV.U32 R12, RZ, RZ, 0x8 ;  /* 0x00000008ff0c7424 */ /* 0x000fe200078e00ff */
[----:B------:R-:W-:-:S05]  /*21a90*/  SEL R3, R14, RZ, P3 ;  /* 0x000000ff0e037207 */ /* 0x000fca0001800000 */
[----:B------:R-:W-:-:S04]  /*21aa0*/  IMAD.IADD R3, R2, 0x1, R3 ;  /* 0x0000000102037824 */ /* 0x000fc800078e0203 */
[----:B------:R-:W-:-:S07]  /*21ab0*/  IMAD.MOV.U32 R13, RZ, RZ, R3 ;  /* 0x000000ffff0d7224 */ /* 0x000fce00078e0003 */
[----:B------:R-:W-:Y:S05]  /*21ac0*/  WARPSYNC.COLLECTIVE R15, `(.L_x_1496) ;  /* 0x000000000f087348 */ /* 0x000fea0003c00000 */
[----:B------:R0:W1:Y:S02]  /*21ad0*/  SHFL.UP P6, R14, R13, R12, R11 ;  /* 0x0400000c0d0e7389 */ /* 0x00006400000c000b */
[----:B01----:R-:W-:Y:S01]  /*21ae0*/  ENDCOLLECTIVE ;  /* 0x000000000000791b */ /* 0x003fe20003800000 */
.L_x_1496:
[----:B------:R-:W-:Y:S01]  /*21af0*/  IMAD.MOV.U32 R12, RZ, RZ, 0x10 ;  /* 0x00000010ff0c7424 */ /* 0x000fe200078e00ff */
[----:B------:R-:W-:-:S05]  /*21b00*/  SEL R4, R14, RZ, P4 ;  /* 0x000000ff0e047207 */ /* 0x000fca0002000000 */
[----:B------:R-:W-:-:S04]  /*21b10*/  IMAD.IADD R4, R3, 0x1, R4 ;  /* 0x0000000103047824 */ /* 0x000fc800078e0204 */
[----:B------:R-:W-:-:S07]  /*21b20*/  IMAD.MOV.U32 R13, RZ, RZ, R4 ;  /* 0x000000ffff0d7224 */ /* 0x000fce00078e0004 */
[----:B------:R-:W-:Y:S05]  /*21b30*/  WARPSYNC.COLLECTIVE R15, `(.L_x_1497) ;  /* 0x000000000f087348 */ /* 0x000fea0003c00000 */
[----:B------:R0:W1:Y:S02]  /*21b40*/  SHFL.UP P6, R14, R13, R12, R11 ;  /* 0x0400000c0d0e7389 */ /* 0x00006400000c000b */
[----:B01----:R-:W-:Y:S01]  /*21b50*/  ENDCOLLECTIVE ;  /* 0x000000000000791b */ /* 0x003fe20003800000 */
.L_x_1497:
        /* <DEDUP_REMOVED lines=8> */
.L_x_1498:
[----:B------:R-:W-:Y:S05]  /*21be0*/  BRA `(.L_x_1499) ;  /* 0xffffffdc00547947 */ /* 0x000fea000383ffff */
.L_x_1408:
[----:B------:R-:W-:Y:S01]  /*21bf0*/  BSSY B0, `(.L_x_1500) ;  /* 0x0000006000007945 */ /* 0x000fe20003800000 */
[----:B------:R-:W-:Y:S01]  /*21c00*/  PLOP3.LUT P6, PT, P6, PT, PT, 0x8, 0x0 ;  /* 0x000000000000781c */ /* 0x000fe200037ce170 */
[----:B------:R-:W-:-:S12]  /*21c10*/  IMAD.MOV.U32 R15, RZ, RZ, -0x1 ;  /* 0xffffffffff0f7424 */ /* 0x000fd800078e00ff */
[----:B0-----:R-:W-:Y:S05]  /*21c20*/  WARPSYNC.COLLECTIVE R15, `(.L_x_1501) ;  /* 0x000000000f087348 */ /* 0x001fea0003c00000 */
[----:B------:R-:W-:Y:S01]  /*21c30*/  VOTE.ANY R14, PT, P6 ;  /* 0x00000000000e7806 */ /* 0x000fe200030e0100 */
[----:B0-----:R-:W-:Y:S06]  /*21c40*/  ENDCOLLECTIVE ;  /* 0x000000000000791b */ /* 0x001fec0003800000 */
.L_x_1501:
[----:B------:R-:W-:Y:S05]  /*21c50*/  BSYNC B0 ;  /* 0x0000000000007941 */ /* 0x000fea0003800000 */
.L_x_1500:
        /* <DEDUP_REMOVED lines=9> */
.L_x_1502:
[----:B------:R-:W-:Y:S01]  /*21cf0*/  IMAD.MOV.U32 R25, RZ, RZ, R14 ;  /* 0x000000ffff197224 */ /* 0x000fe200078e000e */
[----:B------:R-:W-:Y:S06]  /*21d00*/  BRA `(.L_x_1503) ;  /* 0xffffffdc00447947 */ /* 0x000fec000383ffff */
.L_x_1410:
[----:B------:R-:W-:Y:S01]  /*21d10*/  BSSY B0, `(.L_x_1504) ;  /* 0x0000007000007945 */ /* 0x000fe20003800000 */
[----:B------:R-:W-:Y:S02]  /*21d20*/  IMAD.MOV.U32 R13, RZ, RZ, R3 ;  /* 0x000000ffff0d7224 */ /* 0x000fe400078e0003 */
[----:B------:R-:W-:Y:S02]  /*21d30*/  IMAD.MOV.U32 R11, RZ, RZ, 0x1f ;  /* 0x0000001fff0b7424 */ /* 0x000fe400078e00ff */
[----:B------:R-:W-:-:S07]  /*21d40*/  IMAD.MOV.U32 R15, RZ, RZ, -0x1 ;  /* 0xffffffffff0f7424 */ /* 0x000fce00078e00ff */
[----:B012---:R-:W-:Y:S05]  /*21d50*/  WARPSYNC.COLLECTIVE R15, `(.L_x_1505) ;  /* 0x000000000f087348 */ /* 0x007fea0003c00000 */
[----:B------:R3:W4:Y:S02]  /*21d60*/  SHFL.IDX P6, R14, R13, R12, R11 ;  /* 0x0000000c0d0e7389 */ /* 0x00072400000c000b */
[----:B01234-:R-:W-:Y:S01]  /*21d70*/  ENDCOLLECTIVE ;  /* 0x000000000000791b */ /* 0x01ffe20003800000 */
.L_x_1505:
[----:B------:R-:W-:Y:S05]  /*21d80*/  BSYNC B0 ;  /* 0x0000000000007941 */ /* 0x000fea0003800000 */
.L_x_1504:
[----:B------:R-:W-:Y:S05]  /*21d90*/  BRA `(.L_x_1409) ;  /* 0xffffffdc003c7947 */ /* 0x000fea000383ffff */
.L_x_1414:
[----:B0-----:R0:W1:Y:S02]  /*21da0*/  SYNCS.PHASECHK.TRANS64.TRYWAIT P0, [R8+URZ+0x19c20], R0 ;  /* 0x019c2000080075a7 */ /* 0x001064000800017f */
[----:B-1----:R-:W-:Y:S05]  /*21db0*/  @!P0 NANOSLEEP.SYNCS 0x989680 ;  /* 0x009896800000895d */ /* 0x002fea0003900000 */
[----:B------:R-:W1:Y:S02]  /*21dc0*/  @!P0 SYNCS.PHASECHK.TRANS64 P0, [R8+URZ+0x19c20], R0 ;  /* 0x019c2000080085a7 */ /* 0x000e64000800007f */
[----:B-1----:R-:W-:Y:S05]  /*21dd0*/  @!P0 BRA `(.L_x_1414) ;  /* 0xfffffffc00f08947 */ /* 0x002fea000383ffff */
[----:B------:R-:W-:Y:S05]  /*21de0*/  BRA `(.L_x_1506) ;  /* 0xffffffe000b47947 */ /* 0x000fea000383ffff */
.L_x_1415:
        /* <DEDUP_REMOVED lines=11> */
.L_x_1508:
[----:B------:R-:W-:Y:S05]  /*21ea0*/  BSYNC B0 ;  /* 0x0000000000007941 */ /* 0x000fea0003800000 */
.L_x_1507:
[----:B------:R-:W-:Y:S05]  /*21eb0*/  BRA `(.L_x_1509) ;  /* 0xffffffe0009c7947 */ /* 0x000fea000383ffff */
.L_x_1416:
[----:B------:R-:W-:Y:S01]  /*21ec0*/  BSSY B0, `(.L_x_1510) ;  /* 0x0000006000007945 */ /* 0x000fe20003800000 */
[----:B------:R-:W-:-:S07]  /*21ed0*/  IMAD.MOV.U32 R15, RZ, RZ, -0x1 ;  /* 0xffffffffff0f7424 */ /* 0x000fce00078e00ff */
[----:B0-----:R-:W-:Y:S05]  /*21ee0*/  WARPSYNC.COLLECTIVE R15, `(.L_x_1511) ;  /* 0x000000000f0c7348 */ /* 0x001fea0003c00000 */
[----:B------:R-:W-:Y:S02]  /*21ef0*/  ELECT P6, UR62, PT ;  /* 0x00000000003e782f */ /* 0x000fe400038c0000 */
[----:B------:R-:W-:Y:S01]  /*21f00*/  MOV R14, UR62 ;  /* 0x0000003e000e7c02 */ /* 0x000fe20008000f00 */
[----:B0-----:R-:W-:Y:S10]  /*21f10*/  ENDCOLLECTIVE ;  /* 0x000000000000791b */ /* 0x001ff40003800000 */
.L_x_1511:
[----:B------:R-:W-:Y:S05]  /*21f20*/  BSYNC B0 ;  /* 0x0000000000007941 */ /* 0x000fea0003800000 */
.L_x_1510:
[----:B------:R-:W-:Y:S05]  /*21f30*/  BRA `(.L_x_1512) ;  /* 0xffffffe000907947 */ /* 0x000fea000383ffff */
.L_x_1418:
[----:B0-----:R0:W1:Y:S02]  /*21f40*/  SYNCS.PHASECHK.TRANS64.TRYWAIT P1, [R6+URZ], R3 ;  /* 0x00000003060075a7 */ /* 0x001064000802017f */
[----:B-1----:R-:W-:Y:S05]  /*21f50*/  @!P1 NANOSLEEP.SYNCS 0x989680 ;  /* 0x009896800000995d */ /* 0x002fea0003900000 */
[----:B------:R-:W1:Y:S02]  /*21f60*/  @!P1 SYNCS.PHASECHK.TRANS64 P1, [R6+URZ], R3 ;  /* 0x00000003060095a7 */ /* 0x000e64000802007f */
[----:B-1----:R-:W-:Y:S05]  /*21f70*/  @!P1 BRA `(.L_x_1418) ;  /* 0xfffffffc00f09947 */ /* 0x002fea000383ffff */
[----:B------:R-:W-:Y:S05]  /*21f80*/  BRA `(.L_x_1513) ;  /* 0xffffffe000c47947 */ /* 0x000fea000383ffff */
.L_x_1419:
[----:B-1----:R1:W2:Y:S02]  /*21f90*/  SYNCS.PHASECHK.TRANS64.TRYWAIT P1, [R7+URZ], R0 ;  /* 0x00000000070075a7 */ /* 0x0022a4000802017f */
[----:B--2---:R-:W-:Y:S05]  /*21fa0*/  @!P1 NANOSLEEP.SYNCS 0x989680 ;  /* 0x009896800000995d */ /* 0x004fea0003900000 */
[----:B------:R-:W2:Y:S02]  /*21fb0*/  @!P1 SYNCS.PHASECHK.TRANS64 P1, [R7+URZ], R0 ;  /* 0x00000000070095a7 */ /* 0x000ea4000802007f */
[----:B--2---:R-:W-:Y:S05]  /*21fc0*/  @!P1 BRA `(.L_x_1419) ;  /* 0xfffffffc00f09947 */ /* 0x004fea000383ffff */
[----:B------:R-:W-:Y:S05]  /*21fd0*/  BRA `(.L_x_1514) ;  /* 0xffffffe000b87947 */ /* 0x000fea000383ffff */
.L_x_1421:
[----:B--2---:R2:W3:Y:S02]  /*21fe0*/  SYNCS.PHASECHK.TRANS64.TRYWAIT P1, [R2+URZ+0x19c60], R3 ;  /* 0x019c6003020075a7 */ /* 0x0044e4000802017f */
[----:B---3--:R-:W-:Y:S05]  /*21ff0*/  @!P1 NANOSLEEP.SYNCS 0x989680 ;  /* 0x009896800000995d */ /* 0x008fea0003900000 */
[----:B------:R-:W3:Y:S02]  /*22000*/  @!P1 SYNCS.PHASECHK.TRANS64 P1, [R2+URZ+0x19c60], R3 ;  /* 0x019c6003020095a7 */ /* 0x000ee4000802007f */
[----:B---3--:R-:W-:Y:S05]  /*22010*/  @!P1 BRA `(.L_x_1421) ;  /* 0xfffffffc00f09947 */ /* 0x008fea000383ffff */
[----:B------:R-:W-:Y:S05]  /*22020*/  BRA `(.L_x_1515) ;  /* 0xffffffe000b87947 */ /* 0x000fea000383ffff */
.L_x_1423:
[----:B---3--:R3:W4:Y:S02]  /*22030*/  SYNCS.PHASECHK.TRANS64.TRYWAIT P1, [R5+URZ+0x19c60], R0 ;  /* 0x019c6000050075a7 */ /* 0x008724000802017f */
[----:B----4-:R-:W-:Y:S05]  /*22040*/  @!P1 NANOSLEEP.SYNCS 0x989680 ;  /* 0x009896800000995d */ /* 0x010fea0003900000 */
[----:B------:R-:W4:Y:S02]  /*22050*/  @!P1 SYNCS.PHASECHK.TRANS64 P1, [R5+URZ+0x19c60], R0 ;  /* 0x019c6000050095a7 */ /* 0x000f24000802007f */
[----:B----4-:R-:W-:Y:S05]  /*22060*/  @!P1 BRA `(.L_x_1423) ;  /* 0xfffffffc00f09947 */ /* 0x010fea000383ffff */
[----:B------:R-:W-:Y:S05]  /*22070*/  BRA `(.L_x_1516) ;  /* 0xffffffe000b87947 */ /* 0x000fea000383ffff */
.L_x_1425:
[----:B----4-:R4:W0:Y:S02]  /*22080*/  SYNCS.PHASECHK.TRANS64.TRYWAIT P0, [R2+URZ+0x19c80], R3 ;  /* 0x019c8003020075a7 */ /* 0x010824000800017f */
[----:B0-----:R-:W-:Y:S05]  /*22090*/  @!P0 NANOSLEEP.SYNCS 0x989680 ;  /* 0x009896800000895d */ /* 0x001fea0003900000 */
[----:B------:R-:W0:Y:S02]  /*220a0*/  @!P0 SYNCS.PHASECHK.TRANS64 P0, [R2+URZ+0x19c80], R3 ;  /* 0x019c8003020085a7 */ /* 0x000e24000800007f */
[----:B0-----:R-:W-:Y:S05]  /*220b0*/  @!P0 BRA `(.L_x_1425) ;  /* 0xfffffffc00f08947 */ /* 0x001fea000383ffff */
[----:B------:R-:W-:Y:S05]  /*220c0*/  BRA `(.L_x_1426) ;  /* 0xffffffe000b47947 */ /* 0x000fea000383ffff */
.L_x_1517:
        /* <DEDUP_REMOVED lines=11> */
.L_x_2225:


//--------------------- .text._ZN7cutlass13device_kernelIN5flash11enable_sm90INS1_16FlashAttnFwdSm90INS1_25CollectiveMainloopFwdSm90ILi2EN4cute5tupleIJNS5_1CILi1EEES8_S8_EEENS6_IJNS7_ILi192EEENS7_ILi128EEENS7_ILi96EEEEEELi96ENS_12float_e4m3_tEfNS_4arch4Sm90ELb1ELb0ELb0ELb0ELb0ELb0ELb0ELb1ELb1ELb0ELb0ELb0EEENS1_21CollectiveEpilogueFwdINS6_IJSA_SC_SB_EEES9_NS_10bfloat16_tESG_Li384ELb0ELb0ELb0ELb1EEENS1_30DynamicPersistentTileSchedulerILi384ELi128ELb0ELb0ELb1EEEEEEEEEvNT_6ParamsE --------------------------
	.section	.text._ZN7cutlass13device_kernelIN5flash11enable_sm90INS1_16FlashAttnFwdSm90INS1_25CollectiveMainloopFwdSm90ILi2EN4cute5tupleIJNS5_1CILi1EEES8_S8_EEENS6_IJNS7_ILi192EEENS7_ILi128EEENS7_ILi96EEEEEELi96ENS_12float_e4m3_tEfNS_4arch4Sm90ELb1ELb0ELb0ELb0ELb0ELb0ELb0ELb1ELb1ELb0ELb0ELb0EEENS1_21CollectiveEpilogueFwdINS6_IJSA_SC_SB_EEES9_NS_10bfloat16_tESG_Li384ELb0ELb0ELb0ELb1EEENS1_30DynamicPersistentTileSchedulerILi384ELi128ELb0ELb0ELb1EEEEEEEEEvNT_6ParamsE,"ax",@progbits
	.align	128
.text._ZN7cutlass13device_kernelIN5flash11enable_sm90INS1_16FlashAttnFwdSm90INS1_25CollectiveMainloopFwdSm90ILi2EN4cute5tupleIJNS5_1CILi1EEES8_S8_EEENS6_IJNS7_ILi192EEENS7_ILi128EEENS7_ILi96EEEEEELi96ENS_12float_e4m3_tEfNS_4arch4Sm90ELb1ELb0ELb0ELb0ELb0ELb0ELb0ELb1ELb1ELb0ELb0ELb0EEENS1_21CollectiveEpilogueFwdINS6_IJSA_SC_SB_EEES9_NS_10bfloat16_tESG_Li384ELb0ELb0ELb0ELb1EEENS1_30DynamicPersistentTileSchedulerILi384ELi128ELb0ELb0ELb1EEEEEEEEEvNT_6ParamsE:
        .type           _ZN7cutlass13device_kernelIN5flash11enable_sm90INS1_16FlashAttnFwdSm90INS1_25CollectiveMainloopFwdSm90ILi2EN4cute5tupleIJNS5_1CILi1EEES8_S8_EEENS6_IJNS7_ILi192EEENS7_ILi128EEENS7_ILi96EEEEEELi96ENS_12float_e4m3_tEfNS_4arch4Sm90ELb1ELb0ELb0ELb0ELb0ELb0ELb0ELb1ELb1ELb0ELb0ELb0EEENS1_21CollectiveEpilogueFwdINS6_IJSA_SC_SB_EEES9_NS_10bfloat16_tESG_Li384ELb0ELb0ELb0ELb1EEENS1_30DynamicPersistentTileSchedulerILi384ELi128ELb0ELb0ELb1EEEEEEEEEvNT_6ParamsE,@function
        .size           _ZN7cutlass13device_kernelIN5flash11enable_sm90INS1_16FlashAttnFwdSm90INS1_25CollectiveMainloopFwdSm90ILi2EN4cute5tupleIJNS5_1CILi1EEES8_S8_EEENS6_IJNS7_ILi192EEENS7_ILi128EEENS7_ILi96EEEEEELi96ENS_12float_e4m3_tEfNS_4arch4Sm90ELb1ELb0ELb0ELb0ELb0ELb0ELb0ELb1ELb1ELb0ELb0ELb0EEENS1_21CollectiveEpilogueFwdINS6_IJSA_SC_SB_EEES9_NS_10bfloat16_tESG_Li384ELb0ELb0ELb0ELb1EEENS1_30DynamicPersistentTileSchedulerILi384ELi128ELb0ELb0ELb1EEEEEEEEEvNT_6ParamsE,(.L_x_2226 - _ZN7cutlass13device_kernelIN5flash11enable_sm90INS1_16FlashAttnFwdSm90INS1_25CollectiveMainloopFwdSm90ILi2EN4cute5tupleIJNS5_1CILi1EEES8_S8_EEENS6_IJNS7_ILi192EEENS7_ILi128EEENS7_ILi96EEEEEELi96ENS_12float_e4m3_tEfNS_4arch4Sm90ELb1ELb0ELb0ELb0ELb0ELb0ELb0ELb1ELb1ELb0ELb0ELb0EEENS1_21CollectiveEpilogueFwdINS6_IJSA_SC_SB_EEES9_NS_10bfloat16_tESG_Li384ELb0ELb0ELb0ELb1EEENS1_30DynamicPersistentTileSchedulerILi384ELi128ELb0ELb0ELb1EEEEEEEEEvNT_6ParamsE)
        .other          _ZN7cutlass13device_kernelIN5flash11enable_sm90INS1_16FlashAttnFwdSm90INS1_25CollectiveMainloopFwdSm90ILi2EN4cute5tupleIJNS5_1CILi1EEES8_S8_EEENS6_IJNS7_ILi192EEENS7_ILi128EEENS7_ILi96EEEEEELi96ENS_12float_e4m3_tEfNS_4arch4Sm90ELb1ELb0ELb0ELb0ELb0ELb0ELb0ELb1ELb1ELb0ELb0ELb0EEENS1_21CollectiveEpilogueFwdINS6_IJSA_SC_SB_EEES9_NS_10bfloat16_tESG_Li384ELb0ELb0ELb0ELb1EEENS1_30DynamicPersistentTileSchedulerILi384ELi128ELb0ELb0ELb1EEEEEEEEEvNT_6ParamsE,@"STO_CUDA_ENTRY STV_DEFAULT"
_ZN7cutlass13device_kernelIN5flash11enable_sm90INS1_16FlashAttnFwdSm90INS1_25CollectiveMainloopFwdSm90ILi2EN4cute5tupleIJNS5_1CILi1EEES8_S8_EEENS6_IJNS7_ILi192EEENS7_ILi128EEENS7_ILi96EEEEEELi96ENS_12float_e4m3_tEfNS_4arch4Sm90ELb1ELb0ELb0ELb0ELb0ELb0ELb0ELb1ELb1ELb0ELb0ELb0EEENS1_21CollectiveEpilogueFwdINS6_IJSA_SC_SB_EEES9_NS_10bfloat16_tESG_Li384ELb0ELb0ELb0ELb1EEENS1_30DynamicPersistentTileSchedulerILi384ELi128ELb0ELb0ELb1EEEEEEEEEvNT_6ParamsE:
[----:B------:R-:W1:Y:S02]  /*0000*/  LDC R1, c[0x0][0x28] ;  /* 0x00000a00ff017b82 */ /* 0x000e640000000800 */
[----:B-1----:R-:W-:Y:S01]  /*0010*/  VIADD R1, R1, 0xfffffff8 ;  /* 0xfffffff801017836 */ /* 0x002fe20000000000 */
[----:B------:R-:W1:Y:S01]  /*0020*/  S2R R3, SR_TID.X ;  /* 0x0000000000037919 */ /* 0x000e620000002100 */
[----:B------:R-:W-:Y:S01]  /*0030*/  ELECT P0, URZ, PT ;  /* 0x00000000003f782f */ /* 0x000fe20003800000 */
[----:B------:R-:W-:Y:S01]  /*0040*/  BSSY B0, `(.L_x_1518) ;  /* 0x0000013000007945 */ /* 0x000fe20003800000 */
[----:B-1----:R-:W-:-:S05]  /*0050*/  SHF.R.U32.HI R0, RZ, 0x5, R3 ;  /* 0x00000005ff007819 */ /* 0x002fca0000011603 */
[----:B------:R-:W1:Y:S02]  /*0060*/  SHFL.IDX PT, R2, R0, RZ, 0x1f ;  /* 0x00001fff00027589 */ /* 0x000e6400000e0000 */
[----:B-1----:R-:W-:-:S13]  /*0070*/  ISETP.EQ.AND P0, PT, R2, RZ, P0 ;  /* 0x000000ff0200720c */ /* 0x002fda0000702270 */
        /* <DEDUP_REMOVED lines=15> */
.L_x_1519:
[----:B------:R-:W-:Y:S05]  /*0170*/  BSYNC B0 ;  /* 0x0000000000007941 */ /* 0x000fea0003800000 */
.L_x_1518:
[----:B------:R-:W-:Y:S01]  /*0180*/  VOTEU.ANY UP0, P0 ;  /* 0x00000000003f7886 */ /* 0x000fe20000000100 */
[----:B------:R-:W1:Y:S01]  /*0190*/  SHFL.IDX PT, R2, R0, RZ, 0x1f ;  /* 0x00001fff00027589 */ /* 0x000e6200000e0000 */
[----:B------:R-:W-:Y:S01]  /*01a0*/  UMOV UR4, 0x1 ;  /* 0x0000000100047882 */ /* 0x000fe20000000000 */
[----:B------:R-:W-:Y:S02]  /*01b0*/  VOTEU.ANY UP1, P0 ;  /* 0x00000000003f7886 */ /* 0x000fe40000020100 */
[----:B------:R-:W2:Y:S01]  /*01c0*/  @UP0 S2UR UR7, SR_CgaCtaId ;  /* 0x00000000000709c3 */ /* 0x000ea20000008800 */
[----:B------:R-:W-:Y:S01]  /*01d0*/  @UP0 UMOV UR6, 0x400 ;  /* 0x0000040000060882 */ /* 0x000fe20000000000 */
[----:B------:R-:W-:-:S04]  /*01e0*/  @UP0 UIADD3 UR4, -UR4, 0x100000, URZ ;  /* 0x0010000004040890 */ /* 0x000fc8000fffe13f */
[----:B------:R-:W-:Y:S02]  /*01f0*/  @UP0 USHF.L.U32 UR5, UR4, 0xb, URZ ;  /* 0x0000000b04050899 */ /* 0x000fe4000800063f */
[----:B------:R-:W-:Y:S01]  /*0200*/  @UP0 USHF.L.U32 UR4, UR4, 0x1, URZ ;  /* 0x0000000104040899 */ /* 0x000fe2000800063f */
[----:B-1----:R-:W-:Y:S02]  /*0210*/  ISETP.NE.AND P1, PT, R2, RZ, PT ;  /* 0x000000ff0200720c */ /* 0x002fe40003f25270 */
[----:B------:R-:W-:Y:S01]  /*0220*/  SHF.R.U32.HI R2, RZ, 0x7, R3 ;  /* 0x00000007ff027819 */ /* 0x000fe20000011603 */
[----:B--2---:R-:W-:Y:S01]  /*0230*/  @UP0 ULEA UR6, UR7, UR6, 0x18 ;  /* 0x0000000607060291 */ /* 0x004fe2000f8ec03f */
[----:B------:R-:W-:-:S04]  /*0240*/  VOTEU.ANY UP0, P0 ;  /* 0x00000000003f7886 */ /* 0x000fc80000000100 */
[----:B------:R-:W1:Y:S04]  /*0250*/  SHFL.IDX PT, R2, R2, RZ, 0x1f ;  /* 0x00001fff02027589 */ /* 0x000e6800000e0000 */
[----:B------:R-:W2:Y:S03]  /*0260*/  FENCE.VIEW.ASYNC.S ;  /* 0x00000000000073c6 */ /* 0x000ea60000000000 */
[----:B--2---:R2:W3:Y:S01]  /*0270*/  @UP0 SYNCS.EXCH.64 URZ, [UR6+0x19c00], UR4 ;  /* 0x019c0004063f05b2 */ /* 0x0044e20008000100 */
[----:B------:R2:W4:Y:S01]  /*0280*/  @UP1 SYNCS.EXCH.64 URZ, [UR6+0x19c20], UR4 ;  /* 0x019c2004063f15b2 */ /* 0x0005220008000100 */
[----:B------:R-:W-:Y:S05]  /*0290*/  @P1 BRA `(.L_x_1520) ;  /* 0x0000000000481947 */ /* 0x000fea0003800000 */
[----:B--2---:R-:W2:Y:S01]  /*02a0*/  S2UR UR5, SR_CgaCtaId ;  /* 0x00000000000579c3 */ /* 0x004ea20000008800 */
[----:B------:R-:W-:Y:S01]  /*02b0*/  UMOV UR4, 0x400 ;  /* 0x0000040000047882 */ /* 0x000fe20000000000 */
[----:B------:R-:W-:Y:S01]  /*02c0*/  UMOV UR6, 0x1 ;  /* 0x0000000100067882 */ /* 0x000fe20000000000 */
[----:B------:R-:W-:Y:S01]  /*02d0*/  UMOV UR9, 0x3 ;  /* 0x0000000300097882 */ /* 0x000fe20000000000 */
[----:B------:R-:W-:-:S04]  /*02e0*/  UIADD3 UR6, -UR6, 0x100000, URZ ;  /* 0x0010000006067890 */ /* 0x000fc8000fffe13f */
[----:B------:R-:W-:Y:S02]  /*02f0*/  USHF.L.U32 UR7, UR6, 0xb, URZ ;  /* 0x0000000b06077899 */ /* 0x000fe4000800063f */
[----:B------:R-:W-:Y:S01]  /*0300*/  USHF.L.U32 UR6, UR6, 0x1, URZ ;  /* 0x0000000106067899 */ /* 0x000fe2000800063f */
[----:B------:R-:W-:Y:S01]  /*0310*/  ELECT P0, URZ, PT ;  /* 0x00000000003f782f */ /* 0x000fe20003800000 */
[----:B--2---:R-:W-:Y:S02]  /*0320*/  ULEA UR8, UR5, UR4, 0x18 ;  /* 0x0000000405087291 */ /* 0x004fe4000f8ec03f */
[----:B------:R-:W-:-:S04]  /*0330*/  UIADD3 UR4, -UR9, 0x100000, URZ ;  /* 0x0010000009047890 */ /* 0x000fc8000fffe13f */
[----:B------:R-:W-:Y:S02]  /*0340*/  USHF.L.U32 UR5, UR4, 0xb, URZ ;  /* 0x0000000b04057899 */ /* 0x000fe4000800063f */
[----:B------:R-:W-:Y:S01]  /*0350*/  USHF.L.U32 UR4, UR4, 0x1, URZ ;  /* 0x0000000104047899 */ /* 0x000fe2000800063f */
[----:B------:R-:W2:Y:S03]  /*0360*/  FENCE.VIEW.ASYNC.S ;  /* 0x00000000000073c6 */ /* 0x000ea60000000000 */
[----:B--2---:R2:W1:Y:S08]  /*0370*/  SYNCS.EXCH.64 URZ, [UR8+0x19c30], UR6 ;  /* 0x019c3006083f75b2 */ /* 0x0044700008000100 */
[----:B------:R2:W1:Y:S01]  /*0380*/  SYNCS.EXCH.64 URZ, [UR8+0x19c40], UR4 ;  /* 0x019c4004083f75b2 */ /* 0x0004620008000100 */
[----:B------:R2:W1:Y:S01]  /*0390*/  SYNCS.EXCH.64 URZ, [UR8+0x19c38], UR6 ;  /* 0x019c3806083f75b2 */ /* 0x0004620008000100 */
[----:B------:R2:W1:Y:S01]  /*03a0*/  SYNCS.EXCH.64 URZ, [UR8+0x19c48], UR4 ;  /* 0x019c4804083f75b2 */ /* 0x0004620008000100 */
[----:B------:R-:W-:Y:S01]  /*03b0*/  NOP ;  /* 0x0000000000007918 */ /* 0x000fe20000000000 */
.L_x_1520:
[----:B------:R-:W5:Y:S01]  /*03c0*/  SHFL.IDX PT, R3, R0, RZ, 0x1f ;  /* 0x00001fff00037589 */ /* 0x000f6200000e0000 */
[----:B------:R-:W-:Y:S01]  /*03d0*/  NOP ;  /* 0x0000000000007918 */ /* 0x000fe20000000000 */
[----:B-----5:R-:W-:-:S13]  /*03e0*/  ISETP.NE.AND P0, PT, R3, RZ, PT ;  /* 0x000000ff0300720c */ /* 0x020fda0003f05270 */
[----:B------:R-:W-:Y:S05]  /*03f0*/  @P0 BRA `(.L_x_1521) ;  /* 0x0000000000480947 */ /* 0x000fea0003800000 */
[----:B--2---:R-:W2:Y:S01]  /*0400*/  S2UR UR5, SR_CgaCtaId ;  /* 0x00000000000579c3 */ /* 0x004ea20000008800 */
[----:B------:R-:W-:Y:S01]  /*0410*/  UMOV UR4, 0x400 ;  /* 0x0000040000047882 */ /* 0x000fe20000000000 */
[----:B------:R-:W-:Y:S01]  /*0420*/  UMOV UR6, 0x80 ;  /* 0x0000008000067882 */ /* 0x000fe20000000000 */
[----:B------:R-:W-:Y:S01]  /*0430*/  UMOV UR7, 0x180 ;  /* 0x0000018000077882 */ /* 0x000fe20000000000 */
[----:B------:R-:W-:Y:S01]  /*0440*/  ELECT P0, URZ, PT ;  /* 0x00000000003f782f */ /* 0x000fe20003800000 */
[----:B--2---:R-:W-:Y:S02]  /*0450*/  ULEA UR8, UR5, UR4, 0x18 ;  /* 0x0000000405087291 */ /* 0x004fe4000f8ec03f */
[----:B------:R-:W-:-:S04]  /*0460*/  UIADD3 UR4, -UR6, 0x100000, URZ ;  /* 0x0010000006047890 */ /* 0x000fc8000fffe13f */
[----:B------:R-:W-:Y:S02]  /*0470*/  USHF.L.U32 UR5, UR4, 0xb, URZ ;  /* 0x0000000b04057899 */ /* 0x000fe4000800063f */
[----:B------:R-:W-:Y:S02]  /*0480*/  USHF.L.U32 UR4, UR4, 0x1, URZ ;  /* 0x0000000104047899 */ /* 0x000fe4000800063f */
        /* <DEDUP_REMOVED lines=9> */
.L_x_1521:
[----:B------:R-:W5:Y:S01]  /*0520*/  SHFL.IDX PT, R3, R0, RZ, 0x1f ;  /* 0x00001fff00037589 */ /* 0x000f6200000e0000 */
[----:B------:R-:W-:Y:S01]  /*0530*/  NOP ;  /* 0x0000000000007918 */ /* 0x000fe20000000000 */
[----:B-----5:R-:W-:-:S13]  /*0540*/  ISETP.NE.AND P0, PT, R3, RZ, PT ;  /* 0x000000ff0300720c */ /* 0x020fda0003f05270 */
[----:B------:R-:W-:Y:S05]  /*0550*/  @P0 BRA `(.L_x_1522) ;  /* 0x0000000000380947 */ /* 0x000fea0003800000 */
[----:B--2---:R-:W2:Y:S01]  /*0560*/  S2UR UR5, SR_CgaCtaId ;  /* 0x00000000000579c3 */ /* 0x004ea20000008800 */
[----:B------:R-:W-:Y:S01]  /*0570*/  UMOV UR4, 0x400 ;  /* 0x0000040000047882 */ /* 0x000fe20000000000 */
[----:B------:R-:W-:Y:S01]  /*0580*/  UMOV UR7, 0x1 ;  /* 0x0000000100077882 */ /* 0x000fe20000000000 */
[----:B------:R-:W-:Y:S01]  /*0590*/  ELECT P0, URZ, PT ;  /* 0x00000000003f782f */ /* 0x000fe20003800000 */
[----:B--2---:R-:W-:Y:S02]  /*05a0*/  ULEA UR6, UR5, UR4, 0x18 ;  /* 0x0000000405067291 */ /* 0x004fe4000f8ec03f */
[----:B------:R-:W-:-:S04]  /*05b0*/  UIADD3 UR4, -UR7, 0x100000, URZ ;  /* 0x0010000007047890 */ /* 0x000fc8000fffe13f */
[----:B------:R-:W-:Y:S02]  /*05c0*/  USHF.L.U32 UR5, UR4, 0xb, URZ ;  /* 0x0000000b04057899 */ /* 0x000fe4000800063f */
[----:B------:R-:W-:Y:S01]  /*05d0*/  USHF.L.U32 UR4, UR4, 0x1, URZ ;  /* 0x0000000104047899 */ /* 0x000fe2000800063f */
[----:B------:R-:W2:Y:S11]  /*05e0*/  FENCE.VIEW.ASYNC.S ;  /* 0x00000000000073c6 */ /* 0x000eb60000000000 */
[----:B--2---:R2:W1:Y:S01]  /*05f0*/  SYNCS.EXCH.64 URZ, [UR6+0x19c70], UR4 ;  /* 0x019c7004063f75b2 */ /* 0x0044620008000100 */
[----:B------:R2:W1:Y:S01]  /*0600*/  SYNCS.EXCH.64 URZ, [UR6+0x19c80], UR4 ;  /* 0x019c8004063f75b2 */ /* 0x0004620008000100 */
[----:B------:R2:W1:Y:S01]  /*0610*/  SYNCS.EXCH.64 URZ, [UR6+0x19c78], UR4 ;  /* 0x019c7804063f75b2 */ /* 0x0004620008000100 */
[----:B------:R2:W1:Y:S01]  /*0620*/  SYNCS.EXCH.64 URZ, [UR6+0x19c88], UR4 ;  /* 0x019c8804063f75b2 */ /* 0x0004620008000100 */
[----:B------:R-:W-:Y:S01]  /*0630*/  NOP ;  /* 0x0000000000007918 */ /* 0x000fe20000000000 */
.L_x_1522:
        /* <DEDUP_REMOVED lines=22> */
.L_x_1523:
        /* <DEDUP_REMOVED lines=22> */
.L_x_1524:
[----:B-1----:R-:W-:Y:S01]  /*0900*/  ISETP.NE.AND P0, PT, R2, RZ, PT ;  /* 0x000000ff0200720c */ /* 0x002fe20003f05270 */
[----:B------:R-:W-:Y:S01]  /*0910*/  IMAD.MOV.U32 R27, RZ, RZ, 0x1 ;  /* 0x00000001ff1b7424 */ /* 0x000fe200078e00ff */
[----:B------:R-:W-:Y:S01]  /*0920*/  NOP ;  /* 0x0000000000007918 */ /* 0x000fe20000000000 */
[----:B------:R-:W-:-:S03]  /*0930*/  ULDC.64 UR46, c[0x0][0x208] ;  /* 0x00008200002e7ab9 */ /* 0x000fc60000000a00 */
[----:B------:R-:W-:Y:S01]  /*0940*/  SEL R27, R27, 0x2, !P0 ;  /* 0x000000021b1b7807 */ /* 0x000fe20004000000 */
[----:B---34-:R-:W-:Y:S06]  /*0950*/  BAR.SYNC.DEFER_BLOCKING 0x0 ;  /* 0x0000000000007b1d */ /* 0x018fec0000010000 */
[----:B------:R-:W-:Y:S05]  /*0960*/  @!P0 BRA `(.L_x_1525) ;  /* 0x0000009000388947 */ /* 0x000fea0003800000 */
.L_x_1526:
[----:B------:R-:W-:-:S08]  /*0970*/  NOP ;  /* 0x0000000000007918 */ /* 0x000fd00000000000 */
[----:B------:R-:W1:Y:S02]  /*0980*/  USETMAXREG.TRY_ALLOC.CTAPOOL UP0, 0xa0 ;  /* 0x000000a0000079c8 */ /* 0x000e640008000600 */
[----:B-1----:R-:W-:-:S13]  /*0990*/  PLOP3.LUT P0, PT, PT, PT, UP0, 0x80, 0x0 ;  /* 0x000000000000781c */ /* 0x002fda0003f0f008 */
[----:B------:R-:W-:Y:S05]  /*09a0*/  @!P0 BRA `(.L_x_1526) ;  /* 0xfffffffc00f08947 */ /* 0x000fea000383ffff */
[----:B--2---:R-:W1:Y:S08]  /*09b0*/  S2UR UR7, SR_CTAID.X ;  /* 0x00000000000779c3 */ /* 0x004e700000002500 */
        /* <DEDUP_REMOVED lines=8> */
[----:B------:R-:W-:Y:S01]  /*0a40*/  LOP3.LUT R17, R27, 0x1, RZ, 0xfc, !PT ;  /* 0x000000011b117812 */ /* 0x000fe200078efcff */
[----:B------:R-:W-:Y:S01]  /*0a50*/  IMAD.MOV.U32 R157, RZ, RZ, RZ ;  /* 0x000000ffff9d7224 */ /* 0x000fe200078e00ff */
[----:B------:R-:W-:Y:S01]  /*0a60*/  ULDC.64 UR36, c[0x0][0x198] ;  /* 0x0000660000247ab9 */ /* 0x000fe20000000a00 */
[----:B------:R-:W-:Y:S01]  /*0a70*/  IMAD.MOV.U32 R16, RZ, RZ, RZ ;  /* 0x000000ffff107224 */ /* 0x000fe200078e00ff */
        /* <DEDUP_REMOVED lines=12> */
[----:B------:R-:W-:Y:S02]  /*0b40*/  LOP3.LUT R5, R2, 0xffffff80, RZ, 0xc0, !PT ;  /* 0xffffff8002057812 */ /* 0x000fe400078ec0ff */
[----:B------:R-:W-:Y:S02]  /*0b50*/  SHF.R.S32.HI R4, RZ, 0x4, R3 ;  /* 0x00000004ff047819 */ /* 0x000fe40000011403 */
[----:B------:R-:W-:Y:S01]  /*0b60*/  SHF.R.S32.HI R12, RZ, 0x7, R2 ;  /* 0x00000007ff0c7819 */ /* 0x000fe20000011402 */
[----:B------:R-:W-:Y:S01]  /*0b70*/  IMAD.IADD R10, R11, 0x1, -R5 ;  /* 0x000000010b0a7824 */ /* 0x000fe200078e0a05 */
[----:B------:R-:W-:-:S02]  /*0b80*/  LEA.HI R5, R3, R4, RZ, 0x1 ;  /* 0x0000000403057211 */ /* 0x000fc400078f08ff */
[----:B------:R-:W-:Y:S01]  /*0b90*/  LOP3.LUT R3, R3, 0x7fffff0, RZ, 0xc0, !PT ;  /* 0x07fffff003037812 */ /* 0x000fe200078ec0ff */
[----:B------:R-:W-:Y:S01]  /*0ba0*/  IMAD.HI R2, R12, 0x55555556, RZ ;  /* 0x555555560c027827 */ /* 0x000fe200078e02ff */
[----:B------:R-:W-:Y:S02]  /*0bb0*/  SHF.R.S32.HI R6, RZ, 0x1f, R10 ;  /* 0x0000001fff067819 */ /* 0x000fe4000001140a */
[----:B------:R-:W-:Y:S01]  /*0bc0*/  LOP3.LUT R5, R5, 0x1ffffffe, RZ, 0xc0, !PT ;  /* 0x1ffffffe05057812 */ /* 0x000fe200078ec0ff */
[----:B------:R-:W-:Y:S01]  /*0bd0*/  IMAD.IADD R3, R11, 0x1, -R3 ;  /* 0x000000010b037824 */ /* 0x000fe200078e0a03 */
[----:B------:R-:W-:Y:S02]  /*0be0*/  LEA.HI R7, R6, R10, RZ, 0x2 ;  /* 0x0000000a06077211 */ /* 0x000fe400078f10ff */
[----:B------:R-:W-:Y:S01]  /*0bf0*/  LEA.HI R2, R2, R2, RZ, 0x1 ;  /* 0x0000000202027211 */ /* 0x000fe200078f08ff */
[----:B------:R-:W-:Y:S01]  /*0c00*/  IMAD.IADD R5, R4, 0x1, -R5 ;  /* 0x0000000104057824 */ /* 0x000fe200078e0a05 */
[----:B------:R-:W-:-:S02]  /*0c10*/  LEA.HI R4, R0, R11, RZ, 0x5 ;  /* 0x0000000b00047211 */ /* 0x000fc400078f28ff */
[--C-:B------:R-:W-:Y:S01]  /*0c20*/  SHF.R.S32.HI R8, RZ, 0x2, R7.reuse ;  /* 0x00000002ff087819 */ /* 0x100fe20000011407 */
[----:B------:R-:W-:Y:S01]  /*0c30*/  IMAD R23, R2, -0x3, R12 ;  /* 0xfffffffd02177824 */ /* 0x000fe200078e020c */
[----:B------:R-:W-:Y:S02]  /*0c40*/  SHF.R.S32.HI R9, RZ, 0x1f, R7 ;  /* 0x0000001fff097819 */ /* 0x000fe40000011407 */
[----:B------:R-:W-:Y:S02]  /*0c50*/  SHF.R.S32.HI R13, RZ, 0x5, R4 ;  /* 0x00000005ff0d7819 */ /* 0x000fe40000011404 */
[----:B------:R-:W-:Y:S02]  /*0c60*/  LEA.HI R9, R9, R8, RZ, 0x3 ;  /* 0x0000000809097211 */ /* 0x000fe400078f18ff */
[----:B------:R-:W-:Y:S01]  /*0c70*/  LEA.HI R6, R6, R10, RZ, 0x5 ;  /* 0x0000000a06067211 */ /* 0x000fe200078f28ff */
[----:B------:R-:W-:Y:S01]  /*0c80*/  IMAD R4, R13, 0x10, R3 ;  /* 0x000000100d047824 */ /* 0x000fe200078e0203 */
[----:B------:R-:W-:-:S02]  /*0c90*/  LOP3.LUT R9, R9, 0xfffffff8, RZ, 0xc0, !PT ;  /* 0xfffffff809097812 */ /* 0x000fc400078ec0ff */
[----:B------:R-:W-:Y:S01]  /*0ca0*/  LEA.HI R0, R0, R11, RZ, 0x2 ;  /* 0x0000000b00007211 */ /* 0x000fe200078f10ff */
[----:B------:R-:W-:Y:S01]  /*0cb0*/  IMAD R3, R4, 0x4, R5 ;  /* 0x0000000404037824 */ /* 0x000fe200078e0205 */
[----:B------:R-:W-:Y:S01]  /*0cc0*/  SHF.R.S32.HI R6, RZ, 0x5, R6 ;  /* 0x00000005ff067819 */ /* 0x000fe20000011406 */
[----:B------:R-:W-:Y:S01]  /*0cd0*/  IMAD.IADD R9, R8, 0x1, -R9 ;  /* 0x0000000108097824 */ /* 0x000fe200078e0a09 */
[----:B------:R-:W-:Y:S01]  /*0ce0*/  LOP3.LUT R2, R0, 0x1ffffffc, RZ, 0xc0, !PT ;  /* 0x1ffffffc00027812 */ /* 0x000fe200078ec0ff */
[----:B------:R-:W-:Y:S01]  /*0cf0*/  IMAD.SHL.U32 R3, R3, 0x8, RZ ;  /* 0x0000000803037824 */ /* 0x000fe200078e00ff */
[----:B------:R-:W-:Y:S01]  /*0d00*/  LOP3.LUT R22, R7, 0x7ffffffc, RZ, 0xc0, !PT ;  /* 0x7ffffffc07167812 */ /* 0x000fe200078ec0ff */
[----:B------:R-:W-:Y:S01]  /*0d10*/  IMAD R6, R6, 0x10, R9 ;  /* 0x0000001006067824 */ /* 0x000fe200078e0209 */
[----:B------:R-:W-:Y:S01]  /*0d20*/  SHF.R.S32.HI R154, RZ, 0x2, R0 ;  /* 0x00000002ff9a7819 */ /* 0x000fe20000011400 */
[----:B------:R-:W-:Y:S02]  /*0d30*/  IMAD.IADD R2, R11, 0x1, -R2 ;  /* 0x000000010b027824 */ /* 0x000fe400078e0a02 */
[----:B------:R-:W-:-:S04]  /*0d40*/  IMAD.WIDE R18, R3, 0x2, R18 ;  /* 0x0000000203127825 */ /* 0x000fc800078e0212 */
[----:B------:R-:W-:Y:S02]  /*0d50*/  IMAD R23, R23, 0x40, R6 ;  /* 0x0000004017177824 */ /* 0x000fe400078e0206 */
[----:B------:R-:W-:Y:S02]  /*0d60*/  IMAD.SHL.U32 R152, R2, 0x8, RZ ;  /* 0x0000000802987824 */ /* 0x000fe400078e00ff */
[----:B------:R-:W-:-:S07]  /*0d70*/  IMAD.IADD R22, R10, 0x1, -R22 ;  /* 0x000000010a167824 */ /* 0x000fce00078e0a16 */
.L_x_1572:
[----:B------:R-:W-:Y:S01]  /*0d80*/  ULDC UR5, c[0x0][0xdd0] ;  /* 0x0003740000057ab9 */ /* 0x000fe20000000800 */
[----:B-1----:R-:W1:Y:S01]  /*0d90*/  LDC R0, c[0x0][0xde8] ;  /* 0x00037a00ff007b82 */ /* 0x002e620000000800 */
[----:B------:R-:W-:Y:S01]  /*0da0*/  UISETP.NE.AND UP0, UPT, UR5, 0x1, UPT ;  /* 0x000000010500788c */ /* 0x000fe2000bf05270 */
[----:B------:R-:W-:-:S10]  /*0db0*/  UMOV UR8, UR4 ;  /* 0x0000000400087c82 */ /* 0x000fd40008000000 */
[----:B------:R-:W-:Y:S01]  /*0dc0*/  @UP0 ULDC UR6, c[0x0][0xdd4] ;  /* 0x0003750000060ab9 */ /* 0x000fe20000000800 */
[----:B------:R-:W-:Y:S01]  /*0dd0*/  @UP0 ULDC UR9, c[0x0][0xdd8] ;  /* 0x0003760000090ab9 */ /* 0x000fe20000000800 */
[----:B------:R-:W-:-:S04]  /*0de0*/  UIMAD.WIDE.U32 UR6, UR4, UR6, URZ ;  /* 0x00000006040672a5 */ /* 0x000fc8000f8e003f */
[----:B------:R-:W-:-:S04]  /*0df0*/  @UP0 USHF.R.U32.HI UR8, URZ, UR9, UR7 ;  /* 0x000000093f080299 */ /* 0x000fc80008011607 */
[----:B------:R-:W-:Y:S02]  /*0e00*/  UIADD3 UR6, -UR8, URZ, URZ ;  /* 0x0000003f08067290 */ /* 0x000fe4000fffe13f */
[----:B-1----:R-:W-:Y:S02]  /*0e10*/  ISETP.LE.AND P0, PT, R0, UR8, PT ;  /* 0x0000000800007c0c */ /* 0x002fe4000bf03270 */
[----:B------:R-:W-:-:S11]  /*0e20*/  UIMAD UR7, UR5, UR6, UR4 ;  /* 0x00000006050772a4 */ /* 0x000fd6000f8e0204 */
[----:B--23--:R-:W-:Y:S05]  /*0e30*/  @!P0 BRA `(.L_x_1527) ;  /* 0x0000000000208947 */ /* 0x00cfea0003800000 */
        /* <DEDUP_REMOVED lines=8> */
.L_x_1527:
[----:B------:R-:W-:Y:S01]  /*0ec0*/  ULDC UR6, c[0x0][0xdc4] ;  /* 0x0003710000067ab9 */ /* 0x000fe20000000800 */
[----:B------:R-:W-:Y:S01]  /*0ed0*/  UMOV UR40, UR7 ;  /* 0x0000000700287c82 */ /* 0x000fe20008000000 */
[----:B------:R-:W-:-:S11]  /*0ee0*/  UISETP.NE.AND UP0, UPT, UR6, 0x1, UPT ;  /* 0x000000010600788c */ /* 0x000fd6000bf05270 */
[----:B------:R-:W-:Y:S02]  /*0ef0*/  @UP0 ULDC.64 UR10, c[0x0][0xdc8] ;  /* 0x00037200000a0ab9 */ /* 0x000fe40000000a00 */
[----:B------:R-:W-:-:S04]  /*0f00*/  UIMAD.WIDE.U32 UR4, UR7, UR10, URZ ;  /* 0x0000000a070472a5 */ /* 0x000fc8000f8e003f */
[----:B------:R-:W-:-:S04]  /*0f10*/  @UP0 USHF.R.U32.HI UR40, URZ, UR11, UR5 ;  /* 0x0000000b3f280299 */ /* 0x000fc80008011605 */
[----:B------:R-:W-:-:S12]  /*0f20*/  UIMAD UR4, UR40, UR6, URZ ;  /* 0x00000006280472a4 */ /* 0x000fd8000f8e023f */
.L_x_1528:
[----:B------:R-:W1:Y:S01]  /*0f30*/  LDC.64 R14, c[0x0][0x990] ;  /* 0x00026400ff0e7b82 */ /* 0x000e620000000a00 */
[----:B------:R-:W-:Y:S01]  /*0f40*/  ULDC UR43, c[0x0][0xdb8] ;  /* 0x00036e00002b7ab9 */ /* 0x000fe20000000800 */
[----:B------:R-:W-:Y:S02]  /*0f50*/  UIADD3 UR4, UR7, -UR4, URZ ;  /* 0x8000000407047290 */ /* 0x000fe4000fffe03f */
[----:B------:R-:W-:Y:S01]  /*0f60*/  UISETP.NE.AND UP0, UPT, UR43, 0x1, UPT ;  /* 0x000000012b00788c */ /* 0x000fe2000bf05270 */
[----:B------:R-:W-:-:S03]  /*0f70*/  ULDC UR5, c[0x0][0xdc4] ;  /* 0x0003710000057ab9 */ /* 0x000fc60000000800 */
[----:B------:R-:W2:Y:S01]  /*0f80*/  LDC R0, c[0x0][0x428] ;  /* 0x00010a00ff007b82 */ /* 0x000ea20000000800 */
[----:B------:R-:W-:-:S06]  /*0f90*/  UIMAD UR8, UR8, UR5, UR4 ;  /* 0x00000005080872a4 */ /* 0x000fcc000f8e0204 */
[----:B------:R-:W-:Y:S01]  /*0fa0*/  @UP0 ULDC UR4, c[0x0][0xdbc] ;  /* 0x00036f0000040ab9 */ /* 0x000fe20000000800 */
[----:B------:R-:W3:Y:S01]  /*0fb0*/  LDC.64 R24, c[0x0][0x998] ;  /* 0x00026600ff187b82 */ /* 0x000ee20000000a00 */
[----:B------:R-:W-:Y:S01]  /*0fc0*/  UIMAD.WIDE.U32 UR4, UR8, UR4, URZ ;  /* 0x00000004080472a5 */ /* 0x000fe2000f8e003f */
[----:B------:R-:W-:Y:S01]  /*0fd0*/  @UP0 ULDC UR6, c[0x0][0xdc0] ;  /* 0x0003700000060ab9 */ /* 0x000fe20000000800 */
[----:B------:R-:W-:Y:S02]  /*0fe0*/  UMOV UR44, UR8 ;  /* 0x00000008002c7c82 */ /* 0x000fe40008000000 */
[----:B------:R-:W-:Y:S01]  /*0ff0*/  @UP0 USHF.R.U32.HI UR44, URZ, UR6, UR5 ;  /* 0x000000063f2c0299 */ /* 0x000fe20008011605 */
[----:B-1----:R-:W-:-:S03]  /*1000*/  ISETP.NE.U32.AND P0, PT, R14, RZ, PT ;  /* 0x000000ff0e00720c */ /* 0x002fc60003f05070 */
[----:B------:R-:W-:Y:S01]  /*1010*/  UIADD3 UR4, -UR44, URZ, URZ ;  /* 0x0000003f2c047290 */ /* 0x000fe2000fffe13f */
[----:B------:R-:W1:Y:S01]  /*1020*/  LDC R89, c[0x0][0x404] ;  /* 0x00010100ff597b82 */ /* 0x000e620000000800 */
[----:B------:R-:W-:Y:S01]  /*1030*/  IMAD.U32 R7, RZ, RZ, UR44 ;  /* 0x0000002cff077e24 */ /* 0x000fe2000f8e00ff */
[----:B------:R-:W-:Y:S01]  /*1040*/  ISETP.NE.AND.EX P0, PT, R15, RZ, PT, P0 ;  /* 0x000000ff0f00720c */ /* 0x000fe20003f05300 */
[----:B------:R-:W-:Y:S01]  /*1050*/  UIMAD UR43, UR43, UR4, UR8 ;  /* 0x000000042b2b72a4 */ /* 0x000fe2000f8e0208 */
[----:B--2---:R-:W-:Y:S02]  /*1060*/  ISETP.NE.AND P2, PT, R0, 0x1, PT ;  /* 0x000000010000780c */ /* 0x004fe40003f45270 */
[----:B------:R-:W-:-:S03]  /*1070*/  ULDC.64 UR4, c[0x0][0x3f8] ;  /* 0x0000fe0000047ab9 */ /* 0x000fc60000000a00 */
[----:B------:R-:W-:Y:S01]  /*1080*/  IMAD.U32 R9, RZ, RZ, UR43 ;  /* 0x0000002bff097e24 */ /* 0x000fe2000f8e00ff */
[----:B---3--:R-:W-:-:S05]  /*1090*/  ISETP.NE.U32.AND P1, PT, R24, RZ, PT ;  /* 0x000000ff1800720c */ /* 0x008fca0003f25070 */
[----:B------:R-:W2:Y:S01]  /*10a0*/  @P0 LDC.64 R10, c[0x0][0x9a8] ;  /* 0x00026a00ff0a0b82 */ /* 0x000ea20000000a00 */
[----:B------:R-:W-:Y:S02]  /*10b0*/  @P0 SHF.R.S32.HI R3, RZ, 0x1f, R7 ;  /* 0x0000001fff030819 */ /* 0x000fe40000011407 */
[----:B------:R-:W-:-:S05]  /*10c0*/  ISETP.NE.AND.EX P1, PT, R25, RZ, PT, P1 ;  /* 0x000000ff1900720c */ /* 0x000fca0003f25310 */
[----:B------:R-:W3:Y:S08]  /*10d0*/  @P2 LDC R0, c[0x0][0x42c] ;  /* 0x00010b00ff002b82 */ /* 0x000ef00000000800 */
[----:B------:R-:W4:Y:S01]  /*10e0*/  @P2 LDC R5, c[0x0][0x430] ;  /* 0x00010c00ff052b82 */ /* 0x000f220000000800 */
[----:B------:R-:W-:-:S07]  /*10f0*/  @P1 SHF.R.S32.HI R7, RZ, 0x1f, R7 ;  /* 0x0000001fff071819 */ /* 0x000fce0000011407 */
[----:B------:R-:W5:Y:S01]  /*1100*/  @P1 LDC.64 R12, c[0x0][0x9b8] ;  /* 0x00026e00ff0c1b82 */ /* 0x000f620000000a00 */
[----:B--2---:R-:W-:-:S04]  /*1110*/  @P0 IMAD R2, R3, R10, RZ ;  /* 0x0000000a03020224 */ /* 0x004fc800078e02ff */
[----:B------:R-:W-:Y:S02]  /*1120*/  @P0 IMAD R11, R11, UR44, R2 ;  /* 0x0000002c0b0b0c24 */ /* 0x000fe4000f8e0202 */
[----:B------:R-:W-:Y:S01]  /*1130*/  @P0 IMAD.WIDE.U32 R2, R10, UR44, RZ ;  /* 0x0000002c0a020c25 */ /* 0x000fe2000f8e00ff */
[----:B------:R-:W2:Y:S03]  /*1140*/  @P0 LDC.64 R20, c[0x0][0x9b0] ;  /* 0x00026c00ff140b82 */ /* 0x000ea60000000a00 */
[----:B---3--:R-:W-:-:S04]  /*1150*/  @P2 IMAD.HI.U32 R0, R0, UR43, RZ ;  /* 0x0000002b00002c27 */ /* 0x008fc8000f8e00ff */
[----:B------:R-:W-:Y:S01]  /*1160*/  @P0 IMAD.IADD R3, R3, 0x1, R11 ;  /* 0x0000000103030824 */ /* 0x000fe200078e020b */
[----:B------:R-:W3:Y:S01]  /*1170*/  @P1 LDC.64 R26, c[0x0][0x9c0] ;  /* 0x00027000ff1a1b82 */ /* 0x000ee20000000a00 */
[----:B----4-:R-:W-:-:S04]  /*1180*/  @P2 SHF.R.U32.HI R9, RZ, R5, R0 ;  /* 0x00000005ff092219 */ /* 0x010fc80000011600 */
[--C-:B------:R-:W-:Y:S01]  /*1190*/  @P1 SHF.R.S32.HI R11, RZ, 0x1f, R9.reuse ;  /* 0x0000001fff0b1819 */ /* 0x100fe20000011409 */
[----:B-----5:R-:W-:Y:S01]  /*11a0*/  @P1 IMAD R4, R7, R12, RZ ;  /* 0x0000000c07041224 */ /* 0x020fe200078e02ff */
[----:B------:R-:W-:Y:S01]  /*11b0*/  @P0 SHF.R.S32.HI R7, RZ, 0x1f, R9 ;  /* 0x0000001fff070819 */ /* 0x000fe20000011409 */
[----:B------:R-:W4:Y:S02]  /*11c0*/  @P2 LDC R10, c[0x0][0x42c] ;  /* 0x00010b00ff0a2b82 */ /* 0x000f240000000800 */
[----:B------:R-:W-:Y:S02]  /*11d0*/  @P1 IMAD R13, R13, UR44, R4 ;  /* 0x0000002c0d0d1c24 */ /* 0x000fe4000f8e0204 */
[----:B------:R-:W-:-:S04]  /*11e0*/  @P1 IMAD.WIDE.U32 R4, R12, UR44, RZ ;  /* 0x0000002c0c041c25 */ /* 0x000fc8000f8e00ff */
[----:B------:R-:W-:Y:S02]  /*11f0*/  @P1 IMAD.IADD R5, R5, 0x1, R13 ;  /* 0x0000000105051824 */ /* 0x000fe400078e020d */
[-C--:B--2---:R-:W-:Y:S02]  /*1200*/  @P0 IMAD R0, R7, R20.reuse, RZ ;  /* 0x0000001407000224 */ /* 0x084fe400078e02ff */
[----:B------:R-:W-:-:S04]  /*1210*/  @P0 IMAD.WIDE.U32 R2, R9, R20, R2 ;  /* 0x0000001409020225 */ /* 0x000fc800078e0002 */
[-C--:B---3--:R-:W-:Y:S02]  /*1220*/  @P1 IMAD R8, R11, R26.reuse, RZ ;  /* 0x0000001a0b081224 */ /* 0x088fe400078e02ff */
[C---:B------:R-:W-:Y:S02]  /*1230*/  @P0 IMAD R11, R9.reuse, R21, R0 ;  /* 0x00000015090b0224 */ /* 0x040fe400078e0200 */
[----:B------:R-:W-:Y:S01]  /*1240*/  @P1 IMAD.WIDE.U32 R6, R9, R26, R4 ;  /* 0x0000001a09061225 */ /* 0x000fe200078e0004 */
[----:B------:R-:W-:-:S03]  /*1250*/  @P0 LEA R4, P3, R2, R14, 0x2 ;  /* 0x0000000e02040211 */ /* 0x000fc600078610ff */
[----:B------:R-:W-:Y:S01]  /*1260*/  @P1 IMAD R9, R9, R27, R8 ;  /* 0x0000001b09091224 */ /* 0x000fe200078e0208 */
[----:B------:R-:W-:Y:S01]  /*1270*/  @P1 LEA R8, P4, R6, R24, 0x2 ;  /* 0x0000001806081211 */ /* 0x000fe200078810ff */
[----:B------:R-:W-:Y:S02]  /*1280*/  @P0 IMAD.IADD R3, R3, 0x1, R11 ;  /* 0x0000000103030824 */ /* 0x000fe400078e020b */
[----:B------:R-:W-:-:S03]  /*1290*/  @P1 IMAD.IADD R0, R7, 0x1, R9 ;  /* 0x0000000107001824 */ /* 0x000fc600078e0209 */
[----:B------:R-:W-:Y:S01]  /*12a0*/  @P0 LEA.HI.X R5, R2, R15, R3, 0x2, P3 ;  /* 0x0000000f02050211 */ /* 0x000fe200018f1403 */
[----:B------:R-:W-:Y:S01]  /*12b0*/  IMAD.MOV.U32 R3, RZ, RZ, 0x3f800000 ;  /* 0x3f800000ff037424 */ /* 0x000fe200078e00ff */
[----:B------:R-:W-:Y:S01]  /*12c0*/  @P1 LEA.HI.X R9, R6, R25, R0, 0x2, P4 ;  /* 0x0000001906091211 */ /* 0x000fe200020f1400 */
[----:B------:R-:W-:Y:S01]  /*12d0*/  IMAD.MOV.U32 R0, RZ, RZ, 0x3f800000 ;  /* 0x3f800000ff007424 */ /* 0x000fe200078e00ff */
[----:B------:R-:W2:Y:S03]  /*12e0*/  LDC R2, c[0x0][0x288] ;  /* 0x0000a200ff027b82 */ /* 0x000ea60000000800 */
[----:B------:R-:W3:Y:S04]  /*12f0*/  @P0 LDG.E R3, desc[UR46][R4.64] ;  /* 0x0000002e04030981 */ /* 0x000ee8000c1e1900 */
[----:B------:R5:W3:Y:S01]  /*1300*/  @P1 LDG.E R0, desc[UR46][R8.64] ;  /* 0x0000002e08001981 */ /* 0x000ae2000c1e1900 */
[----:B------:R-:W2:Y:S01]  /*1310*/  LDC R6, c[0x0][0x2e0] ;  /* 0x0000b800ff067b82 */ /* 0x000ea20000000800 */
[----:B------:R-:W-:Y:S01]  /*1320*/  ISETP.NE.U32.AND P0, PT, RZ, UR4, PT ;  /* 0x00000004ff007c0c */ /* 0x000fe2000bf05070 */
[----:B------:R-:W-:Y:S01]  /*1330*/  ULOP3.LUT UR4, URZ, UR40, URZ, 0x33, !UPT ;  /* 0x000000283f047292 */ /* 0x000fe2000f8e333f */
[----:B----4-:R-:W-:Y:S01]  /*1340*/  @P2 IMAD.HI.U32 R10, R10, UR43, RZ ;  /* 0x0000002b0a0a2c27 */ /* 0x010fe2000f8e00ff */
[----:B------:R-:W-:-:S02]  /*1350*/  CS2R R12, SRZ ;  /* 0x00000000000c7805 */ /* 0x000fc4000001ff00 */
[----:B------:R-:W-:Y:S01]  /*1360*/  ISETP.NE.AND.EX P0, PT, RZ, UR5, PT, P0 ;  /* 0x00000005ff007c0c */ /* 0x000fe2000bf05300 */
[----:B------:R-:W-:Y:S01]  /*1370*/  ULDC UR5, c[0x0][0xdac] ;  /* 0x00036b0000057ab9 */ /* 0x000fe20000000800 */
[----:B------:R-:W-:Y:S01]  /*1380*/  IMAD.U32 R156, RZ, RZ, UR43 ;  /* 0x0000002bff9c7e24 */ /* 0x000fe2000f8e00ff */
[----:B------:R-:W-:Y:S01]  /*1390*/  UIADD3 UR4, UR4, UR5, URZ ;  /* 0x0000000504047290 */ /* 0x000fe2000fffe03f */
[----:B-1----:R-:W-:Y:S01]  /*13a0*/  SEL R89, R89, 0x1, P0 ;  /* 0x0000000159597807 */ /* 0x002fe20000000000 */
[----:B-----5:R-:W1:Y:S01]  /*13b0*/  @P2 LDC R9, c[0x0][0x430] ;  /* 0x00010c00ff092b82 */ /* 0x020e620000000800 */
[----:B------:R-:W-:Y:S01]  /*13c0*/  PLOP3.LUT P0, PT, PT, PT, PT, 0x80, 0x0 ;  /* 0x000000000000781c */ /* 0x000fe20003f0f070 */
[----:B------:R-:W-:Y:S01]  /*13d0*/  UIMAD UR42, UR4, 0xc0, URZ ;  /* 0x000000c0042a78a4 */ /* 0x000fe2000f8e023f */
[----:B------:R-:W-:Y:S01]  /*13e0*/  IMAD.MOV.U32 R135, RZ, RZ, RZ ;  /* 0x000000ffff877224 */ /* 0x000fe200078e00ff */
[----:B------:R-:W-:Y:S01]  /*13f0*/  CS2R R14, SRZ ;  /* 0x00000000000e7805 */ /* 0x000fe2000001ff00 */
[----:B------:R-:W-:Y:S01]  /*1400*/  ULDC UR4, c[0x0][0x988] ;  /* 0x0002620000047ab9 */ /* 0x000fe20000000800 */
[----:B--2---:R-:W-:-:S02]  /*1410*/  IADD3 R2, -R2, 0x13f, RZ ;  /* 0x0000013f02027810 */ /* 0x004fc40007ffe1ff */
[----:B------:R-:W-:Y:S02]  /*1420*/  CS2R R20, SRZ ;  /* 0x0000000000147805 */ /* 0x000fe4000001ff00 */
[----:B------:R-:W-:Y:S02]  /*1430*/  CS2R R24, SRZ ;  /* 0x0000000000187805 */ /* 0x000fe4000001ff00 */
[----:B------:R-:W-:Y:S02]  /*1440*/  CS2R R26, SRZ ;  /* 0x00000000001a7805 */ /* 0x000fe4000001ff00 */
[----:B------:R-:W-:Y:S02]  /*1450*/  CS2R R28, SRZ ;  /* 0x00000000001c7805 */ /* 0x000fe4000001ff00 */
[----:B------:R-:W-:Y:S02]  /*1460*/  CS2R R30, SRZ ;  /* 0x00000000001e7805 */ /* 0x000fe4000001ff00 */
[----:B------:R-:W-:-:S02]  /*1470*/  CS2R R32, SRZ ;  /* 0x0000000000207805 */ /* 0x000fc4000001ff00 */
[----:B------:R-:W-:Y:S01]  /*1480*/  CS2R R34, SRZ ;  /* 0x0000000000227805 */ /* 0x000fe2000001ff00 */
[CC--:B------:R-:W-:Y:S01]  /*1490*/  IMAD R4, R89.reuse, R6.reuse, R2 ;  /* 0x0000000659047224 */ /* 0x0c0fe200078e0202 */
[----:B------:R-:W-:Y:S01]  /*14a0*/  CS2R R36, SRZ ;  /* 0x0000000000247805 */ /* 0x000fe2000001ff00 */
[----:B------:R-:W-:Y:S01]  /*14b0*/  IMAD R2, R89, R6, 0x7f ;  /* 0x0000007f59027424 */ /* 0x000fe200078e0206 */
[----:B------:R-:W-:Y:S01]  /*14c0*/  CS2R R38, SRZ ;  /* 0x0000000000267805 */ /* 0x000fe2000001ff00 */
[----:B------:R-:W-:Y:S01]  /*14d0*/  VIADD R4, R4, UR42 ;  /* 0x0000002a04047c36 */ /* 0x000fe20008000000 */
[----:B------:R-:W-:Y:S02]  /*14e0*/  CS2R R40, SRZ ;  /* 0x0000000000287805 */ /* 0x000fe4000001ff00 */
[----:B------:R-:W-:Y:S02]  /*14f0*/  CS2R R42, SRZ ;  /* 0x00000000002a7805 */ /* 0x000fe4000001ff00 */
[----:B------:R-:W-:-:S02]  /*1500*/  SHF.R.S32.HI R5, RZ, 0x1f, R2 ;  /* 0x0000001fff057819 */ /* 0x000fc40000011402 */
[----:B------:R-:W-:Y:S02]  /*1510*/  CS2R R44, SRZ ;  /* 0x00000000002c7805 */ /* 0x000fe4000001ff00 */
[----:B------:R-:W-:Y:S02]  /*1520*/  SHF.R.S32.HI R7, RZ, 0x1f, R4 ;  /* 0x0000001fff077819 */ /* 0x000fe40000011404 */
[----:B------:R-:W-:Y:S02]  /*1530*/  CS2R R46, SRZ ;  /* 0x00000000002e7805 */ /* 0x000fe4000001ff00 */
[----:B------:R-:W-:Y:S02]  /*1540*/  LEA.HI R5, R5, R2, RZ, 0x7 ;  /* 0x0000000205057211 */ /* 0x000fe400078f38ff */
[----:B------:R-:W-:Y:S02]  /*1550*/  CS2R R48, SRZ ;  /* 0x0000000000307805 */ /* 0x000fe4000001ff00 */
[----:B------:R-:W-:-:S02]  /*1560*/  LEA.HI R7, R7, R4, RZ, 0x7 ;  /* 0x0000000407077211 */ /* 0x000fc400078f38ff */
[----:B------:R-:W-:Y:S02]  /*1570*/  CS2R R50, SRZ ;  /* 0x0000000000327805 */ /* 0x000fe4000001ff00 */
[----:B------:R-:W-:Y:S02]  /*1580*/  SHF.R.S32.HI R5, RZ, 0x7, R5 ;  /* 0x00000007ff057819 */ /* 0x000fe40000011405 */
[----:B------:R-:W-:Y:S02]  /*1590*/  CS2R R52, SRZ ;  /* 0x0000000000347805 */ /* 0x000fe4000001ff00 */
[----:B------:R-:W-:Y:S02]  /*15a0*/  SHF.R.S32.HI R88, RZ, 0x7, R7 ;  /* 0x00000007ff587819 */ /* 0x000fe40000011407 */
[----:B------:R-:W-:Y:S02]  /*15b0*/  CS2R R6, SRZ ;  /* 0x0000000000067805 */ /* 0x000fe4000001ff00 */
[----:B-1----:R-:W-:-:S02]  /*15c0*/  @P2 SHF.R.U32.HI R156, RZ, R9, R10 ;  /* 0x00000009ff9c2219 */ /* 0x002fc4000001160a */
[----:B------:R-:W-:Y:S02]  /*15d0*/  CS2R R8, SRZ ;  /* 0x0000000000087805 */ /* 0x000fe4000001ff00 */
[----:B------:R-:W-:Y:S02]  /*15e0*/  VIMNMX R88, R5, R88, PT ;  /* 0x0000005805587248 */ /* 0x000fe40003fe0100 */
[----:B------:R-:W-:Y:S02]  /*15f0*/  CS2R R4, SRZ ;  /* 0x0000000000047805 */ /* 0x000fe4000001ff00 */
[----:B------:R-:W-:Y:S02]  /*1600*/  CS2R R10, SRZ ;  /* 0x00000000000a7805 */ /* 0x000fe4000001ff00 */
[----:B------:R-:W-:Y:S02]  /*1610*/  CS2R R54, SRZ ;  /* 0x0000000000367805 */ /* 0x000fe4000001ff00 */
[----:B------:R-:W-:-:S02]  /*1620*/  ISETP.GE.AND P1, PT, R88, 0x1, PT ;  /* 0x000000015800780c */ /* 0x000fc40003f26270 */
[----:B------:R-:W-:Y:S01]  /*1630*/  CS2R R56, SRZ ;  /* 0x0000000000387805 */ /* 0x000fe2000001ff00 */
[----:B------:R-:W-:Y:S02]  /*1640*/  IMAD.MOV.U32 R58, RZ, RZ, RZ ;  /* 0x000000ffff3a7224 */ /* 0x000fe400078e00ff */
[----:B---3--:R-:W-:-:S04]  /*1650*/  FMUL.FTZ R0, R3, R0 ;  /* 0x0000000003007220 */ /* 0x008fc80000410000 */
[----:B------:R-:W-:-:S04]  /*1660*/  FMUL.FTZ R2, R0, UR4 ;  /* 0x0000000400027c20 */ /* 0x000fc80008410000 */
[----:B------:R-:W-:Y:S05]  /*1670*/  @!P1 BRA `(.L_x_1529) ;  /* 0x0000006c00c49947 */ /* 0x000fea0003800000 */
[----:B------:R-:W1:Y:S02]  /*1680*/  S2R R59, SR_TID.X ;  /* 0x00000000003b7919 */ /* 0x000e640000002100 */
[----:B-1----:R-:W-:-:S05]  /*1690*/  VIADD R60, R59, 0xffffff80 ;  /* 0xffffff803b3c7836 */ /* 0x002fca0000000000 */
[----:B------:R-:W-:-:S04]  /*16a0*/  SHF.R.S32.HI R59, RZ, 0x1f, R60 ;  /* 0x0000001fff3b7819 */ /* 0x000fc8000001143c */
[----:B------:R-:W-:-:S04]  /*16b0*/  LEA.HI R59, R59, R60, RZ, 0x7 ;  /* 0x0000003c3b3b7211 */ /* 0x000fc800078f38ff */
[----:B------:R-:W-:-:S05]  /*16c0*/  SHF.R.S32.HI R59, RZ, 0x7, R59 ;  /* 0x00000007ff3b7819 */ /* 0x000fca000001143b */
        /* <DEDUP_REMOVED lines=28> */
.L_x_1530:
[----:B------:R-:W-:Y:S02]  /*1890*/  LEA.HI R0, R157, R157, RZ, 0x1 ;  /* 0x0000009d9d007211 */ /* 0x000fe400078f08ff */
[----:B------:R-:W-:Y:S02]  /*18a0*/  ISETP.NE.AND P1, PT, R17, 0x3, PT ;  /* 0x000000031100780c */ /* 0x000fe40003f25270 */
[----:B------:R-:W-:-:S05]  /*18b0*/  LOP3.LUT R0, R0, 0xfffffffe, RZ, 0xc0, !PT ;  /* 0xfffffffe00007812 */ /* 0x000fca00078ec0ff */
[----:B------:R-:W-:-:S05]  /*18c0*/  IMAD.IADD R0, R157, 0x1, -R0 ;  /* 0x000000019d007824 */ /* 0x000fca00078e0a00 */
[----:B------:R-:W-:-:S04]  /*18d0*/  SHF.L.U32 R0, R0, 0x1f, RZ ;  /* 0x0000001f00007819 */ /* 0x000fc800000006ff */
[----:B------:R-:W1:Y:S02]  /*18e0*/  SYNCS.PHASECHK.TRANS64.TRYWAIT P0, [UR39+0x19c00], R0 ;  /* 0x019c0000ff0075a7 */ /* 0x000e640008000167 */
[----:B-1----:R-:W-:Y:S05]  /*18f0*/  @!P0 BRA `(.L_x_1531) ;  /* 0x000000b4003c8947 */ /* 0x002fea0003800000 */
.L_x_1646:
[----:B------:R-:W-:Y:S05]  /*1900*/  @!P1 BRA `(.L_x_1532) ;  /* 0x0000000000049947 */ /* 0x000fea0003800000 */
[----:B------:R-:W-:Y:S01]  /*1910*/  BPT.TRAP 0x1 ;  /* 0x000000040000795c */ /* 0x000fe20000300000 */
.L_x_1532:
[----:B------:R-:W-:Y:S01]  /*1920*/  IMAD.U32 R4, RZ, RZ, UR38 ;  /* 0x00000026ff047e24 */ /* 0x000fe2000f8e00ff */
[----:B-1----:R-:W-:-:S04]  /*1930*/  SHF.L.U32 R3, R16, 0x1f, RZ ;  /* 0x0000001f10037819 */ /* 0x002fc800000006ff */
[----:B------:R-:W-:-:S04]  /*1940*/  LEA R4, R4, UR39, 0x3 ;  /* 0x0000002704047c11 */ /* 0x000fc8000f8e18ff */
[----:B------:R1:W2:Y:S01]  /*1950*/  SYNCS.PHASECHK.TRANS64.TRYWAIT P2, [R4+URZ+0x19c30], R3 ;  /* 0x019c3003040075a7 */ /* 0x0002a2000804017f */
[----:B------:R-:W-:Y:S05]  /*1960*/  @!P1 BRA `(.L_x_1533) ;  /* 0x0000000000049947 */ /* 0x000fea0003800000 */
[----:B------:R-:W-:Y:S01]  /*1970*/  BPT.TRAP 0x1 ;  /* 0x000000040000795c */ /* 0x000fe20000300000 */
.L_x_1533:
[----:B------:R-:W3:Y:S01]  /*1980*/  S2R R0, SR_TID.X ;  /* 0x0000000000007919 */ /* 0x000ee20000002100 */
[----:B------:R-:W-:Y:S01]  /*1990*/  IMAD.MOV.U32 R135, RZ, RZ, RZ ;  /* 0x000000ffff877224 */ /* 0x000fe200078e00ff */
[----:B---3--:R-:W-:Y:S01]  /*19a0*/  LOP3.LUT P0, RZ, R0, 0x7f, RZ, 0xc0, !PT ;  /* 0x0000007f00ff7812 */ /* 0x008fe2000780c0ff */
[----:B--2---:R-:W-:-:S12]  /*19b0*/  @P2 BRA `(.L_x_1534) ;  /* 0x0000000000082947 */ /* 0x004fd80003800000 */
[----:B------:R-:W2:Y:S02]  /*19c0*/  SYNCS.PHASECHK.TRANS64.TRYWAIT P2, [R4+URZ+0x19c30], R3 ;  /* 0x019c3003040075a7 */ /* 0x000ea4000804017f */
[----:B--2---:R-:W-:Y:S05]  /*19d0*/  @!P2 BRA `(.L_x_1535) ;  /* 0x000000b4001ca947 */ /* 0x004fea0003800000 */
.L_x_1534:
[----:B------:R-:W-:Y:S05]  /*19e0*/  WARPSYNC.ALL ;  /* 0x0000000000007948 */ /* 0x000fea0003800000 */
[----:B------:R-:W-:Y:S01]  /*19f0*/  UIADD3 UR4, UR39, 0x13800, URZ ;  /* 0x0001380027047890 */ /* 0x000fe2000fffe03f */
[----:B------:R-:W-:Y:S01]  /*1a00*/  WARPGROUP.ARRIVE ;  /* 0x00000000000079c5 */ /* 0x000fe20000000000 */
[----:B------:R-:W-:Y:S01]  /*1a10*/  ULOP3.LUT UR12, UR41, 0x10000, URZ, 0xfc, !UPT ;  /* 0x00010000290c7892 */ /* 0x000fe2000f8efc3f */
[----:B------:R-:W3:Y:S01]  /*1a20*/  LDC R8, c[0x0][0x2e0] ;  /* 0x0000b800ff087b82 */ /* 0x000ee20000000800 */
[----:B------:R-:W-:Y:S01]  /*1a30*/  USHF.R.U32.HI UR4, URZ, 0x4, UR4 ;  /* 0x000000043f047899 */ /* 0x000fe20008011604 */
[----:B-12---:R-:W-:Y:S01]  /*1a40*/  IMAD.MOV.U32 R3, RZ, RZ, -0x80 ;  /* 0xffffff80ff037424 */ /* 0x006fe200078e00ff */
[----:B------:R-:W-:Y:S01]  /*1a50*/  UMOV UR13, 0xc0000010 ;  /* 0xc0000010000d7882 */ /* 0x000fe20000000000 */
[----:B------:R-:W-:Y:S01]  /*1a60*/  UMOV UR15, 0xc0000010 ;  /* 0xc0000010000f7882 */ /* 0x000fe20000000000 */
[----:B------:R-:W-:Y:S01]  /*1a70*/  ULOP3.LUT UR4, UR4, 0x3fff, URZ, 0xc0, !UPT ;  /* 0x00003fff04047892 */ /* 0x000fe2000f8ec03f */
[----:B------:R-:W-:Y:S01]  /*1a80*/  IMAD R0, R88, R3, 0x80 ;  /* 0x0000008058007424 */ /* 0x000fe200078e0203 */
[----:B------:R-:W-:Y:S01]  /*1a90*/  UMOV UR5, 0xc0000010 ;  /* 0xc000001000057882 */ /* 0x000fe20000000000 */
[----:B------:R-:W-:Y:S01]  /*1aa0*/  UMOV UR7, 0xc0000010 ;  /* 0xc000001000077882 */ /* 0x000fe20000000000 */
[----:B------:R-:W-:Y:S01]  /*1ab0*/  ULOP3.LUT UR16, UR4, 0x10000, URZ, 0xfc, !UPT ;  /* 0x0001000004107892 */ /* 0x000fe2000f8efc3f */
[----:B------:R-:W1:Y:S01]  /*1ac0*/  LDC R6, c[0x0][0x288] ;  /* 0x0000a200ff067b82 */ /* 0x000e620000000800 */
[----:B------:R-:W-:Y:S01]  /*1ad0*/  UIADD3 UR4, UR12, 0x180, URZ ;  /* 0x000001800c047890 */ /* 0x000fe2000fffe03f */
[----:B------:R-:W-:Y:S01]  /*1ae0*/  VIADD R11, R23, UR42 ;  /* 0x0000002a170b7c36 */ /* 0x000fe20008000000 */
[----:B------:R-:W-:Y:S01]  /*1af0*/  UIMAD UR14, UR38, 0x300, UR16 ;  /* 0x00000300260e78a4 */ /* 0x000fe2000f8e0210 */
[----:B------:R-:W-:Y:S01]  /*1b00*/  @!P0 VIADD R4, R4, 0x19c40 ;  /* 0x00019c4004048836 */ /* 0x000fe20000000000 */
[----:B------:R-:W-:Y:S01]  /*1b10*/  UIADD3 UR8, UR12, 0x300, URZ ;  /* 0x000003000c087890 */ /* 0x000fe2000fffe03f */
[--C-:B------:R-:W-:Y:S01]  /*1b20*/  IMAD.MOV.U32 R134, RZ, RZ, R135.reuse ;  /* 0x000000ffff867224 */ /* 0x100fe200078e0087 */
[----:B------:R-:W-:Y:S01]  /*1b30*/  UIADD3 UR6, UR14, 0x100, URZ ;  /* 0x000001000e067890 */ /* 0x000fe2000fffe03f */
[----:B------:R-:W-:Y:S01]  /*1b40*/  IMAD.MOV.U32 R133, RZ, RZ, R135 ;  /* 0x000000ffff857224 */ /* 0x000fe200078e0087 */
[----:B------:R-:W-:Y:S01]  /*1b50*/  UIADD3 UR10, UR14, 0x200, URZ ;  /* 0x000002000e0a7890 */ /* 0x000fe2000fffe03f */
[----:B------:R-:W-:Y:S01]  /*1b60*/  @!P0 PRMT R4, RZ, 0x654, R4 ;  /* 0x00000654ff048816 */ /* 0x000fe20000000004 */
[----:B------:R-:W-:Y:S01]  /*1b70*/  UMOV UR9, 0xc0000010 ;  /* 0xc000001000097882 */ /* 0x000fe20000000000 */
[----:B------:R-:W-:Y:S01]  /*1b80*/  QGMMA.64x128x32.F32.E4M3.E4M3 R24, gdesc[UR12], RZ, !UPT, gsb0 ;  /* 0x01e000000c1879f3 */ /* 0x000fe2000c0008ff */
[----:B------:R-:W-:Y:S01]  /*1b90*/  UMOV UR11, 0xc0000010 ;  /* 0xc0000010000b7882 */ /* 0x000fe20000000000 */
[----:B---3--:R-:W-:-:S02]  /*1ba0*/  IMAD R3, R89, R8, R0 ;  /* 0x0000000859037224 */ /* 0x008fc400078e0200 */
[----:B------:R-:W-:Y:S02]  /*1bb0*/  IMAD.MOV.U32 R132, RZ, RZ, R135 ;  /* 0x000000ffff847224 */ /* 0x000fe400078e0087 */
[----:B------:R-:W-:Y:S02]  /*1bc0*/  IMAD R90, R22, -0x2, R3 ;  /* 0xfffffffe165a7824 */ /* 0x000fe400078e0203 */
[--C-:B------:R-:W-:Y:S02]  /*1bd0*/  IMAD.MOV.U32 R131, RZ, RZ, R135.reuse ;  /* 0x000000ffff837224 */ /* 0x100fe400078e0087 */
[--C-:B------:R-:W-:Y:S01]  /*1be0*/  IMAD.MOV.U32 R130, RZ, RZ, R135.reuse ;  /* 0x000000ffff827224 */ /* 0x100fe200078e0087 */
[--C-:B-1----:R-:W-:Y:S01]  /*1bf0*/  IADD3 R5, R3, 0x1, -R6.reuse ;  /* 0x0000000103057810 */ /* 0x102fe20007ffe806 */
[----:B------:R-:W-:Y:S02]  /*1c00*/  IMAD R89, R89, R8, -R6 ;  /* 0x0000000859597224 */ /* 0x000fe400078e0a06 */
[----:B------:R-:W-:-:S02]  /*1c10*/  IMAD.MOV.U32 R129, RZ, RZ, R135 ;  /* 0x000000ffff817224 */ /* 0x000fc400078e0087 */
[----:B------:R-:W-:Y:S02]  /*1c20*/  IMAD R10, R22, -0x2, R5 ;  /* 0xfffffffe160a7824 */ /* 0x000fe400078e0205 */
[----:B------:R-:W-:Y:S02]  /*1c30*/  VIADD R89, R89, UR42 ;  /* 0x0000002a59597c36 */ /* 0x000fe40008000000 */
[----:B------:R-:W-:Y:S01]  /*1c40*/  IMAD.MOV.U32 R128, RZ, RZ, R135 ;  /* 0x000000ffff807224 */ /* 0x000fe200078e0087 */
[----:B------:R-:W-:Y:S01]  /*1c50*/  IADD3 R3, R10, 0x8, R11 ;  /* 0x000000080a037810 */ /* 0x000fe20007ffe00b */
[--C-:B------:R-:W-:Y:S02]  /*1c60*/  IMAD.MOV.U32 R127, RZ, RZ, R135.reuse ;  /* 0x000000ffff7f7224 */ /* 0x100fe400078e0087 */
[--C-:B------:R-:W-:Y:S01]  /*1c70*/  IMAD.MOV.U32 R126, RZ, RZ, R135.reuse ;  /* 0x000000ffff7e7224 */ /* 0x100fe200078e0087 */
[----:B------:R-:W-:Y:S01]  /*1c80*/  VIMNMX R0, R90, R3, PT ;  /* 0x000000035a007248 */ /* 0x000fe20003fe0100 */
[----:B------:R-:W-:-:S02]  /*1c90*/  IMAD.MOV.U32 R125, RZ, RZ, R135 ;  /* 0x000000ffff7d7224 */ /* 0x000fc400078e0087 */
[--C-:B------:R-:W-:Y:S01]  /*1ca0*/  IMAD.MOV.U32 R124, RZ, RZ, R135.reuse ;  /* 0x000000ffff7c7224 */ /* 0x100fe200078e0087 */
[C---:B------:R-:W-:Y:S01]  /*1cb0*/  ISETP.GT.AND P2, PT, R0.reuse, RZ, PT ;  /* 0x000000ff0000720c */ /* 0x040fe20003f44270 */
[--C-:B------:R-:W-:Y:S01]  /*1cc0*/  IMAD.MOV.U32 R123, RZ, RZ, R135.reuse ;  /* 0x000000ffff7b7224 */ /* 0x100fe200078e0087 */
[C---:B------:R-:W-:Y:S01]  /*1cd0*/  ISETP.GT.AND P3, PT, R0.reuse, 0x1, PT ;  /* 0x000000010000780c */ /* 0x040fe20003f64270 */
[--C-:B------:R-:W-:Y:S01]  /*1ce0*/  IMAD.MOV.U32 R122, RZ, RZ, R135.reuse ;  /* 0x000000ffff7a7224 */ /* 0x100fe200078e0087 */
[----:B------:R-:W-:Y:S01]  /*1cf0*/  ISETP.GT.AND P4, PT, R0, 0x8, PT ;  /* 0x000000080000780c */ /* 0x000fe20003f84270 */
        /* <DEDUP_REMOVED lines=25> */
[----:B------:R-:W-:Y:S01]  /*1e90*/  FSEL R92, R26, -INF , P2 ;  /* 0xff8000001a5c7808 */ /* 0x000fe20001000000 */
[----:B------:R1:W-:Y:S01]  /*1ea0*/  @!P0 SYNCS.ARRIVE.TRANS64.RED.A1T0 RZ, [R4+URZ], RZ ;  /* 0x000000ff04ff89a7 */ /* 0x0003e2000810043f */
[----:B------:R-:W-:Y:S02]  /*1eb0*/  FSEL R94, R27, -INF , P3 ;  /* 0xff8000001b5e7808 */ /* 0x000fe40001800000 */
[----:B------:R-:W-:Y:S02]  /*1ec0*/  ISETP.GT.AND P2, PT, R0, 0x9, PT ;  /* 0x000000090000780c */ /* 0x000fe40003f44270 */
[----:B------:R-:W-:-:S02]  /*1ed0*/  FSEL R27, R30, -INF , P4 ;  /* 0xff8000001e1b7808 */ /* 0x000fc40002000000 */
[----:B------:R-:W-:Y:S02]  /*1ee0*/  FMNMX.FTZ R14, R92, R94, !PT ;  /* 0x0000005e5c0e7209 */ /* 0x000fe40007810000 */
[C---:B------:R-:W-:Y:S02]  /*1ef0*/  ISETP.GT.AND P3, PT, R0.reuse, 0x10, PT ;  /* 0x000000100000780c */ /* 0x040fe40003f64270 */
[----:B------:R-:W-:Y:S02]  /*1f00*/  FSEL R12, R31, -INF , P2 ;  /* 0xff8000001f0c7808 */ /* 0x000fe40001000000 */
[----:B------:R-:W-:Y:S02]  /*1f10*/  FMNMX.FTZ R3, R27, R14, !PT ;  /* 0x0000000e1b037209 */ /* 0x000fe40007810000 */
        /* <DEDUP_REMOVED lines=27> */
[----:B------:R-:W-:Y:S02]  /*20d0*/  ISETP.GT.AND P3, PT, R0, 0x38, PT ;  /* 0x000000380000780c */ /* 0x000fe40003f64270 */
        /* <DEDUP_REMOVED lines=53> */
[----:B------:R-:W-:Y:S02]  /*2430*/  FSEL R87, R87, -INF , P2 ;  /* 0xff80000057577808 */ /* 0x000fe40001000000 */
[----:B------:R-:W-:Y:S02]  /*2440*/  FMNMX.FTZ R0, R5, R0, !PT ;  /* 0x0000000005007209 */ /* 0x000fe40007810000 */
[----:B------:R-:W-:Y:S01]  /*2450*/  VIADDMNMX R75, R11, R10, R90, PT ;  /* 0x0000000a0b4b7246 */ /* 0x000fe2000380015a */
[----:B------:R-:W-:Y:S01]  /*2460*/  IMAD.MOV.U32 R90, RZ, RZ, R135 ;  /* 0x000000ffff5a7224 */ /* 0x000fe200078e0087 */
[----:B------:R-:W-:Y:S02]  /*2470*/  FMNMX.FTZ R31, R87, R0, !PT ;  /* 0x00000000571f7209 */ /* 0x000fe40007810000 */
[----:B------:R-:W-:-:S02]  /*2480*/  ISETP.GT.AND P3, PT, R75, 0x1, PT ;  /* 0x000000014b00780c */ /* 0x000fc40003f64270 */
[----:B------:R-:W-:Y:S01]  /*2490*/  ISETP.GT.AND P4, PT, R75, 0x8, PT ;  /* 0x000000084b00780c */ /* 0x000fe20003f84270 */
[----:B------:R-:W2:Y:S02]  /*24a0*/  SHFL.BFLY PT, R0, R31, 0x2, 0x1f ;  /* 0x0c401f001f007f89 */ /* 0x000ea400000e0000 */
[----:B--2---:R-:W-:Y:S02]  /*24b0*/  FMNMX.FTZ R35, R31, R0, !PT ;  /* 0x000000001f237209 */ /* 0x004fe40007810000 */
[----:B------:R-:W-:Y:S02]  /*24c0*/  FSEL R31, R25, -INF , P3 ;  /* 0xff800000191f7808 */ /* 0x000fe40001800000 */
[----:B------:R-:W-:Y:S01]  /*24d0*/  FSEL R25, R28, -INF , P4 ;  /* 0xff8000001c197808 */ /* 0x000fe20002000000 */
[----:B------:R-:W2:Y:S01]  /*24e0*/  SHFL.BFLY PT, R0, R35, 0x1, 0x1f ;  /* 0x0c201f0023007f89 */ /* 0x000ea200000e0000 */
[----:B------:R-:W-:Y:S02]  /*24f0*/  ISETP.GT.AND P3, PT, R75, 0x10, PT ;  /* 0x000000104b00780c */ /* 0x000fe40003f64270 */
[----:B--2---:R-:W-:-:S02]  /*2500*/  FMNMX.FTZ R0, R35, R0, !PT ;  /* 0x0000000023007209 */ /* 0x004fc40007810000 */
[----:B------:R-:W-:Y:S02]  /*2510*/  FSEL R35, R32, -INF , P3 ;  /* 0xff80000020237808 */ /* 0x000fe40001800000 */
[----:B------:R-:W-:Y:S01]  /*2520*/  FSETP.NEU.FTZ.AND P2, PT, R0, -INF , PT ;  /* 0xff8000000000780b */ /* 0x000fe20003f5d000 */
[----:B------:R-:W-:-:S01]  /*2530*/  FFMA.FTZ R7, R2, R0, -8 ;  /* 0xc100000002077423 */ /* 0x000fc20000010000 */
[----:B------:R-:W-:-:S04]  /*2540*/  ISETP.GT.AND P3, PT, R75, 0x18, PT ;  /* 0x000000184b00780c */ /* 0x000fc80003f64270 */
[----:B------:R-:W-:Y:S02]  /*2550*/  FSEL R7, R7, RZ, P2 ;  /* 0x000000ff07077208 */ /* 0x000fe40001000000 */
[----:B------:R-:W-:Y:S02]  /*2560*/  ISETP.GT.AND P2, PT, R75, RZ, PT ;  /* 0x000000ff4b00720c */ /* 0x000fe40003f44270 */
[----:B------:R-:W-:Y:S01]  /*2570*/  FSEL R39, R36, -INF , P3 ;  /* 0xff80000024277808 */ /* 0x000fe20001800000 */
[----:B------:R-:W-:-:S01]  /*2580*/  FFMA.FTZ R11, R2, R27, -R7 ;  /* 0x0000001b020b7223 */ /* 0x000fc20000010807 */
[----:B------:R-:W-:Y:S01]  /*2590*/  FSEL R27, R24, -INF , P2 ;  /* 0xff800000181b7808 */ /* 0x000fe20001000000 */
[----:B------:R-:W-:-:S01]  /*25a0*/  FFMA.FTZ R43, R2, R43, -R7 ;  /* 0x0000002b022b7223 */ /* 0x000fc20000010807 */
[----:B------:R-:W-:Y:S01]  /*25b0*/  ISETP.GT.AND P2, PT, R75, 0x9, PT ;  /* 0x000000094b00780c */ /* 0x000fe20003f44270 */
[----:B------:R-:W-:-:S01]  /*25c0*/  FFMA.FTZ R3, R2, R3, -R7 ;  /* 0x0000000302037223 */ /* 0x000fc20000010807 */
[----:B------:R-:W-:Y:S01]  /*25d0*/  FMNMX.FTZ R24, R27, R31, !PT ;  /* 0x0000001f1b187209 */ /* 0x000fe20007810000 */
[----:B------:R-:W-:-:S01]  /*25e0*/  FFMA.FTZ R50, R2, R50, -R7 ;  /* 0x0000003202327223 */ /* 0x000fc20000010807 */
[----:B------:R-:W-:Y:S01]  /*25f0*/  FSEL R29, R29, -INF , P2 ;  /* 0xff8000001d1d7808 */ /* 0x000fe20001000000 */
[----:B------:R-:W-:-:S01]  /*2600*/  FFMA.FTZ R9, R2, R92, -R7 ;  /* 0x0000005c02097223 */ /* 0x000fc20000010807 */
[----:B------:R-:W-:Y:S01]  /*2610*/  FMNMX.FTZ R24, R25, R24, !PT ;  /* 0x0000001819187209 */ /* 0x000fe20007810000 */
        /* <DEDUP_REMOVED lines=13> */
[----:B------:R-:W-:Y:S01]  /*26f0*/  ISETP.GT.AND P3, PT, R75, 0x20, PT ;  /* 0x000000204b00780c */ /* 0x000fe20003f64270 */
[----:B------:R-:W-:-:S01]  /*2700*/  FFMA.FTZ R12, R2, R12, -R7 ;  /* 0x0000000c020c7223 */ /* 0x000fc20000010807 */
[----:B------:R-:W-:Y:S01]  /*2710*/  FSEL R37, R37, -INF , P2 ;  /* 0xff80000025257808 */ /* 0x000fe20001000000 */
        /* <DEDUP_REMOVED lines=36> */
[----:B------:R-:W-:Y:S01]  /*2960*/  MUFU.EX2 R9, R9 ;  /* 0x0000000900097308 */ /* 0x000fe20000000800 */
[----:B------:R-:W-:Y:S01]  /*2970*/  FMNMX.FTZ R24, R71, R24, !PT ;  /* 0x0000001847187209 */ /* 0x000fe20007810000 */
[----:B------:R-:W-:Y:S01]  /*2980*/  IMAD.MOV.U32 R92, RZ, RZ, R135 ;  /* 0x000000ffff5c7224 */ /* 0x000fe200078e0087 */
[----:B------:R-:W-:-:S02]  /*2990*/  ISETP.GT.AND P2, PT, R75, 0x39, PT ;  /* 0x000000394b00780c */ /* 0x000fc40003f44270 */
[----:B------:R-:W-:Y:S02]  /*29a0*/  FSEL R79, R52, -INF , P3 ;  /* 0xff800000344f7808 */ /* 0x000fe40001800000 */
[----:B------:R-:W-:Y:S01]  /*29b0*/  FMNMX.FTZ R28, R49, R24, !PT ;  /* 0x00000018311c7209 */ /* 0x000fe20007810000 */
[----:B------:R2:W3:Y:S01]  /*29c0*/  MUFU.EX2 R10, R94 ;  /* 0x0000005e000a7308 */ /* 0x0004e20000000800 */
[----:B------:R-:W-:Y:S02]  /*29d0*/  ISETP.GT.AND P3, PT, R75, 0x40, PT ;  /* 0x000000404b00780c */ /* 0x000fe40003f64270 */
[----:B------:R-:W-:Y:S02]  /*29e0*/  FSEL R53, R53, -INF , P2 ;  /* 0xff80000035357808 */ /* 0x000fe40001000000 */
[----:B------:R-:W-:Y:S02]  /*29f0*/  FMNMX.FTZ R28, R79, R28, !PT ;  /* 0x0000001c4f1c7209 */ /* 0x000fe40007810000 */
[----:B------:R-:W-:Y:S01]  /*2a00*/  ISETP.GT.AND P2, PT, R75, 0x41, PT ;  /* 0x000000414b00780c */ /* 0x000fe20003f44270 */
[----:B------:R4:W-:Y:S01]  /*2a10*/  MUFU.EX2 R24, R43 ;  /* 0x0000002b00187308 */ /* 0x0009e20000000800 */
[----:B------:R-:W-:Y:S01]  /*2a20*/  FSEL R83, R56, -INF , P3 ;  /* 0xff80000038537808 */ /* 0x000fe20001800000 */
[----:B--2---:R-:W-:Y:S01]  /*2a30*/  IMAD.MOV.U32 R94, RZ, RZ, R135 ;  /* 0x000000ffff5e7224 */ /* 0x004fe200078e0087 */
[----:B------:R-:W-:-:S02]  /*2a40*/  FMNMX.FTZ R32, R53, R28, !PT ;  /* 0x0000001c35207209 */ /* 0x000fc40007810000 */
[----:B------:R-:W-:Y:S02]  /*2a50*/  ISETP.GT.AND P3, PT, R75, 0x48, PT ;  /* 0x000000484b00780c */ /* 0x000fe40003f64270 */
[----:B------:R-:W-:Y:S01]  /*2a60*/  FSEL R57, R57, -INF , P2 ;  /* 0xff80000039397808 */ /* 0x000fe20001000000 */
[----:B------:R-:W-:Y:S01]  /*2a70*/  MUFU.EX2 R28, R3 ;  /* 0x00000003001c7308 */ /* 0x000fe20000000800 */
[----:B------:R-:W-:Y:S01]  /*2a80*/  FMNMX.FTZ R32, R83, R32, !PT ;  /* 0x0000002053207209 */ /* 0x000fe20007810000 */
[----:B----4-:R-:W-:Y:S01]  /*2a90*/  FFMA.FTZ R43, R2, R47, -R7 ;  /* 0x0000002f022b7223 */ /* 0x010fe20000010807 */
[----:B------:R-:W-:Y:S01]  /*2aa0*/  ISETP.GT.AND P2, PT, R75, 0x49, PT ;  /* 0x000000494b00780c */ /* 0x000fe20003f44270 */
[----:B---3--:R-:W-:Y:S01]  /*2ab0*/  FADD.FTZ R8, R9, R10 ;  /* 0x0000000a09087221 */ /* 0x008fe20000010000 */
[----:B------:R-:W-:Y:S02]  /*2ac0*/  FSEL R91, R60, -INF , P3 ;  /* 0xff8000003c5b7808 */ /* 0x000fe40001800000 */
[----:B------:R-:W-:Y:S01]  /*2ad0*/  FMNMX.FTZ R32, R57, R32, !PT ;  /* 0x0000002039207209 */ /* 0x000fe20007810000 */
[----:B------:R-:W-:Y:S01]  /*2ae0*/  MUFU.EX2 R11, R11 ;  /* 0x0000000b000b7308 */ /* 0x000fe20000000800 */
[----:B------:R-:W-:-:S02]  /*2af0*/  ISETP.GT.AND P3, PT, R75, 0x50, PT ;  /* 0x000000504b00780c */ /* 0x000fc40003f64270 */
[----:B------:R-:W-:Y:S02]  /*2b00*/  FSEL R61, R61, -INF , P2 ;  /* 0xff8000003d3d7808 */ /* 0x000fe40001000000 */
[----:B------:R-:W-:Y:S02]  /*2b10*/  FMNMX.FTZ R32, R91, R32, !PT ;  /* 0x000000205b207209 */ /* 0x000fe40007810000 */
[----:B------:R-:W-:Y:S01]  /*2b20*/  ISETP.GT.AND P2, PT, R75, 0x51, PT ;  /* 0x000000514b00780c */ /* 0x000fe20003f44270 */
[----:B------:R-:W2:Y:S01]  /*2b30*/  MUFU.EX2 R12, R12 ;  /* 0x0000000c000c7308 */ /* 0x000ea20000000800 */
[----:B------:R-:W-:Y:S02]  /*2b40*/  FSEL R47, R64, -INF , P3 ;  /* 0xff800000402f7808 */ /* 0x000fe40001800000 */
[----:B------:R-:W-:Y:S02]  /*2b50*/  FMNMX.FTZ R36, R61, R32, !PT ;  /* 0x000000203d247209 */ /* 0x000fe40007810000 */
[----:B------:R-:W-:-:S02]  /*2b60*/  ISETP.GT.AND P3, PT, R75, 0x58, PT ;  /* 0x000000584b00780c */ /* 0x000fc40003f64270 */
[----:B------:R-:W-:Y:S01]  /*2b70*/  FSEL R65, R65, -INF , P2 ;  /* 0xff80000041417808 */ /* 0x000fe20001000000 */
[----:B------:R-:W-:Y:S01]  /*2b80*/  MUFU.EX2 R32, R50 ;  /* 0x0000003200207308 */ /* 0x000fe20000000800 */
[----:B------:R-:W-:Y:S02]  /*2b90*/  FMNMX.FTZ R36, R47, R36, !PT ;  /* 0x000000242f247209 */ /* 0x000fe40007810000 */
[----:B------:R-:W-:Y:S02]  /*2ba0*/  ISETP.GT.AND P2, PT, R75, 0x59, PT ;  /* 0x000000594b00780c */ /* 0x000fe40003f44270 */
[----:B------:R-:W-:Y:S02]  /*2bb0*/  FSEL R93, R68, -INF , P3 ;  /* 0xff800000445d7808 */ /* 0x000fe40001800000 */
[----:B------:R-:W-:Y:S01]  /*2bc0*/  FMNMX.FTZ R36, R65, R36, !PT ;  /* 0x0000002441247209 */ /* 0x000fe20007810000 */
[----:B------:R-:W-:Y:S01]  /*2bd0*/  MUFU.EX2 R13, R13 ;  /* 0x0000000d000d7308 */ /* 0x000fe20000000800 */
[----:B------:R-:W-:-:S02]  /*2be0*/  ISETP.GT.AND P3, PT, R75, 0x60, PT ;  /* 0x000000604b00780c */ /* 0x000fc40003f64270 */
[----:B------:R-:W-:Y:S02]  /*2bf0*/  FSEL R69, R69, -INF , P2 ;  /* 0xff80000045457808 */ /* 0x000fe40001000000 */
[----:B------:R-:W-:Y:S02]  /*2c00*/  FMNMX.FTZ R36, R93, R36, !PT ;  /* 0x000000245d247209 */ /* 0x000fe40007810000 */
[----:B------:R-:W-:Y:S01]  /*2c10*/  ISETP.GT.AND P2, PT, R75, 0x61, PT ;  /* 0x000000614b00780c */ /* 0x000fe20003f44270 */
[----:B------:R-:W-:Y:S01]  /*2c20*/  MUFU.EX2 R14, R14 ;  /* 0x0000000e000e7308 */ /* 0x000fe20000000800 */
        /* <DEDUP_REMOVED lines=14> */
[----:B------:R-:W3:Y:S01]  /*2d10*/  MUFU.EX2 R20, R20 ;  /* 0x0000001400147308 */ /* 0x000ee20000000800 */
        /* <DEDUP_REMOVED lines=10> */
[----:B------:R-:W-:-:S02]  /*2dc0*/  FSEL R85, R85, -INF , P2 ;  /* 0xff80000055557808 */ /* 0x000fc40001000000 */
[----:B------:R-:W-:Y:S02]  /*2dd0*/  FMNMX.FTZ R44, R75, R44, !PT ;  /* 0x0000002c4b2c7209 */ /* 0x000fe40007810000 */
[----:B--2---:R-:W-:Y:S02]  /*2de0*/  F2FP.SATFINITE.E4M3.F32.PACK_AB_MERGE_C R149, R12, R11, RZ ;  /* 0x0000000b0c95723e */ /* 0x004fe400048070ff */
[----:B------:R-:W-:Y:S01]  /*2df0*/  FMNMX.FTZ R3, R85, R44, !PT ;  /* 0x0000002c55037209 */ /* 0x000fe20007810000 */
[----:B------:R-:W2:Y:S01]  /*2e00*/  MUFU.EX2 R43, R43 ;  /* 0x0000002b002b7308 */ /* 0x000ea20000000800 */
[----:B---3--:R-:W-:Y:S02]  /*2e10*/  F2FP.SATFINITE.E4M3.F32.PACK_AB_MERGE_C R151, R20, R15, RZ ;  /* 0x0000000f1497723e */ /* 0x008fe400048070ff */
[----:B------:R-:W-:Y:S01]  /*2e20*/  F2FP.SATFINITE.E4M3.F32.PACK_AB_MERGE_C R149, R10, R9, R149 ;  /* 0x000000090a95723e */ /* 0x000fe20004807095 */
[----:B------:R-:W3:Y:S01]  /*2e30*/  SHFL.BFLY PT, R48, R3, 0x2, 0x1f ;  /* 0x0c401f0003307f89 */ /* 0x000ee200000e0000 */
[----:B------:R-:W-:-:S03]  /*2e40*/  F2FP.SATFINITE.E4M3.F32.PACK_AB_MERGE_C R151, R14, R13, R151 ;  /* 0x0000000d0e97723e */ /* 0x000fc60004807097 */
[----:B------:R-:W-:Y:S08]  /*2e50*/  MUFU.EX2 R44, R62 ;  /* 0x0000003e002c7308 */ /* 0x000ff00000000800 */
[----:B------:R-:W-:Y:S01]  /*2e60*/  MUFU.EX2 R51, R51 ;  /* 0x0000003300337308 */ /* 0x000fe20000000800 */
[----:B--2---:R-:W-:-:S04]  /*2e70*/  F2FP.SATFINITE.E4M3.F32.PACK_AB_MERGE_C R145, R43, R28, RZ ;  /* 0x0000001c2b91723e */ /* 0x004fc800048070ff */
[----:B------:R-:W-:-:S03]  /*2e80*/  F2FP.SATFINITE.E4M3.F32.PACK_AB_MERGE_C R145, R24, R21, R145 ;  /* 0x000000151891723e */ /* 0x000fc60004807091 */
[----:B------:R-:W2:Y:S01]  /*2e90*/  MUFU.EX2 R55, R55 ;  /* 0x0000003700377308 */ /* 0x000ea20000000800 */
[----:B---3--:R-:W-:-:S07]  /*2ea0*/  FMNMX.FTZ R48, R3, R48, !PT ;  /* 0x0000003003307209 */ /* 0x008fce0007810000 */
[----:B------:R-:W-:Y:S01]  /*2eb0*/  MUFU.EX2 R59, R59 ;  /* 0x0000003b003b7308 */ /* 0x000fe20000000800 */
[----:B------:R-:W3:Y:S07]  /*2ec0*/  SHFL.BFLY PT, R3, R48, 0x1, 0x1f ;  /* 0x0c201f0030037f89 */ /* 0x000eee00000e0000 */
[----:B------:R-:W4:Y:S01]  /*2ed0*/  MUFU.EX2 R105, R105 ;  /* 0x0000006900697308 */ /* 0x000f220000000800 */
[----:B--2---:R-:W-:-:S04]  /*2ee0*/  F2FP.SATFINITE.E4M3.F32.PACK_AB_MERGE_C R147, R55, R36, RZ ;  /* 0x000000243793723e */ /* 0x004fc800048070ff */
[----:B------:R-:W-:-:S03]  /*2ef0*/  F2FP.SATFINITE.E4M3.F32.PACK_AB_MERGE_C R147, R51, R32, R147 ;  /* 0x000000203393723e */ /* 0x000fc60004807093 */
[----:B------:R-:W-:Y:S08]  /*2f00*/  MUFU.EX2 R26, R26 ;  /* 0x0000001a001a7308 */ /* 0x000ff00000000800 */
[----:B------:R-:W-:Y:S01]  /*2f10*/  MUFU.EX2 R101, R101 ;  /* 0x0000006500657308 */ /* 0x000fe20000000800 */
[----:B---3--:R-:W-:Y:S02]  /*2f20*/  FMNMX.FTZ R3, R48, R3, !PT ;  /* 0x0000000330037209 */ /* 0x008fe40007810000 */
[----:B----4-:R-:W-:-:S02]  /*2f30*/  F2FP.SATFINITE.E4M3.F32.PACK_AB_MERGE_C R141, R105, R44, RZ ;  /* 0x0000002c698d723e */ /* 0x010fc400048070ff */
[----:B------:R-:W-:Y:S01]  /*2f40*/  FSETP.NEU.FTZ.AND P2, PT, R3, -INF , PT ;  /* 0xff8000000300780b */ /* 0x000fe20003f5d000 */
[----:B------:R-:W-:Y:S01]  /*2f50*/  FFMA.FTZ R50, R2, R3, -8 ;  /* 0xc100000002327423 */ /* 0x000fe20000010003 */
[----:B------:R-:W-:Y:S01]  /*2f60*/  F2FP.SATFINITE.E4M3.F32.PACK_AB_MERGE_C R141, R59, R40, R141 ;  /* 0x000000283b8d723e */ /* 0x000fe2000480708d */
[----:B------:R-:W-:Y:S03]  /*2f70*/  MUFU.EX2 R30, R30 ;  /* 0x0000001e001e7308 */ /* 0x000fe60000000800 */
[----:B------:R-:W-:-:S05]  /*2f80*/  FSEL R50, R50, RZ, P2 ;  /* 0x000000ff32327208 */ /* 0x000fca0001000000 */
        /* <DEDUP_REMOVED lines=10> */
[----:B------:R-:W-:Y:S01]  /*3030*/  FADD.FTZ R49, R11, R8 ;  /* 0x000000080b317221 */ /* 0x000fe20000010000 */
[----:B------:R-:W-:-:S01]  /*3040*/  FFMA.FTZ R29, R2, R63, -R50 ;  /* 0x0000003f021d7223 */ /* 0x000fc20000010832 */
[C-C-:B------:R-:W-:Y:S01]  /*3050*/  FFMA.FTZ R56, R2.reuse, R41, -R50.reuse ;  /* 0x0000002902387223 */ /* 0x140fe20000010832 */
[----:B-1----:R-:W-:-:S01]  /*3060*/  FFMA.FTZ R4, R2, R47, -R50 ;  /* 0x0000002f02047223 */ /* 0x002fc20000010832 */
[----:B------:R-:W1:Y:S01]  /*3070*/  MUFU.EX2 R48, R48 ;  /* 0x0000003000307308 */ /* 0x000e620000000800 */
[----:B------:R-:W-:-:S01]  /*3080*/  FADD.FTZ R8, R12, R49 ;  /* 0x000000310c087221 */ /* 0x000fc20000010000 */
[C-C-:B------:R-:W-:Y:S01]  /*3090*/  FFMA.FTZ R35, R2.reuse, R67, -R50.reuse ;  /* 0x0000004302237223 */ /* 0x140fe20000010832 */
[----:B------:R-:W-:-:S01]  /*30a0*/  FFMA.FTZ R62, R2, R45, -R50 ;  /* 0x0000002d023e7223 */ /* 0x000fc20000010832 */
[----:B------:R-:W-:Y:S01]  /*30b0*/  FFMA.FTZ R33, R2, R71, -R50 ;  /* 0x0000004702217223 */ /* 0x000fe20000010832 */
[----:B------:R-:W-:-:S01]  /*30c0*/  FADD.FTZ R49, R13, R8 ;  /* 0x000000080d317221 */ /* 0x000fc20000010000 */
[----:B------:R-:W-:Y:S01]  /*30d0*/  SHF.R.S32.HI R8, RZ, 0x1f, R89 ;  /* 0x0000001fff087819 */ /* 0x000fe20000011459 */
[----:B------:R-:W-:-:S01]  /*30e0*/  FFMA.FTZ R41, R2, R79, -R50 ;  /* 0x0000004f02297223 */ /* 0x000fc20000010832 */
[----:B------:R-:W2:Y:S01]  /*30f0*/  MUFU.EX2 R27, R27 ;  /* 0x0000001b001b7308 */ /* 0x000ea20000000800 */
[----:B------:R-:W-:-:S01]  /*3100*/  FADD.FTZ R70, R14, R49 ;  /* 0x000000310e467221 */ /* 0x000fc20000010000 */
[C-C-:B------:R-:W-:Y:S01]  /*3110*/  FFMA.FTZ R66, R2.reuse, R53, -R50.reuse ;  /* 0x0000003502427223 */ /* 0x140fe20000010832 */
[----:B------:R-:W-:-:S01]  /*3120*/  FFMA.FTZ R37, R2, R83, -R50 ;  /* 0x0000005302257223 */ /* 0x000fc20000010832 */
[----:B------:R-:W-:Y:S01]  /*3130*/  FFMA.FTZ R64, R2, R57, -R50 ;  /* 0x0000003902407223 */ /* 0x000fe20000010832 */
[----:B------:R-:W-:-:S01]  /*3140*/  FADD.FTZ R49, R15, R70 ;  /* 0x000000460f317221 */ /* 0x000fc20000010000 */
[C-C-:B------:R-:W-:Y:S01]  /*3150*/  FFMA.FTZ R45, R2.reuse, R91, -R50.reuse ;  /* 0x0000005b022d7223 */ /* 0x140fe20000010832 */
[----:B------:R-:W-:-:S01]  /*3160*/  FFMA.FTZ R68, R2, R61, -R50 ;  /* 0x0000003d02447223 */ /* 0x000fc20000010832 */
[----:B------:R-:W3:Y:S01]  /*3170*/  MUFU.EX2 R54, R54 ;  /* 0x0000003600367308 */ /* 0x000ee20000000800 */
[----:B-1----:R-:W-:-:S01]  /*3180*/  FADD.FTZ R6, R7, R48 ;  /* 0x0000003007067221 */ /* 0x002fc20000010000 */
[----:B------:R-:W-:Y:S01]  /*3190*/  FADD.FTZ R72, R20, R49 ;  /* 0x0000003114487221 */ /* 0x000fe20000010000 */
[----:B------:R-:W-:-:S01]  /*31a0*/  FFMA.FTZ R93, R2, R93, -R50 ;  /* 0x0000005d025d7223 */ /* 0x000fc20000010832 */
[C-C-:B------:R-:W-:Y:S01]  /*31b0*/  FFMA.FTZ R69, R2.reuse, R69, -R50.reuse ;  /* 0x0000004502457223 */ /* 0x140fe20000010832 */
[----:B------:R-:W-:-:S01]  /*31c0*/  FFMA.FTZ R73, R2, R73, -R50 ;  /* 0x0000004902497223 */ /* 0x000fc20000010832 */
[----:B------:R-:W-:Y:S01]  /*31d0*/  FADD.FTZ R49, R21, R72 ;  /* 0x0000004815317221 */ /* 0x000fe20000010000 */
[----:B------:R-:W-:-:S01]  /*31e0*/  FFMA.FTZ R97, R2, R97, -R50 ;  /* 0x0000006102617223 */ /* 0x000fc20000010832 */
[----:B------:R-:W1:Y:S01]  /*31f0*/  MUFU.EX2 R25, R25 ;  /* 0x0000001900197308 */ /* 0x000e620000000800 */
[----:B--2---:R-:W-:-:S01]  /*3200*/  FADD.FTZ R39, R27, R6 ;  /* 0x000000061b277221 */ /* 0x004fc20000010000 */
[----:B------:R-:W-:Y:S01]  /*3210*/  FADD.FTZ R49, R24, R49 ;  /* 0x0000003118317221 */ /* 0x000fe20000010000 */
[----:B------:R-:W-:-:S01]  /*3220*/  FFMA.FTZ R77, R2, R77, -R50 ;  /* 0x0000004d024d7223 */ /* 0x000fc20000010832 */
[C-C-:B------:R-:W-:Y:S01]  /*3230*/  FFMA.FTZ R99, R2.reuse, R99, -R50.reuse ;  /* 0x0000006302637223 */ /* 0x140fe20000010832 */
[----:B------:R-:W-:-:S01]  /*3240*/  FFMA.FTZ R81, R2, R81, -R50 ;  /* 0x0000005102517223 */ /* 0x000fc20000010832 */
[----:B------:R-:W-:Y:S01]  /*3250*/  FADD.FTZ R74, R28, R49 ;  /* 0x000000311c4a7221 */ /* 0x000fe20000010000 */
[----:B------:R-:W-:-:S01]  /*3260*/  FFMA.FTZ R75, R2, R75, -R50 ;  /* 0x0000004b024b7223 */ /* 0x000fc20000010832 */
[----:B------:R-:W2:Y:S01]  /*3270*/  MUFU.EX2 R52, R52 ;  /* 0x0000003400347308 */ /* 0x000ea20000000800 */
[----:B---3--:R-:W-:-:S01]  /*3280*/  FADD.FTZ R6, R54, R39 ;  /* 0x0000002736067221 */ /* 0x008fc20000010000 */
[----:B------:R-:W-:Y:S01]  /*3290*/  FADD.FTZ R49, R43, R74 ;  /* 0x0000004a2b317221 */ /* 0x000fe20000010000 */
[----:B------:R-:W-:-:S01]  /*32a0*/  FFMA.FTZ R39, R2, R65, -R50 ;  /* 0x0000004102277223 */ /* 0x000fc20000010832 */
[----:B------:R-:W-:Y:S01]  /*32b0*/  F2FP.SATFINITE.E4M3.F32.PACK_AB_MERGE_C R27, R54, R27, RZ ;  /* 0x0000001b361b723e */ /* 0x000fe200048070ff */
[----:B------:R-:W-:-:S02]  /*32c0*/  IMAD.MOV.U32 R91, RZ, RZ, R135 ;  /* 0x000000ffff5b7224 */ /* 0x000fc400078e0087 */
[----:B------:R-:W-:Y:S01]  /*32d0*/  FADD.FTZ R74, R32, R49 ;  /* 0x00000031204a7221 */ /* 0x000fe20000010000 */
[----:B------:R-:W3:Y:S01]  /*32e0*/  MUFU.EX2 R31, R31 ;  /* 0x0000001f001f7308 */ /* 0x000ee20000000800 */
[----:B-1----:R-:W-:-:S01]  /*32f0*/  FADD.FTZ R47, R25, R6 ;  /* 0x00000006192f7221 */ /* 0x002fc20000010000 */
[----:B------:R-:W-:Y:S01]  /*3300*/  LEA.HI R6, R8, R89, RZ, 0x7 ;  /* 0x0000005908067211 */ /* 0x000fe200078f38ff */
[----:B------:R-:W-:-:S01]  /*3310*/  FADD.FTZ R11, R51, R74 ;  /* 0x0000004a330b7221 */ /* 0x000fc20000010000 */
[----:B------:R-:W-:Y:S01]  /*3320*/  F2FP.SATFINITE.E4M3.F32.PACK_AB_MERGE_C R148, R48, R7, R27 ;  /* 0x000000073094723e */ /* 0x000fe2000480701b */
[----:B------:R-:W-:Y:S01]  /*3330*/  IMAD.MOV.U32 R89, RZ, RZ, R135 ;  /* 0x000000ffff597224 */ /* 0x000fe200078e0087 */
[----:B------:R-:W-:Y:S01]  /*3340*/  SHF.R.S32.HI R6, RZ, 0x7, R6 ;  /* 0x00000007ff067819 */ /* 0x000fe20000011406 */
[----:B------:R-:W-:-:S01]  /*3350*/  FADD.FTZ R20, R36, R11 ;  /* 0x0000000b24147221 */ /* 0x000fc20000010000 */
[----:B------:R-:W1:Y:S01]  /*3360*/  MUFU.EX2 R58, R58 ;  /* 0x0000003a003a7308 */ /* 0x000e620000000800 */
[----:B--2---:R-:W-:-:S02]  /*3370*/  FADD.FTZ R8, R52, R47 ;  /* 0x0000002f34087221 */ /* 0x004fc40000010000 */
[----:B------:R-:W-:-:S04]  /*3380*/  FADD.FTZ R55, R55, R20 ;  /* 0x0000001437377221 */ /* 0x000fc80000010000 */
[----:B------:R-:W-:Y:S01]  /*3390*/  FADD.FTZ R20, R40, R55 ;  /* 0x0000003728147221 */ /* 0x000fe20000010000 */
[----:B------:R-:W2:Y:S01]  /*33a0*/  MUFU.EX2 R29, R29 ;  /* 0x0000001d001d7308 */ /* 0x000ea20000000800 */
[----:B---3--:R-:W-:-:S01]  /*33b0*/  FADD.FTZ R47, R31, R8 ;  /* 0x000000081f2f7221 */ /* 0x008fc20000010000 */
[----:B------:R-:W-:Y:S01]  /*33c0*/  FFMA.FTZ R8, R2, R95, -R50 ;  /* 0x0000005f02087223 */ /* 0x000fe20000010832 */
[----:B------:R-:W-:-:S01]  /*33d0*/  FADD.FTZ R15, R59, R20 ;  /* 0x000000143b0f7221 */ /* 0x000fc20000010000 */
[----:B------:R-:W-:Y:S01]  /*33e0*/  FFMA.FTZ R50, R2, R85, -R50 ;  /* 0x0000005502327223 */ /* 0x000fe20000010832 */
[----:B------:R-:W-:Y:S02]  /*33f0*/  IMAD.MOV.U32 R95, RZ, RZ, R135 ;  /* 0x000000ffff5f7224 */ /* 0x000fe400078e0087 */
[----:B------:R-:W-:Y:S01]  /*3400*/  FADD.FTZ R28, R44, R15 ;  /* 0x0000000f2c1c7221 */ /* 0x000fe20000010000 */
[----:B------:R-:W3:Y:S01]  /*3410*/  MUFU.EX2 R56, R56 ;  /* 0x0000003800387308 */ /* 0x000ee20000000800 */
[----:B-1----:R-:W-:-:S01]  /*3420*/  FADD.FTZ R70, R58, R47 ;  /* 0x0000002f3a467221 */ /* 0x002fc20000010000 */
[----:B------:R-:W-:Y:S01]  /*3430*/  F2FP.SATFINITE.E4M3.F32.PACK_AB_MERGE_C R31, R58, R31, RZ ;  /* 0x0000001f3a1f723e */ /* 0x000fe200048070ff */
[----:B------:R-:W-:-:S03]  /*3440*/  FADD.FTZ R105, R105, R28 ;  /* 0x0000001c69697221 */ /* 0x000fc60000010000 */
[----:B------:R-:W-:Y:S02]  /*3450*/  F2FP.SATFINITE.E4M3.F32.PACK_AB_MERGE_C R150, R52, R25, R31 ;  /* 0x000000193496723e */ /* 0x000fe4000480701f */
        /* <DEDUP_REMOVED lines=8> */
[----:B------:R-:W-:-:S04]  /*34e0*/  F2FP.SATFINITE.E4M3.F32.PACK_AB_MERGE_C R35, R62, R35, RZ ;  /* 0x000000233e23723e */ /* 0x000fc800048070ff */
[----:B------:R-:W-:Y:S02]  /*34f0*/  F2FP.SATFINITE.E4M3.F32.PACK_AB_MERGE_C R144, R56, R29, R35 ;  /* 0x0000001d3890723e */ /* 0x000fe40004807023 */
        /* <DEDUP_REMOVED lines=8> */
[----:B------:R-:W-:-:S04]  /*3580*/  F2FP.SATFINITE.E4M3.F32.PACK_AB_MERGE_C R41, R66, R41, RZ ;  /* 0x000000294229723e */ /* 0x000fc800048070ff */
[----:B------:R-:W-:Y:S02]  /*3590*/  F2FP.SATFINITE.E4M3.F32.PACK_AB_MERGE_C R146, R60, R33, R41 ;  /* 0x000000213c92723e */ /* 0x000fe40004807029 */
[----:B------:R-:W3:Y:S01]  /*35a0*/  MUFU.EX2 R45, R45 ;  /* 0x0000002d002d7308 */ /* 0x000ee20000000800 */
[----:B-1----:R-:W-:-:S07]  /*35b0*/  FADD.FTZ R11, R37, R12 ;  /* 0x0000000c250b7221 */ /* 0x002fce0000010000 */
[----:B------:R-:W1:Y:S01]  /*35c0*/  MUFU.EX2 R68, R68 ;  /* 0x0000004400447308 */ /* 0x000e620000000800 */
[----:B--2---:R-:W-:-:S07]  /*35d0*/  FADD.FTZ R20, R64, R11 ;  /* 0x0000000b40147221 */ /* 0x004fce0000010000 */
[----:B------:R-:W2:Y:S01]  /*35e0*/  MUFU.EX2 R4, R4 ;  /* 0x0000000400047308 */ /* 0x000ea20000000800 */
[----:B---3--:R-:W-:-:S01]  /*35f0*/  FADD.FTZ R9, R45, R20 ;  /* 0x000000142d097221 */ /* 0x008fc20000010000 */
[----:B------:R-:W-:Y:S01]  /*3600*/  FADD.FTZ R20, R26, R105 ;  /* 0x000000691a147221 */ /* 0x000fe20000010000 */
[----:B------:R-:W-:-:S05]  /*3610*/  IMAD.MOV.U32 R105, RZ, RZ, R135 ;  /* 0x000000ffff697224 */ /* 0x000fca00078e0087 */
[----:B------:R-:W3:Y:S01]  /*3620*/  MUFU.EX2 R39, R39 ;  /* 0x0000002700277308 */ /* 0x000ee20000000800 */
[----:B-1----:R-:W-:-:S01]  /*3630*/  FADD.FTZ R9, R68, R9 ;  /* 0x0000000944097221 */ /* 0x002fc20000010000 */
[----:B------:R-:W-:-:S04]  /*3640*/  F2FP.SATFINITE.E4M3.F32.PACK_AB_MERGE_C R45, R68, R45, RZ ;  /* 0x0000002d442d723e */ /* 0x000fc800048070ff */
[----:B------:R-:W-:Y:S02]  /*3650*/  F2FP.SATFINITE.E4M3.F32.PACK_AB_MERGE_C R140, R64, R37, R45 ;  /* 0x00000025408c723e */ /* 0x000fe4000480702d */
[----:B------:R-:W1:Y:S01]  /*3660*/  MUFU.EX2 R93, R93 ;  /* 0x0000005d005d7308 */ /* 0x000e620000000800 */
[----:B--2---:R-:W-:-:S01]  /*3670*/  FADD.FTZ R10, R4, R9 ;  /* 0x00000009040a7221 */ /* 0x004fc20000010000 */
[----:B------:R-:W-:-:S04]  /*3680*/  FADD.FTZ R9, R101, R20 ;  /* 0x0000001465097221 */ /* 0x000fc80000010000 */
[----:B------:R-:W-:Y:S02]  /*3690*/  FADD.FTZ R20, R30, R9 ;  /* 0x000000091e147221 */ /* 0x000fe40000010000 */
[----:B------:R-:W2:Y:S01]  /*36a0*/  MUFU.EX2 R70, R69 ;  /* 0x0000004500467308 */ /* 0x000ea20000000800 */
[----:B---3--:R-:W-:-:S07]  /*36b0*/  FADD.FTZ R14, R39, R10 ;  /* 0x0000000a270e7221 */ /* 0x008fce0000010000 */
[----:B------:R-:W3:Y:S01]  /*36c0*/  MUFU.EX2 R103, R103 ;  /* 0x0000006700677308 */ /* 0x000ee20000000800 */
[----:B-1----:R-:W-:-:S07]  /*36d0*/  FADD.FTZ R9, R93, R14 ;  /* 0x0000000e5d097221 */ /* 0x002fce0000010000 */
[----:B------:R-:W1:Y:S01]  /*36e0*/  MUFU.EX2 R8, R8 ;  /* 0x0000000800087308 */ /* 0x000e620000000800 */
[----:B--2---:R-:W-:-:S01]  /*36f0*/  FADD.FTZ R9, R70, R9 ;  /* 0x0000000946097221 */ /* 0x004fc20000010000 */
[----:B------:R-:W-:-:S04]  /*3700*/  F2FP.SATFINITE.E4M3.F32.PACK_AB_MERGE_C R93, R70, R93, RZ ;  /* 0x0000005d465d723e */ /* 0x000fc800048070ff */
[----:B------:R-:W-:Y:S01]  /*3710*/  F2FP.SATFINITE.E4M3.F32.PACK_AB_MERGE_C R142, R39, R4, R93 ;  /* 0x00000004278e723e */ /* 0x000fe2000480705d */
[----:B------:R-:W-:Y:S01]  /*3720*/  IMAD.MOV.U32 R93, RZ, RZ, R135 ;  /* 0x000000ffff5d7224 */ /* 0x000fe200078e0087 */
[----:B------:R-:W-:Y:S01]  /*3730*/  MUFU.EX2 R38, R38 ;  /* 0x0000002600267308 */ /* 0x000fe20000000800 */
[C---:B---3--:R-:W-:Y:S01]  /*3740*/  F2FP.SATFINITE.E4M3.F32.PACK_AB_MERGE_C R30, R103.reuse, R30, RZ ;  /* 0x0000001e671e723e */ /* 0x048fe200048070ff */
[----:B------:R-:W-:-:S03]  /*3750*/  FADD.FTZ R103, R103, R20 ;  /* 0x0000001467677221 */ /* 0x000fc60000010000 */
[----:B------:R-:W-:Y:S01]  /*3760*/  F2FP.SATFINITE.E4M3.F32.PACK_AB_MERGE_C R143, R101, R26, R30 ;  /* 0x0000001a658f723e */ /* 0x000fe2000480701e */
[----:B------:R-:W-:Y:S02]  /*3770*/  IMAD.MOV.U32 R101, RZ, RZ, R135 ;  /* 0x000000ffff657224 */ /* 0x000fe400078e0087 */
[----:B------:R-:W2:Y:S01]  /*3780*/  MUFU.EX2 R109, R109 ;  /* 0x0000006d006d7308 */ /* 0x000ea20000000800 */
[----:B-1----:R-:W-:-:S07]  /*3790*/  FADD.FTZ R14, R8, R9 ;  /* 0x00000009080e7221 */ /* 0x002fce0000010000 */
[----:B------:R-:W1:Y:S08]  /*37a0*/  MUFU.EX2 R34, R34 ;  /* 0x0000002200227308 */ /* 0x000e700000000800 */
[----:B------:R-:W3:Y:S01]  /*37b0*/  MUFU.EX2 R73, R73 ;  /* 0x0000004900497308 */ /* 0x000ee20000000800 */
[----:B--2---:R-:W-:-:S07]  /*37c0*/  F2FP.SATFINITE.E4M3.F32.PACK_AB_MERGE_C R11, R109, R38, RZ ;  /* 0x000000266d0b723e */ /* 0x004fce00048070ff */
[----:B------:R-:W2:Y:S01]  /*37d0*/  MUFU.EX2 R107, R107 ;  /* 0x0000006b006b7308 */ /* 0x000ea20000000800 */
[----:B-1----:R-:W-:-:S01]  /*37e0*/  FADD.FTZ R20, R34, R103 ;  /* 0x0000006722147221 */ /* 0x002fc20000010000 */
[----:B------:R-:W-:-:S06]  /*37f0*/  IMAD.MOV.U32 R103, RZ, RZ, R135 ;  /* 0x000000ffff677224 */ /* 0x000fcc00078e0087 */
[----:B------:R-:W-:Y:S01]  /*3800*/  MUFU.EX2 R5, R5 ;  /* 0x0000000500057308 */ /* 0x000fe20000000800 */
[----:B---3--:R-:W-:-:S07]  /*3810*/  FADD.FTZ R14, R73, R14 ;  /* 0x0000000e490e7221 */ /* 0x008fce0000010000 */
[----:B------:R-:W1:Y:S01]  /*3820*/  MUFU.EX2 R46, R46 ;  /* 0x0000002e002e7308 */ /* 0x000e620000000800 */
[C---:B--2---:R-:W-:Y:S01]  /*3830*/  F2FP.SATFINITE.E4M3.F32.PACK_AB_MERGE_C R137, R107.reuse, R34, R11 ;  /* 0x000000226b89723e */ /* 0x044fe2000480700b */
[----:B------:R-:W-:-:S04]  /*3840*/  FADD.FTZ R107, R107, R20 ;  /* 0x000000146b6b7221 */ /* 0x000fc80000010000 */
[----:B------:R-:W-:Y:S01]  /*3850*/  FADD.FTZ R38, R38, R107 ;  /* 0x0000006b26267221 */ /* 0x000fe20000010000 */
[----:B------:R-:W-:Y:S01]  /*3860*/  IMAD.MOV.U32 R107, RZ, RZ, R135 ;  /* 0x000000ffff6b7224 */ /* 0x000fe200078e0087 */
[----:B------:R-:W2:Y:S02]  /*3870*/  MUFU.EX2 R97, R97 ;  /* 0x0000006100617308 */ /* 0x000ea40000000800 */
[----:B------:R-:W-:-:S06]  /*3880*/  FADD.FTZ R109, R109, R38 ;  /* 0x000000266d6d7221 */ /* 0x000fcc0000010000 */
[----:B------:R-:W3:Y:S01]  /*3890*/  MUFU.EX2 R12, R77 ;  /* 0x0000004d000c7308 */ /* 0x000ee20000000800 */
[----:B-1----:R-:W-:-:S07]  /*38a0*/  F2FP.SATFINITE.E4M3.F32.PACK_AB_MERGE_C R9, R46, R5, RZ ;  /* 0x000000052e09723e */ /* 0x002fce00048070ff */
[----:B------:R-:W1:Y:S01]  /*38b0*/  MUFU.EX2 R42, R42 ;  /* 0x0000002a002a7308 */ /* 0x000e620000000800 */
[----:B--2---:R-:W-:-:S07]  /*38c0*/  FADD.FTZ R7, R97, R14 ;  /* 0x0000000e61077221 */ /* 0x004fce0000010000 */
[----:B------:R-:W2:Y:S01]  /*38d0*/  MUFU.EX2 R111, R111 ;  /* 0x0000006f006f7308 */ /* 0x000ea20000000800 */
[C---:B---3--:R-:W-:Y:S01]  /*38e0*/  F2FP.SATFINITE.E4M3.F32.PACK_AB_MERGE_C R97, R12.reuse, R97, RZ ;  /* 0x000000610c61723e */ /* 0x048fe200048070ff */
[----:B------:R-:W-:-:S03]  /*38f0*/  FADD.FTZ R12, R12, R7 ;  /* 0x000000070c0c7221 */ /* 0x000fc60000010000 */
[----:B------:R-:W-:Y:S01]  /*3900*/  F2FP.SATFINITE.E4M3.F32.PACK_AB_MERGE_C R136, R73, R8, R97 ;  /* 0x000000084988723e */ /* 0x000fe20004807061 */
[----:B------:R-:W-:Y:S01]  /*3910*/  IMAD.MOV.U32 R97, RZ, RZ, R135 ;  /* 0x000000ffff617224 */ /* 0x000fe200078e0087 */
[----:B------:R-:W-:Y:S01]  /*3920*/  VIMNMX R8, RZ, R6, !PT ;  /* 0x00000006ff087248 */ /* 0x000fe20007fe0100 */
[----:B------:R-:W3:Y:S01]  /*3930*/  MUFU.EX2 R99, R99 ;  /* 0x0000006300637308 */ /* 0x000ee20000000800 */
[----:B-1----:R-:W-:-:S01]  /*3940*/  FADD.FTZ R14, R42, R109 ;  /* 0x0000006d2a0e7221 */ /* 0x002fc20000010000 */
[----:B------:R-:W-:-:S06]  /*3950*/  IMAD.MOV.U32 R109, RZ, RZ, R135 ;  /* 0x000000ffff6d7224 */ /* 0x000fcc00078e0087 */
[----:B------:R-:W1:Y:S01]  /*3960*/  MUFU.EX2 R10, R81 ;  /* 0x00000051000a7308 */ /* 0x000e620000000800 */
[C---:B--2---:R-:W-:Y:S01]  /*3970*/  F2FP.SATFINITE.E4M3.F32.PACK_AB_MERGE_C R139, R111.reuse, R42, R9 ;  /* 0x0000002a6f8b723e */ /* 0x044fe20004807009 */
[----:B------:R-:W-:Y:S02]  /*3980*/  VIADD R9, R88, 0xfffffffe ;  /* 0xfffffffe58097836 */ /* 0x000fe40000000000 */
[----:B------:R-:W-:-:S01]  /*3990*/  FADD.FTZ R14, R111, R14 ;  /* 0x0000000e6f0e7221 */ /* 0x000fc20000010000 */
[--C-:B------:R-:W-:Y:S02]  /*39a0*/  IMAD.MOV.U32 R111, RZ, RZ, R135.reuse ;  /* 0x000000ffff6f7224 */ /* 0x100fe400078e0087 */
[----:B------:R-:W-:Y:S01]  /*39b0*/  IMAD.MOV.U32 R88, RZ, RZ, R135 ;  /* 0x000000ffff587224 */ /* 0x000fe200078e0087 */
[----:B------:R-:W-:Y:S01]  /*39c0*/  ISETP.GE.AND P2, PT, R9, R8, PT ;  /* 0x000000080900720c */ /* 0x000fe20003f46270 */
[----:B------:R-:W2:Y:S01]  /*39d0*/  MUFU.EX2 R75, R75 ;  /* 0x0000004b004b7308 */ /* 0x000ea20000000800 */
[----:B---3--:R-:W-:-:S07]  /*39e0*/  FADD.FTZ R7, R99, R12 ;  /* 0x0000000c63077221 */ /* 0x008fce0000010000 */
[----:B------:R-:W3:Y:S01]  /*39f0*/  MUFU.EX2 R50, R50 ;  /* 0x0000003200327308 */ /* 0x000ee20000000800 */
[----:B-1----:R-:W-:-:S01]  /*3a00*/  FADD.FTZ R12, R10, R7 ;  /* 0x000000070a0c7221 */ /* 0x002fc20000010000 */
[----:B------:R-:W-:-:S03]  /*3a10*/  FADD.FTZ R7, R5, R14 ;  /* 0x0000000e05077221 */ /* 0x000fc60000010000 */
[----:B--2---:R-:W-:Y:S01]  /*3a20*/  FADD.FTZ R5, R75, R12 ;  /* 0x0000000c4b057221 */ /* 0x004fe20000010000 */
[----:B---3--:R-:W-:-:S03]  /*3a30*/  F2FP.SATFINITE.E4M3.F32.PACK_AB_MERGE_C R4, R50, R75, RZ ;  /* 0x0000004b3204723e */ /* 0x008fc600048070ff */
[----:B------:R-:W-:Y:S01]  /*3a40*/  FADD.FTZ R5, R50, R5 ;  /* 0x0000000532057221 */ /* 0x000fe20000010000 */
[----:B------:R-:W-:Y:S01]  /*3a50*/  F2FP.SATFINITE.E4M3.F32.PACK_AB_MERGE_C R138, R10, R99, R4 ;  /* 0x000000630a8a723e */ /* 0x000fe20004807004 */
[----:B------:R-:W-:Y:S01]  /*3a60*/  FADD.FTZ R4, R46, R7 ;  /* 0x000000072e047221 */ /* 0x000fe20000010000 */
[----:B------:R-:W-:Y:S01]  /*3a70*/  IMAD.MOV.U32 R99, RZ, RZ, R135 ;  /* 0x000000ffff637224 */ /* 0x000fe200078e0087 */
[----:B------:R-:W-:Y:S06]  /*3a80*/  @!P2 BRA `(.L_x_1536) ;  /* 0x000000240090a947 */ /* 0x000fec0003800000 */
[----:B------:R-:W-:Y:S01]  /*3a90*/  IMAD.MOV.U32 R7, RZ, RZ, R0 ;  /* 0x000000ffff077224 */ /* 0x000fe200078e0000 */
[----:B------:R-:W-:Y:S01]  /*3aa0*/  CS2R R134, SRZ ;  /* 0x0000000000867805 */ /* 0x000fe2000001ff00 */
[----:B------:R-:W-:Y:S01]  /*3ab0*/  IMAD.MOV.U32 R6, RZ, RZ, R3 ;  /* 0x000000ffff067224 */ /* 0x000fe200078e0003 */
[----:B------:R-:W-:Y:S01]  /*3ac0*/  CS2R R132, SRZ ;  /* 0x0000000000847805 */ /* 0x000fe2000001ff00 */
[----:B------:R-:W-:Y:S01]  /*3ad0*/  IMAD.MOV.U32 R10, RZ, RZ, R16 ;  /* 0x000000ffff0a7224 */ /* 0x000fe200078e0010 */
        /* <DEDUP_REMOVED lines=22> */
[----:B------:R-:W-:Y:S01]  /*3c40*/  UMOV UR17, UR38 ;  /* 0x0000002600117c82 */ /* 0x000fe20008000000 */
[----:B------:R-:W-:Y:S01]  /*3c50*/  ULDC UR20, c[0x0][0x288] ;  /* 0x0000a20000147ab9 */ /* 0x000fe20000000800 */
[----:B------:R-:W-:Y:S01]  /*3c60*/  ULDC UR21, c[0x0][0x404] ;  /* 0x0001010000157ab9 */ /* 0x000fe20000000800 */
[----:B------:R-:W-:-:S05]  /*3c70*/  ULDC.64 UR18, c[0x0][0x3f8] ;  /* 0x0000fe0000127ab9 */ /* 0x000fca0000000a00 */
.L_x_1546:
[----:B------:R-:W-:-:S04]  /*3c80*/  UISETP.NE.AND UP0, UPT, UR17, 0x1, UPT ;  /* 0x000000011100788c */ /* 0x000fc8000bf05270 */
[----:B------:R-:W-:-:S06]  /*3c90*/  USEL UR6, URZ, 0x1, UP0 ;  /* 0x000000013f067887 */ /* 0x000fcc0008000000 */
[----:B------:R-:W-:Y:S01]  /*3ca0*/  LOP3.LUT R16, R10, UR6, RZ, 0x3c, !PT ;  /* 0x000000060a107c12 */ /* 0x000fe2000f8e3cff */
[----:B------:R-:W-:Y:S06]  /*3cb0*/  @!P1 BRA `(.L_x_1537) ;  /* 0x0000000000049947 */ /* 0x000fec0003800000 */
[----:B------:R-:W-:Y:S01]  /*3cc0*/  BPT.TRAP 0x1 ;  /* 0x000000040000795c */ /* 0x000fe20000300000 */
.L_x_1537:
[----:B------:R-:W-:Y:S01]  /*3cd0*/  UIADD3 UR38, UR17, 0x1, URZ ;  /* 0x0000000111267890 */ /* 0x000fe2000fffe03f */
[----:B------:R-:W-:-:S03]  /*3ce0*/  SHF.L.U32 R0, R16, 0x1f, RZ ;  /* 0x0000001f10007819 */ /* 0x000fc600000006ff */
[----:B------:R-:W-:-:S04]  /*3cf0*/  UISETP.NE.AND UP0, UPT, UR38, 0x2, UPT ;  /* 0x000000022600788c */ /* 0x000fc8000bf05270 */
[----:B------:R-:W-:-:S04]  /*3d00*/  USEL UR38, UR38, URZ, UP0 ;  /* 0x0000003f26267287 */ /* 0x000fc80008000000 */
[----:B------:R-:W-:-:S09]  /*3d10*/  ULEA UR22, UR38, UR39, 0x3 ;  /* 0x0000002726167291 */ /* 0x000fd2000f8e183f */
[----:B------:R1:W2:Y:S01]  /*3d20*/  SYNCS.PHASECHK.TRANS64.TRYWAIT P2, [UR22+0x19c30], R0 ;  /* 0x019c3000ff0075a7 */ /* 0x0002a20008040156 */
[----:B------:R-:W-:Y:S05]  /*3d30*/  @!P1 BRA `(.L_x_1538) ;  /* 0x0000000000049947 */ /* 0x000fea0003800000 */
[----:B------:R-:W-:Y:S01]  /*3d40*/  BPT.TRAP 0x1 ;  /* 0x000000040000795c */ /* 0x000fe20000300000 */
.L_x_1538:
[----:B--2---:R-:W-:Y:S05]  /*3d50*/  @P2 BRA `(.L_x_1539) ;  /* 0x0000000000082947 */ /* 0x004fea0003800000 */
[----:B------:R-:W2:Y:S02]  /*3d60*/  SYNCS.PHASECHK.TRANS64.TRYWAIT P2, [UR22+0x19c30], R0 ;  /* 0x019c3000ff0075a7 */ /* 0x000ea40008040156 */
[----:B--2---:R-:W-:Y:S05]  /*3d70*/  @!P2 BRA `(.L_x_1540) ;  /* 0x000000900048a947 */ /* 0x004fea0003800000 */
.L_x_1539:
        /* <DEDUP_REMOVED lines=17> */
.L_x_1541:
[----:B------:R-:W-:Y:S01]  /*3e90*/  ULEA UR7, UR17, UR39, 0x3 ;  /* 0x0000002711077291 */ /* 0x000fe2000f8e183f */
[----:B-12---:R-:W-:-:S08]  /*3ea0*/  SHF.L.U32 R0, R10, 0x1f, RZ ;  /* 0x0000001f0a007819 */ /* 0x006fd000000006ff */
[----:B------:R1:W2:Y:S01]  /*3eb0*/  SYNCS.PHASECHK.TRANS64.TRYWAIT P2, [UR7+0x19c50], R0 ;  /* 0x019c5000ff0075a7 */ /* 0x0002a20008040147 */
[----:B------:R-:W-:Y:S05]  /*3ec0*/  @!P1 BRA `(.L_x_1542) ;  /* 0x0000000000049947 */ /* 0x000fea0003800000 */
[----:B------:R-:W-:Y:S01]  /*3ed0*/  BPT.TRAP 0x1 ;  /* 0x000000040000795c */ /* 0x000fe20000300000 */
.L_x_1542:
[----:B--2---:R-:W-:Y:S05]  /*3ee0*/  @P2 BRA `(.L_x_1543) ;  /* 0x0000000000082947 */ /* 0x004fea0003800000 */
[----:B------:R-:W2:Y:S02]  /*3ef0*/  SYNCS.PHASECHK.TRANS64.TRYWAIT P2, [UR7+0x19c50], R0 ;  /* 0x019c5000ff0075a7 */ /* 0x000ea40008040147 */
[----:B--2---:R-:W-:Y:S05]  /*3f00*/  @!P2 BRA `(.L_x_1544) ;  /* 0x0000008c00fca947 */ /* 0x004fea0003800000 */
.L_x_1543:
[----:B------:R-:W-:Y:S01]  /*3f10*/  UIADD3 UR6, UR39, 0x3000, URZ ;  /* 0x0000300027067890 */ /* 0x000fe2000fffe03f */
[----:B------:R-:W-:Y:S01]  /*3f20*/  WARPGROUP.ARRIVE ;  /* 0x00000000000079c5 */ /* 0x000fe20000000000 */
[----:B------:R-:W-:Y:S01]  /*3f30*/  UMOV UR11, 0x40000040 ;  /* 0x40000040000b7882 */ /* 0x000fe20000000000 */
[----:B--2---:R-:W2:Y:S01]  /*3f40*/  LDC R3, c[0x0][0x2e0] ;  /* 0x0000b800ff037b82 */ /* 0x004ea20000000800 */
[----:B------:R-:W-:Y:S01]  /*3f50*/  USHF.R.U32.HI UR6, URZ, 0x4, UR6 ;  /* 0x000000043f067899 */ /* 0x000fe20008011606 */
[----:B-1----:R-:W-:Y:S01]  /*3f60*/  IMAD.MOV.U32 R0, RZ, RZ, -0x80 ;  /* 0xffffff80ff007424 */ /* 0x002fe200078e00ff */
[----:B------:R-:W-:Y:S02]  /*3f70*/  UISETP.NE.U32.AND UP0, UPT, UR18, URZ, UPT ;  /* 0x0000003f1200728c */ /* 0x000fe4000bf05070 */
[----:B------:R-:W-:Y:S01]  /*3f80*/  ULOP3.LUT UR6, UR6, 0x3fff, URZ, 0xc0, !UPT ;  /* 0x00003fff06067892 */ /* 0x000fe2000f8ec03f */
[----:B------:R-:W-:Y:S01]  /*3f90*/  IMAD R0, R9, R0, 0x1 ;  /* 0x0000000109007424 */ /* 0x000fe200078e0200 */
[----:B------:R-:W-:-:S02]  /*3fa0*/  UISETP.NE.AND.EX UP0, UPT, UR19, URZ, UPT, UP0 ;  /* 0x0000003f1300728c */ /* 0x000fc4000bf05300 */
[----:B------:R-:W-:Y:S01]  /*3fb0*/  ULOP3.LUT UR6, UR6, 0x10000, URZ, 0xfc, !UPT ;  /* 0x0001000006067892 */ /* 0x000fe2000f8efc3f */
[----:B------:R-:W-:-:S03]  /*3fc0*/  VIADD R0, R0, UR42 ;  /* 0x0000002a00007c36 */ /* 0x000fc60008000000 */
[----:B------:R-:W-:-:S07]  /*3fd0*/  UIMAD UR6, UR17, 0x300, UR6 ;  /* 0x00000300110678a4 */ /* 0x000fce000f8e0206 */
[----:B------:R-:W-:Y:S02]  /*3fe0*/  UMOV UR10, UR6 ;  /* 0x00000006000a7c82 */ /* 0x000fe40008000000 */
[----:B------:R-:W-:Y:S01]  /*3ff0*/  QGMMA.64x96x32.F32.E4M3.E4M3 R88, R148, gdesc[UR8], R88, gsb0 ;  /* 0x0160000894587df3 */ /* 0x000fe20008000858 */
[----:B------:R-:W-:Y:S01]  /*4000*/  USEL UR10, UR21, 0x1, UP0 ;  /* 0x00000001150a7887 */ /* 0x000fe20008000000 */
[----:B------:R-:W-:-:S05]  /*4010*/  UMOV UR11, 0x40000040 ;  /* 0x40000040000b7882 */ /* 0x000fca0000000000 */
[----:B--2---:R-:W-:Y:S01]  /*4020*/  IMAD R0, R3, UR10, R0 ;  /* 0x0000000a03007c24 */ /* 0x004fe2000f8e0200 */
[----:B------:R-:W-:-:S03]  /*4030*/  UIADD3 UR10, UR6, 0x2, URZ ;  /* 0x00000002060a7890 */ /* 0x000fc6000fffe03f */
[----:B------:R-:W-:-:S04]  /*4040*/  VIADD R3, R0, -UR20 ;  /* 0x8000001400037c36 */ /* 0x000fc80008000000 */
[----:B------:R-:W-:-:S04]  /*4050*/  IMAD R0, R22, -0x2, R3 ;  /* 0xfffffffe16007824 */ /* 0x000fc800078e0203 */
[----:B------:R-:W-:-:S05]  /*4060*/  IMAD.IADD R0, R23, 0x1, R0 ;  /* 0x0000000117007824 */ /* 0x000fca00078e0200 */
[C---:B------:R-:W-:Y:S02]  /*4070*/  ISETP.GT.AND P2, PT, R0.reuse, RZ, PT ;  /* 0x000000ff0000720c */ /* 0x040fe40003f44270 */
[----:B------:R-:W-:Y:S02]  /*4080*/  ISETP.GT.AND P3, PT, R0, 0x1, PT ;  /* 0x000000010000780c */ /* 0x000fe40003f64270 */
[----:B------:R-:W-:Y:S02]  /*4090*/  FSEL R11, R24, -INF , P2 ;  /* 0xff800000180b7808 */ /* 0x000fe40001000000 */
[----:B------:R-:W-:Y:S02]  /*40a0*/  ISETP.GT.AND P2, PT, R0, 0x8, PT ;  /* 0x000000080000780c */ /* 0x000fe40003f44270 */
[----:B------:R-:W-:Y:S02]  /*40b0*/  FSEL R25, R25, -INF , P3 ;  /* 0xff80000019197808 */ /* 0x000fe40001800000 */
[----:B------:R-:W-:-:S02]  /*40c0*/  FMNMX.FTZ R10, R11, R6, !PT ;  /* 0x000000060b0a7209 */ /* 0x000fc40007810000 */
[----:B------:R-:W-:Y:S02]  /*40d0*/  ISETP.GT.AND P3, PT, R0, 0x9, PT ;  /* 0x000000090000780c */ /* 0x000fe40003f64270 */
[----:B------:R-:W-:Y:S02]  /*40e0*/  FSEL R13, R28, -INF , P2 ;  /* 0xff8000001c0d7808 */ /* 0x000fe40001000000 */
[----:B------:R-:W-:Y:S02]  /*40f0*/  FMNMX.FTZ R10, R25, R10, !PT ;  /* 0x0000000a190a7209 */ /* 0x000fe40007810000 */
        /* <DEDUP_REMOVED lines=15> */
[C---:B------:R-:W-:Y:S02]  /*41f0*/  ISETP.GT.AND P3, PT, R0.reuse, 0x21, PT ;  /* 0x000000210000780c */ /* 0x040fe40003f64270 */
[----:B------:R-:W-:Y:S02]  /*4200*/  FMNMX.FTZ R10, R37, R10, !PT ;  /* 0x0000000a250a7209 */ /* 0x000fe40007810000 */
[----:B------:R-:W-:Y:S02]  /*4210*/  FSEL R41, R41, -INF , P3 ;  /* 0xff80000029297808 */ /* 0x000fe40001800000 */
[----:B------:R-:W-:-:S04]  /*4220*/  ISETP.GT.AND P3, PT, R0, 0x29, PT ;  /* 0x000000290000780c */ /* 0x000fc80003f64270 */
        /* <DEDUP_REMOVED lines=9> */
[----:B------:R-:W-:Y:S01]  /*42c0*/  ISETP.GT.AND P3, PT, R0, 0x51, PT ;  /* 0x000000510000780c */ /* 0x000fe20003f64270 */
[----:B------:R-:W-:Y:S02]  /*42d0*/  WARPGROUP.DEPBAR.LE gsb0, 0x0 ;  /* 0x00008000000079c5 */ /* 0x000fe40000010000 */
[----:B------:R-:W-:Y:S01]  /*42e0*/  FSEL R149, R40, -INF , P2 ;  /* 0xff80000028957808 */ /* 0x000fe20001000000 */
[----:B------:R-:W-:Y:S01]  /*42f0*/  WARPGROUP.ARRIVE ;  /* 0x00000000000079c5 */ /* 0x000fe20000000000 */
[----:B------:R-:W-:Y:S02]  /*4300*/  ISETP.GT.AND P2, PT, R0, 0x28, PT ;  /* 0x000000280000780c */ /* 0x000fe40003f44270 */
[----:B------:R-:W-:Y:S02]  /*4310*/  FMNMX.FTZ R10, R149, R10, !PT ;  /* 0x0000000a950a7209 */ /* 0x000fe40007810000 */
[----:B------:R-:W-:Y:S01]  /*4320*/  FSEL R151, R44, -INF , P2 ;  /* 0xff8000002c977808 */ /* 0x000fe20001000000 */
[----:B------:R-:W-:Y:S01]  /*4330*/  QGMMA.64x96x32.F32.E4M3.E4M3 R88, R144, gdesc[UR8], R88, gsb0 ;  /* 0x0160000890587df3 */ /* 0x000fe20008000858 */
[----:B------:R-:W-:Y:S01]  /*4340*/  FMNMX.FTZ R10, R41, R10, !PT ;  /* 0x0000000a290a7209 */ /* 0x000fe20007810000 */
[----:B------:R-:W-:Y:S01]  /*4350*/  UIADD3 UR10, UR6, 0x4, URZ ;  /* 0x00000004060a7890 */ /* 0x000fe2000fffe03f */
[----:B------:R-:W-:Y:S01]  /*4360*/  ISETP.GT.AND P2, PT, R0, 0x30, PT ;  /* 0x000000300000780c */ /* 0x000fe20003f44270 */
[----:B------:R-:W-:Y:S01]  /*4370*/  UMOV UR11, 0x40000040 ;  /* 0x40000040000b7882 */ /* 0x000fe20000000000 */
[----:B------:R-:W-:Y:S01]  /*4380*/  FMNMX.FTZ R10, R151, R10, !PT ;  /* 0x0000000a970a7209 */ /* 0x000fe20007810000 */
[----:B------:R-:W-:Y:S01]  /*4390*/  UIADD3 UR6, UR6, 0x6, URZ ;  /* 0x0000000606067890 */ /* 0x000fe2000fffe03f */
[----:B------:R-:W-:-:S02]  /*43a0*/  FSEL R48, R48, -INF , P2 ;  /* 0xff80000030307808 */ /* 0x000fc40001000000 */
[----:B------:R-:W-:Y:S02]  /*43b0*/  FMNMX.FTZ R3, R45, R10, !PT ;  /* 0x0000000a2d037209 */ /* 0x000fe40007810000 */
[----:B------:R-:W-:Y:S02]  /*43c0*/  ISETP.GT.AND P2, PT, R0, 0x38, PT ;  /* 0x000000380000780c */ /* 0x000fe40003f44270 */
[----:B------:R-:W-:Y:S02]  /*43d0*/  FMNMX.FTZ R10, R48, R3, !PT ;  /* 0x00000003300a7209 */ /* 0x000fe40007810000 */
[----:B------:R-:W-:Y:S02]  /*43e0*/  FSEL R52, R52, -INF , P2 ;  /* 0xff80000034347808 */ /* 0x000fe40001000000 */
[----:B------:R-:W-:Y:S02]  /*43f0*/  FMNMX.FTZ R3, R49, R10, !PT ;  /* 0x0000000a31037209 */ /* 0x000fe40007810000 */
[----:B------:R-:W-:-:S02]  /*4400*/  ISETP.GT.AND P2, PT, R0, 0x40, PT ;  /* 0x000000400000780c */ /* 0x000fc40003f44270 */
[----:B------:R-:W-:Y:S02]  /*4410*/  FMNMX.FTZ R10, R52, R3, !PT ;  /* 0x00000003340a7209 */ /* 0x000fe40007810000 */
[----:B------:R-:W-:Y:S02]  /*4420*/  FSEL R56, R56, -INF , P2 ;  /* 0xff80000038387808 */ /* 0x000fe40001000000 */
[----:B------:R-:W-:Y:S02]  /*4430*/  FMNMX.FTZ R3, R53, R10, !PT ;  /* 0x0000000a35037209 */ /* 0x000fe40007810000 */
[----:B------:R-:W-:Y:S02]  /*4440*/  ISETP.GT.AND P2, PT, R0, 0x48, PT ;  /* 0x000000480000780c */ /* 0x000fe40003f44270 */
[----:B------:R-:W-:Y:S02]  /*4450*/  FMNMX.FTZ R10, R56, R3, !PT ;  /* 0x00000003380a7209 */ /* 0x000fe40007810000 */
[----:B------:R-:W-:-:S02]  /*4460*/  FSEL R60, R60, -INF , P2 ;  /* 0xff8000003c3c7808 */ /* 0x000fc40001000000 */
[----:B------:R-:W-:Y:S02]  /*4470*/  FMNMX.FTZ R3, R57, R10, !PT ;  /* 0x0000000a39037209 */ /* 0x000fe40007810000 */
[----:B------:R-:W-:Y:S02]  /*4480*/  ISETP.GT.AND P2, PT, R0, 0x50, PT ;  /* 0x000000500000780c */ /* 0x000fe40003f44270 */
[----:B------:R-:W-:Y:S02]  /*4490*/  FMNMX.FTZ R10, R60, R3, !PT ;  /* 0x000000033c0a7209 */ /* 0x000fe40007810000 */
[----:B------:R-:W-:Y:S02]  /*44a0*/  FSEL R64, R64, -INF , P2 ;  /* 0xff80000040407808 */ /* 0x000fe40001000000 */
[----:B------:R-:W-:Y:S02]  /*44b0*/  FMNMX.FTZ R3, R61, R10, !PT ;  /* 0x0000000a3d037209 */ /* 0x000fe40007810000 */
[----:B------:R-:W-:-:S02]  /*44c0*/  ISETP.GT.AND P2, PT, R0, 0x58, PT ;  /* 0x000000580000780c */ /* 0x000fc40003f44270 */
[----:B------:R-:W-:Y:S02]  /*44d0*/  FSEL R65, R65, -INF , P3 ;  /* 0xff80000041417808 */ /* 0x000fe40001800000 */
[----:B------:R-:W-:Y:S02]  /*44e0*/  FMNMX.FTZ R10, R64, R3, !PT ;  /* 0x00000003400a7209 */ /* 0x000fe40007810000 */
[----:B------:R-:W-:Y:S02]  /*44f0*/  ISETP.GT.AND P3, PT, R0, 0x59, PT ;  /* 0x000000590000780c */ /* 0x000fe40003f64270 */
        /* <DEDUP_REMOVED lines=23> */
[C---:B------:R-:W-:Y:S01]  /*4670*/  ISETP.GT.AND P3, PT, R0.reuse, 0x79, PT ;  /* 0x000000790000780c */ /* 0x040fe20003f64270 */
[----:B------:R-:W-:Y:S01]  /*4680*/  VIADD R0, R0, 0x8 ;  /* 0x0000000800007836 */ /* 0x000fe20000000000 */
[----:B------:R-:W-:Y:S02]  /*4690*/  FSEL R84, R84, -INF , P2 ;  /* 0xff80000054547808 */ /* 0x000fe40001000000 */
[----:B------:R-:W-:Y:S02]  /*46a0*/  FMNMX.FTZ R3, R81, R10, !PT ;  /* 0x0000000a51037209 */ /* 0x000fe40007810000 */
[----:B------:R-:W-:-:S02]  /*46b0*/  FSEL R85, R85, -INF , P3 ;  /* 0xff80000055557808 */ /* 0x000fc40001800000 */
[----:B------:R-:W-:Y:S02]  /*46c0*/  FMNMX.FTZ R10, R84, R3, !PT ;  /* 0x00000003540a7209 */ /* 0x000fe40007810000 */
[C---:B------:R-:W-:Y:S02]  /*46d0*/  ISETP.GT.AND P2, PT, R0.reuse, 0x1, PT ;  /* 0x000000010000780c */ /* 0x040fe40003f44270 */
[----:B------:R-:W-:Y:S01]  /*46e0*/  FMNMX.FTZ R10, R85, R10, !PT ;  /* 0x0000000a550a7209 */ /* 0x000fe20007810000 */
[----:B------:R-:W-:Y:S02]  /*46f0*/  WARPGROUP.DEPBAR.LE gsb0, 0x0 ;  /* 0x00008000000079c5 */ /* 0x000fe40000010000 */
[----:B------:R-:W-:Y:S01]  /*4700*/  ISETP.GT.AND P5, PT, R0, RZ, PT ;  /* 0x000000ff0000720c */ /* 0x000fe20003fa4270 */
[----:B------:R-:W-:Y:S01]  /*4710*/  WARPGROUP.ARRIVE ;  /* 0x00000000000079c5 */ /* 0x000fe20000000000 */
[----:B------:R-:W1:Y:S01]  /*4720*/  SHFL.BFLY PT, R3, R10, 0x2, 0x1f ;  /* 0x0c401f000a037f89 */ /* 0x000e6200000e0000 */
[----:B------:R-:W-:-:S02]  /*4730*/  FSEL R27, R27, -INF , P2 ;  /* 0xff8000001b1b7808 */ /* 0x000fc40001000000 */
[----:B------:R-:W-:Y:S02]  /*4740*/  FSEL R26, R26, -INF , P5 ;  /* 0xff8000001a1a7808 */ /* 0x000fe40002800000 */
[C---:B------:R-:W-:Y:S01]  /*4750*/  ISETP.GT.AND P2, PT, R0.reuse, 0x18, PT ;  /* 0x000000180000780c */ /* 0x040fe20003f44270 */
[----:B------:R-:W-:Y:S01]  /*4760*/  QGMMA.64x96x32.F32.E4M3.E4M3 R88, R140, gdesc[UR8], R88, gsb0 ;  /* 0x016000088c587df3 */ /* 0x000fe20008000858 */
[C---:B------:R-:W-:Y:S01]  /*4770*/  ISETP.GT.AND P3, PT, R0.reuse, 0x8, PT ;  /* 0x000000080000780c */ /* 0x040fe20003f64270 */
[----:B------:R-:W-:Y:S01]  /*4780*/  UMOV UR10, UR6 ;  /* 0x00000006000a7c82 */ /* 0x000fe20008000000 */
[C---:B------:R-:W-:Y:S01]  /*4790*/  ISETP.GT.AND P4, PT, R0.reuse, 0x9, PT ;  /* 0x000000090000780c */ /* 0x040fe20003f84270 */
[----:B------:R-:W-:Y:S01]  /*47a0*/  UMOV UR11, 0x40000040 ;  /* 0x40000040000b7882 */ /* 0x000fe20000000000 */
[C---:B------:R-:W-:Y:S02]  /*47b0*/  ISETP.GT.AND P6, PT, R0.reuse, 0x10, PT ;  /* 0x000000100000780c */ /* 0x040fe40003fc4270 */
[----:B------:R-:W-:-:S02]  /*47c0*/  ISETP.GT.AND P5, PT, R0, 0x11, PT ;  /* 0x000000110000780c */ /* 0x000fc40003fa4270 */
[----:B------:R-:W-:Y:S02]  /*47d0*/  FSEL R38, R38, -INF , P2 ;  /* 0xff80000026267808 */ /* 0x000fe40001000000 */
[----:B------:R-:W-:Y:S02]  /*47e0*/  FSEL R145, R30, -INF , P3 ;  /* 0xff8000001e917808 */ /* 0x000fe40001800000 */
[----:B------:R-:W-:Y:S02]  /*47f0*/  FSEL R31, R31, -INF , P4 ;  /* 0xff8000001f1f7808 */ /* 0x000fe40002000000 */
[----:B------:R-:W-:Y:S02]  /*4800*/  FSEL R147, R34, -INF , P6 ;  /* 0xff80000022937808 */ /* 0x000fe40003000000 */
[----:B------:R-:W-:Y:S02]  /*4810*/  FSEL R35, R35, -INF , P5 ;  /* 0xff80000023237808 */ /* 0x000fe40002800000 */
[----:B-1----:R-:W-:-:S02]  /*4820*/  FMNMX.FTZ R12, R10, R3, !PT ;  /* 0x000000030a0c7209 */ /* 0x002fc40007810000 */
[C---:B------:R-:W-:Y:S02]  /*4830*/  ISETP.GT.AND P2, PT, R0.reuse, 0x29, PT ;  /* 0x000000290000780c */ /* 0x040fe40003f44270 */
[C---:B------:R-:W-:Y:S01]  /*4840*/  ISETP.GT.AND P3, PT, R0.reuse, 0x19, PT ;  /* 0x000000190000780c */ /* 0x040fe20003f64270 */
[----:B------:R-:W1:Y:S01]  /*4850*/  SHFL.BFLY PT, R3, R12, 0x1, 0x1f ;  /* 0x0c201f000c037f89 */ /* 0x000e6200000e0000 */
[C---:B------:R-:W-:Y:S02]  /*4860*/  ISETP.GT.AND P4, PT, R0.reuse, 0x20, PT ;  /* 0x000000200000780c */ /* 0x040fe40003f84270 */
[C---:B------:R-:W-:Y:S02]  /*4870*/  ISETP.GT.AND P6, PT, R0.reuse, 0x21, PT ;  /* 0x000000210000780c */ /* 0x040fe40003fc4270 */
[----:B------:R-:W-:Y:S02]  /*4880*/  ISETP.GT.AND P5, PT, R0, 0x28, PT ;  /* 0x000000280000780c */ /* 0x000fe40003fa4270 */
[----:B------:R-:W-:-:S02]  /*4890*/  FSEL R47, R47, -INF , P2 ;  /* 0xff8000002f2f7808 */ /* 0x000fc40001000000 */
[----:B------:R-:W-:Y:S02]  /*48a0*/  FSEL R39, R39, -INF , P3 ;  /* 0xff80000027277808 */ /* 0x000fe40001800000 */
[----:B------:R-:W-:Y:S02]  /*48b0*/  FSEL R42, R42, -INF , P4 ;  /* 0xff8000002a2a7808 */ /* 0x000fe40002000000 */
[----:B------:R-:W-:Y:S02]  /*48c0*/  FSEL R43, R43, -INF , P6 ;  /* 0xff8000002b2b7808 */ /* 0x000fe40003000000 */
[----:B------:R-:W-:Y:S02]  /*48d0*/  FSEL R46, R46, -INF , P5 ;  /* 0xff8000002e2e7808 */ /* 0x000fe40002800000 */
[C---:B------:R-:W-:Y:S02]  /*48e0*/  ISETP.GT.AND P3, PT, R0.reuse, 0x30, PT ;  /* 0x000000300000780c */ /* 0x040fe40003f64270 */
[----:B------:R-:W-:-:S02]  /*48f0*/  ISETP.GT.AND P4, PT, R0, 0x31, PT ;  /* 0x000000310000780c */ /* 0x000fc40003f84270 */
[C---:B------:R-:W-:Y:S02]  /*4900*/  ISETP.GT.AND P6, PT, R0.reuse, 0x38, PT ;  /* 0x000000380000780c */ /* 0x040fe40003fc4270 */
[----:B------:R-:W-:Y:S02]  /*4910*/  ISETP.GT.AND P5, PT, R0, 0x39, PT ;  /* 0x000000390000780c */ /* 0x000fe40003fa4270 */
[----:B-1----:R-:W-:Y:S02]  /*4920*/  FMNMX.FTZ R3, R12, R3, !PT ;  /* 0x000000030c037209 */ /* 0x002fe40007810000 */
[----:B------:R-:W-:Y:S02]  /*4930*/  FSEL R50, R50, -INF , P3 ;  /* 0xff80000032327808 */ /* 0x000fe40001800000 */
[----:B------:R-:W-:Y:S01]  /*4940*/  FSETP.NEU.FTZ.AND P2, PT, R3, -INF , PT ;  /* 0xff8000000300780b */ /* 0x000fe20003f5d000 */
[----:B------:R-:W-:-:S01]  /*4950*/  FFMA.FTZ R10, R2, R3, -8 ;  /* 0xc1000000020a7423 */ /* 0x000fc20000010003 */
[----:B------:R-:W-:-:S02]  /*4960*/  FSEL R51, R51, -INF , P4 ;  /* 0xff80000033337808 */ /* 0x000fc40002000000 */
[----:B------:R-:W-:Y:S02]  /*4970*/  FSEL R54, R54, -INF , P6 ;  /* 0xff80000036367808 */ /* 0x000fe40003000000 */
[----:B------:R-:W-:Y:S02]  /*4980*/  FSEL R10, R10, RZ, P2 ;  /* 0x000000ff0a0a7208 */ /* 0x000fe40001000000 */
[----:B------:R-:W-:Y:S02]  /*4990*/  FSEL R55, R55, -INF , P5 ;  /* 0xff80000037377808 */ /* 0x000fe40002800000 */
[----:B------:R-:W-:Y:S01]  /*49a0*/  ISETP.GT.AND P3, PT, R0, 0x40, PT ;  /* 0x000000400000780c */ /* 0x000fe20003f64270 */
[----:B------:R-:W-:-:S01]  /*49b0*/  FFMA.FTZ R12, R2, R11, -R10 ;  /* 0x0000000b020c7223 */ /* 0x000fc2000001080a */
[----:B------:R-:W-:Y:S01]  /*49c0*/  ISETP.GT.AND P4, PT, R0, 0x41, PT ;  /* 0x000000410000780c */ /* 0x000fe20003f84270 */
[----:B------:R-:W-:-:S01]  /*49d0*/  FFMA.FTZ R14, R2, R13, -R10 ;  /* 0x0000000d020e7223 */ /* 0x000fc2000001080a */
[----:B------:R-:W-:Y:S01]  /*49e0*/  ISETP.GT.AND P6, PT, R0, 0x48, PT ;  /* 0x000000480000780c */ /* 0x000fe20003fc4270 */
[----:B------:R-:W-:-:S01]  /*49f0*/  FFMA.FTZ R20, R2, R33, -R10 ;  /* 0x0000002102147223 */ /* 0x000fc2000001080a */
[----:B------:R-:W-:Y:S01]  /*4a00*/  ISETP.GT.AND P5, PT, R0, 0x49, PT ;  /* 0x000000490000780c */ /* 0x000fe20003fa4270 */
[----:B------:R-:W-:-:S01]  /*4a10*/  FFMA.FTZ R24, R2, R37, -R10 ;  /* 0x0000002502187223 */ /* 0x000fc2000001080a */
[----:B------:R-:W-:Y:S01]  /*4a20*/  FSEL R11, R58, -INF , P3 ;  /* 0xff8000003a0b7808 */ /* 0x000fe20001800000 */
[----:B------:R-:W-:-:S01]  /*4a30*/  FFMA.FTZ R41, R2, R41, -R10 ;  /* 0x0000002902297223 */ /* 0x000fc2000001080a */
[----:B------:R-:W-:Y:S01]  /*4a40*/  FSEL R59, R59, -INF , P4 ;  /* 0xff8000003b3b7808 */ /* 0x000fe20002000000 */
[----:B------:R-:W-:-:S01]  /*4a50*/  FFMA.FTZ R34, R2, R45, -R10 ;  /* 0x0000002d02227223 */ /* 0x000fc2000001080a */
[----:B------:R-:W-:Y:S01]  /*4a60*/  FSEL R62, R62, -INF , P6 ;  /* 0xff8000003e3e7808 */ /* 0x000fe20003000000 */
[----:B------:R-:W-:-:S01]  /*4a70*/  FFMA.FTZ R36, R2, R49, -R10 ;  /* 0x0000003102247223 */ /* 0x000fc2000001080a */
[----:B------:R-:W-:Y:S01]  /*4a80*/  FSEL R63, R63, -INF , P5 ;  /* 0xff8000003f3f7808 */ /* 0x000fe20002800000 */
[----:B------:R-:W-:-:S01]  /*4a90*/  FFMA.FTZ R44, R2, R57, -R10 ;  /* 0x00000039022c7223 */ /* 0x000fc2000001080a */
        /* <DEDUP_REMOVED lines=9> */
[----:B------:R-:W-:Y:S01]  /*4b30*/  MUFU.EX2 R12, R12 ;  /* 0x0000000c000c7308 */ /* 0x000fe20000000800 */
[----:B------:R-:W-:Y:S01]  /*4b40*/  FSEL R67, R67, -INF , P4 ;  /* 0xff80000043437808 */ /* 0x000fe20002000000 */
[--C-:B------:R-:W-:Y:S01]  /*4b50*/  FFMA.FTZ R29, R2, R29, -R10.reuse ;  /* 0x0000001d021d7223 */ /* 0x100fe2000001080a */
[----:B------:R-:W-:Y:S01]  /*4b60*/  FSEL R13, R70, -INF , P6 ;  /* 0xff800000460d7808 */ /* 0x000fe20003000000 */
[C-C-:B------:R-:W-:Y:S01]  /*4b70*/  FFMA.FTZ R15, R2.reuse, R15, -R10.reuse ;  /* 0x0000000f020f7223 */ /* 0x140fe2000001080a */
[----:B------:R-:W-:Y:S01]  /*4b80*/  FSEL R71, R71, -INF , P5 ;  /* 0xff80000047477808 */ /* 0x000fe20002800000 */
[--C-:B------:R-:W-:Y:S01]  /*4b90*/  FFMA.FTZ R21, R2, R21, -R10.reuse ;  /* 0x0000001502157223 */ /* 0x100fe2000001080a */
[C---:B------:R-:W-:Y:S01]  /*4ba0*/  ISETP.GT.AND P3, PT, R0.reuse, 0x60, PT ;  /* 0x000000600000780c */ /* 0x040fe20003f64270 */
[----:B------:R-:W-:Y:S01]  /*4bb0*/  MUFU.EX2 R25, R25 ;  /* 0x0000001900197308 */ /* 0x000fe20000000800 */
[----:B------:R-:W-:Y:S01]  /*4bc0*/  ISETP.GT.AND P4, PT, R0, 0x61, PT ;  /* 0x000000610000780c */ /* 0x000fe20003f84270 */
[--C-:B------:R-:W-:Y:S01]  /*4bd0*/  FFMA.FTZ R32, R2, R48, -R10.reuse ;  /* 0x0000003002207223 */ /* 0x100fe2000001080a */
[----:B------:R-:W-:Y:S01]  /*4be0*/  ISETP.GT.AND P6, PT, R0, 0x68, PT ;  /* 0x000000680000780c */ /* 0x000fe20003fc4270 */
[--C-:B------:R-:W-:Y:S01]  /*4bf0*/  FFMA.FTZ R48, R2, R68, -R10.reuse ;  /* 0x0000004402307223 */ /* 0x100fe2000001080a */
[----:B------:R-:W-:Y:S01]  /*4c00*/  ISETP.GT.AND P5, PT, R0, 0x69, PT ;  /* 0x000000690000780c */ /* 0x000fe20003fa4270 */
[--C-:B------:R-:W-:Y:S01]  /*4c10*/  FFMA.FTZ R52, R2, R52, -R10.reuse ;  /* 0x0000003402347223 */ /* 0x100fe2000001080a */
[----:B------:R-:W-:Y:S01]  /*4c20*/  FSEL R74, R74, -INF , P3 ;  /* 0xff8000004a4a7808 */ /* 0x000fe20001800000 */
[----:B------:R-:W-:Y:S01]  /*4c30*/  MUFU.EX2 R14, R14 ;  /* 0x0000000e000e7308 */ /* 0x000fe20000000800 */
[----:B------:R-:W-:Y:S01]  /*4c40*/  FSEL R75, R75, -INF , P4 ;  /* 0xff8000004b4b7808 */ /* 0x000fe20002000000 */
[--C-:B------:R-:W-:Y:S01]  /*4c50*/  FFMA.FTZ R56, R2, R56, -R10.reuse ;  /* 0x0000003802387223 */ /* 0x100fe2000001080a */
[----:B------:R-:W-:Y:S01]  /*4c60*/  FSEL R78, R78, -INF , P6 ;  /* 0xff8000004e4e7808 */ /* 0x000fe20003000000 */
[----:B------:R-:W-:Y:S01]  /*4c70*/  FFMA.FTZ R61, R2, R61, -R10 ;  /* 0x0000003d023d7223 */ /* 0x000fe2000001080a */
[----:B------:R-:W-:Y:S01]  /*4c80*/  FSEL R79, R79, -INF , P5 ;  /* 0xff8000004f4f7808 */ /* 0x000fe20002800000 */
[----:B------:R-:W-:-:S02]  /*4c90*/  WARPGROUP.DEPBAR.LE gsb0, 0x0 ;  /* 0x00008000000079c5 */ /* 0x000fc40000010000 */
[C---:B------:R-:W-:Y:S01]  /*4ca0*/  ISETP.GT.AND P3, PT, R0.reuse, 0x70, PT ;  /* 0x000000700000780c */ /* 0x040fe20003f64270 */
[----:B------:R-:W-:Y:S01]  /*4cb0*/  MUFU.EX2 R29, R29 ;  /* 0x0000001d001d7308 */ /* 0x000fe20000000800 */
[C---:B------:R-:W-:Y:S01]  /*4cc0*/  ISETP.GT.AND P4, PT, R0.reuse, 0x71, PT ;  /* 0x000000710000780c */ /* 0x040fe20003f84270 */
[----:B------:R-:W-:Y:S01]  /*4cd0*/  WARPGROUP.ARRIVE ;  /* 0x00000000000079c5 */ /* 0x000fe20000000000 */
[----:B------:R-:W-:Y:S01]  /*4ce0*/  ISETP.GT.AND P6, PT, R0, 0x78, PT ;  /* 0x000000780000780c */ /* 0x000fe20003fc4270 */
[--C-:B------:R-:W-:Y:S01]  /*4cf0*/  FFMA.FTZ R65, R2, R65, -R10.reuse ;  /* 0x0000004102417223 */ /* 0x100fe2000001080a */
[----:B------:R-:W-:Y:S01]  /*4d00*/  ISETP.GT.AND P5, PT, R0, 0x79, PT ;  /* 0x000000790000780c */ /* 0x000fe20003fa4270 */
[--C-:B------:R-:W-:Y:S01]  /*4d10*/  FFMA.FTZ R69, R2, R69, -R10.reuse ;  /* 0x0000004502457223 */ /* 0x100fe2000001080a */
[----:B------:R-:W-:Y:S01]  /*4d20*/  FMNMX.FTZ R0, R26, R7, !PT ;  /* 0x000000071a007209 */ /* 0x000fe20007810000 */
[----:B------:R-:W-:Y:S01]  /*4d30*/  MUFU.EX2 R15, R15 ;  /* 0x0000000f000f7308 */ /* 0x000fe20000000800 */
[----:B------:R-:W-:Y:S01]  /*4d40*/  FSEL R83, R83, -INF , P4 ;  /* 0xff80000053537808 */ /* 0x000fe20002000000 */
[----:B------:R-:W-:Y:S01]  /*4d50*/  QGMMA.64x96x32.F32.E4M3.E4M3 R88, R136, gdesc[UR8], R88, gsb0 ;  /* 0x0160000888587df3 */ /* 0x000fe20008000858 */
[----:B------:R-:W-:Y:S01]  /*4d60*/  FMNMX.FTZ R0, R27, R0, !PT ;  /* 0x000000001b007209 */ /* 0x000fe20007810000 */
[--C-:B------:R-:W-:Y:S01]  /*4d70*/  FFMA.FTZ R73, R2, R73, -R10.reuse ;  /* 0x0000004902497223 */ /* 0x100fe2000001080a */
[----:B------:R-:W-:Y:S01]  /*4d80*/  FSEL R57, R86, -INF , P6 ;  /* 0xff80000056397808 */ /* 0x000fe20003000000 */
[C-C-:B------:R-:W-:Y:S01]  /*4d90*/  FFMA.FTZ R77, R2.reuse, R77, -R10.reuse ;  /* 0x0000004d024d7223 */ /* 0x140fe2000001080a */
[----:B------:R-:W-:Y:S01]  /*4da0*/  FMNMX.FTZ R0, R145, R0, !PT ;  /* 0x0000000091007209 */ /* 0x000fe20007810000 */
[----:B------:R-:W-:Y:S01]  /*4db0*/  MUFU.EX2 R20, R20 ;  /* 0x0000001400147308 */ /* 0x000fe20000000800 */
[----:B------:R-:W-:Y:S01]  /*4dc0*/  FSEL R87, R87, -INF , P5 ;  /* 0xff80000057577808 */ /* 0x000fe20002800000 */
[C-C-:B------:R-:W-:Y:S01]  /*4dd0*/  FFMA.FTZ R58, R2.reuse, R80, -R10.reuse ;  /* 0x00000050023a7223 */ /* 0x140fe2000001080a */
[----:B------:R-:W-:Y:S01]  /*4de0*/  FMNMX.FTZ R0, R31, R0, !PT ;  /* 0x000000001f007209 */ /* 0x000fe20007810000 */
[C-C-:B------:R-:W-:Y:S01]  /*4df0*/  FFMA.FTZ R81, R2.reuse, R81, -R10.reuse ;  /* 0x0000005102517223 */ /* 0x140fe2000001080a */
[----:B------:R-:W-:-:S02]  /*4e00*/  FFMA.FTZ R84, R2, R84, -R10 ;  /* 0x0000005402547223 */ /* 0x000fc4000001080a */
[----:B------:R-:W-:Y:S01]  /*4e10*/  FMNMX.FTZ R0, R147, R0, !PT ;  /* 0x0000000093007209 */ /* 0x000fe20007810000 */
[----:B------:R-:W-:Y:S03]  /*4e20*/  MUFU.EX2 R21, R21 ;  /* 0x0000001500157308 */ /* 0x000fe60000000800 */
[----:B------:R-:W-:-:S04]  /*4e30*/  FMNMX.FTZ R33, R35, R0, !PT ;  /* 0x0000000023217209 */ /* 0x000fc80007810000 */
        /* <DEDUP_REMOVED lines=10> */
[----:B------:R1:W-:Y:S03]  /*4ee0*/  MUFU.EX2 R33, R41 ;  /* 0x0000002900217308 */ /* 0x0003e60000000800 */
[----:B------:R-:W-:-:S04]  /*4ef0*/  FMNMX.FTZ R37, R51, R0, !PT ;  /* 0x0000000033257209 */ /* 0x000fc80007810000 */
[----:B------:R-:W-:Y:S01]  /*4f00*/  FMNMX.FTZ R0, R54, R37, !PT ;  /* 0x0000002536007209 */ /* 0x000fe20007810000 */
[----:B------:R-:W-:Y:S03]  /*4f10*/  MUFU.EX2 R32, R32 ;  /* 0x0000002000207308 */ /* 0x000fe60000000800 */
[----:B------:R-:W-:-:S04]  /*4f20*/  FMNMX.FTZ R0, R55, R0, !PT ;  /* 0x0000000037007209 */ /* 0x000fc80007810000 */
[----:B------:R-:W-:Y:S01]  /*4f30*/  FMNMX.FTZ R0, R11, R0, !PT ;  /* 0x000000000b007209 */ /* 0x000fe20007810000 */
[----:B------:R-:W-:Y:S03]  /*4f40*/  MUFU.EX2 R37, R34 ;  /* 0x0000002200257308 */ /* 0x000fe60000000800 */
[----:B-1----:R-:W-:-:S04]  /*4f50*/  FMNMX.FTZ R41, R59, R0, !PT ;  /* 0x000000003b297209 */ /* 0x002fc80007810000 */
[----:B------:R-:W-:Y:S01]  /*4f60*/  FMNMX.FTZ R0, R62, R41, !PT ;  /* 0x000000293e007209 */ /* 0x000fe20007810000 */
[----:B------:R1:W-:Y:S03]  /*4f70*/  MUFU.EX2 R34, R52 ;  /* 0x0000003400227308 */ /* 0x0003e60000000800 */
[----:B------:R-:W-:-:S04]  /*4f80*/  FMNMX.FTZ R45, R63, R0, !PT ;  /* 0x000000003f2d7209 */ /* 0x000fc80007810000 */
[----:B------:R-:W-:Y:S01]  /*4f90*/  FMNMX.FTZ R0, R66, R45, !PT ;  /* 0x0000002d42007209 */ /* 0x000fe20007810000 */
[----:B------:R-:W-:-:S01]  /*4fa0*/  FFMA.FTZ R45, R2, R53, -R10 ;  /* 0x00000035022d7223 */ /* 0x000fc2000001080a */
[----:B------:R-:W-:Y:S01]  /*4fb0*/  FSEL R53, R82, -INF , P3 ;  /* 0xff80000052357808 */ /* 0x000fe20001800000 */
[----:B------:R-:W-:Y:S01]  /*4fc0*/  MUFU.EX2 R41, R36 ;  /* 0x0000002400297308 */ /* 0x000fe20000000800 */
[----:B------:R-:W-:Y:S01]  /*4fd0*/  FMNMX.FTZ R0, R67, R0, !PT ;  /* 0x0000000043007209 */ /* 0x000fe20007810000 */
[----:B-1----:R-:W-:-:S03]  /*4fe0*/  FFMA.FTZ R52, R2, R72, -R10 ;  /* 0x0000004802347223 */ /* 0x002fc6000001080a */
[----:B------:R-:W-:-:S03]  /*4ff0*/  FMNMX.FTZ R0, R13, R0, !PT ;  /* 0x000000000d007209 */ /* 0x000fc60007810000 */
[----:B------:R-:W-:Y:S01]  /*5000*/  MUFU.EX2 R45, R45 ;  /* 0x0000002d002d7308 */ /* 0x000fe20000000800 */
[----:B------:R-:W-:-:S04]  /*5010*/  FMNMX.FTZ R49, R71, R0, !PT ;  /* 0x0000000047317209 */ /* 0x000fc80007810000 */
[----:B------:R-:W-:-:S03]  /*5020*/  FMNMX.FTZ R0, R74, R49, !PT ;  /* 0x000000314a007209 */ /* 0x000fc60007810000 */
[----:B------:R1:W-:Y:S01]  /*5030*/  MUFU.EX2 R36, R56 ;  /* 0x0000003800247308 */ /* 0x0003e20000000800 */
[----:B------:R-:W-:-:S04]  /*5040*/  FMNMX.FTZ R49, R75, R0, !PT ;  /* 0x000000004b317209 */ /* 0x000fc80007810000 */
[----:B------:R-:W-:-:S03]  /*5050*/  FMNMX.FTZ R0, R78, R49, !PT ;  /* 0x000000314e007209 */ /* 0x000fc60007810000 */
[----:B------:R2:W-:Y:S01]  /*5060*/  MUFU.EX2 R49, R44 ;  /* 0x0000002c00317308 */ /* 0x0005e20000000800 */
[----:B------:R-:W-:Y:S01]  /*5070*/  FMNMX.FTZ R0, R79, R0, !PT ;  /* 0x000000004f007209 */ /* 0x000fe20007810000 */
[----:B-1----:R-:W-:-:S03]  /*5080*/  FFMA.FTZ R56, R2, R76, -R10 ;  /* 0x0000004c02387223 */ /* 0x002fc6000001080a */
[----:B------:R-:W-:Y:S01]  /*5090*/  FMNMX.FTZ R0, R53, R0, !PT ;  /* 0x0000000035007209 */ /* 0x000fe20007810000 */
[----:B------:R-:W-:Y:S02]  /*50a0*/  WARPGROUP.DEPBAR.LE gsb0, 0x0 ;  /* 0x00008000000079c5 */ /* 0x000fe40000010000 */
[----:B------:R-:W-:Y:S01]  /*50b0*/  MUFU.EX2 R40, R40 ;  /* 0x0000002800287308 */ /* 0x000fe20000000800 */
[----:B------:R-:W-:Y:S01]  /*50c0*/  FMNMX.FTZ R0, R83, R0, !PT ;  /* 0x0000000053007209 */ /* 0x000fe20007810000 */
[C-C-:B--2---:R-:W-:Y:S01]  /*50d0*/  FFMA.FTZ R44, R2.reuse, R64, -R10.reuse ;  /* 0x00000040022c7223 */ /* 0x144fe2000001080a */
[----:B------:R-:W-:-:S01]  /*50e0*/  FFMA.FTZ R64, R2, R85, -R10 ;  /* 0x0000005502407223 */ /* 0x000fc2000001080a */
[----:B------:R-:W-:Y:S02]  /*50f0*/  FSEL R85, R3, RZ, P2 ;  /* 0x000000ff03557208 */ /* 0x000fe40001000000 */
[----:B------:R-:W-:Y:S02]  /*5100*/  FMNMX.FTZ R0, R57, R0, !PT ;  /* 0x0000000039007209 */ /* 0x000fe40007810000 */
[----:B------:R-:W-:Y:S01]  /*5110*/  MUFU.EX2 R61, R61 ;  /* 0x0000003d003d7308 */ /* 0x000fe20000000800 */
[----:B------:R-:W-:-:S01]  /*5120*/  FADD.FTZ R85, -R85, R6 ;  /* 0x0000000655557221 */ /* 0x000fc20000010100 */
[----:B------:R-:W-:-:S03]  /*5130*/  FMNMX.FTZ R0, R87, R0, !PT ;  /* 0x0000000057007209 */ /* 0x000fc60007810000 */
[----:B------:R-:W-:Y:S02]  /*5140*/  FMUL.FTZ R85, R2, R85 ;  /* 0x0000005502557220 */ /* 0x000fe40000410000 */
[----:B------:R-:W1:Y:S01]  /*5150*/  SHFL.BFLY PT, R149, R0, 0x2, 0x1f ;  /* 0x0c401f0000957f89 */ /* 0x000e6200000e0000 */
[----:B------:R-:W-:Y:S08]  /*5160*/  MUFU.EX2 R44, R44 ;  /* 0x0000002c002c7308 */ /* 0x000ff00000000800 */
[----:B------:R-:W2:Y:S08]  /*5170*/  MUFU.EX2 R85, R85 ;  /* 0x0000005500557308 */ /* 0x000eb00000000800 */
[----:B------:R-:W-:Y:S01]  /*5180*/  MUFU.EX2 R65, R65 ;  /* 0x0000004100417308 */ /* 0x000fe20000000800 */
[----:B-1----:R-:W-:-:S07]  /*5190*/  FMNMX.FTZ R60, R0, R149, !PT ;  /* 0x00000095003c7209 */ /* 0x002fce0007810000 */
[----:B------:R-:W-:Y:S01]  /*51a0*/  MUFU.EX2 R48, R48 ;  /* 0x0000003000307308 */ /* 0x000fe20000000800 */
[----:B------:R-:W1:Y:S07]  /*51b0*/  SHFL.BFLY PT, R149, R60, 0x1, 0x1f ;  /* 0x0c201f003c957f89 */ /* 0x000e6e00000e0000 */
[----:B------:R-:W-:Y:S08]  /*51c0*/  MUFU.EX2 R69, R69 ;  /* 0x0000004500457308 */ /* 0x000ff00000000800 */
[----:B------:R-:W-:Y:S08]  /*51d0*/  MUFU.EX2 R52, R52 ;  /* 0x0000003400347308 */ /* 0x000ff00000000800 */
[----:B------:R-:W-:Y:S01]  /*51e0*/  MUFU.EX2 R73, R73 ;  /* 0x0000004900497308 */ /* 0x000fe20000000800 */
[----:B-1----:R-:W-:-:S04]  /*51f0*/  FMNMX.FTZ R0, R60, R149, !PT ;  /* 0x000000953c007209 */ /* 0x002fc80007810000 */
[----:B------:R-:W-:Y:S01]  /*5200*/  FSETP.NEU.FTZ.AND P2, PT, R0, -INF , PT ;  /* 0xff8000000000780b */ /* 0x000fe20003f5d000 */
[----:B------:R-:W-:-:S02]  /*5210*/  FFMA.FTZ R151, R2, R0, -8 ;  /* 0xc100000002977423 */ /* 0x000fc40000010000 */
[----:B------:R1:W-:Y:S03]  /*5220*/  MUFU.EX2 R149, R64 ;  /* 0x0000004000957308 */ /* 0x0003e60000000800 */
[----:B------:R-:W-:-:S05]  /*5230*/  FSEL R151, R151, RZ, P2 ;  /* 0x000000ff97977208 */ /* 0x000fca0001000000 */
[----:B------:R-:W-:Y:S01]  /*5240*/  MUFU.EX2 R56, R56 ;  /* 0x0000003800387308 */ /* 0x000fe20000000800 */
[----:B-1----:R-:W-:Y:S01]  /*5250*/  FSEL R64, R0, RZ, P2 ;  /* 0x000000ff00407208 */ /* 0x002fe20001000000 */
[C-C-:B------:R-:W-:Y:S01]  /*5260*/  FFMA.FTZ R6, R2.reuse, R26, -R151.reuse ;  /* 0x0000001a02067223 */ /* 0x140fe20000010897 */
[----:B------:R-:W-:-:S01]  /*5270*/  FFMA.FTZ R27, R2, R27, -R151 ;  /* 0x0000001b021b7223 */ /* 0x000fc20000010897 */
[C-C-:B------:R-:W-:Y:S01]  /*5280*/  FFMA.FTZ R26, R2.reuse, R145, -R151.reuse ;  /* 0x00000091021a7223 */ /* 0x140fe20000010897 */
[----:B------:R-:W-:-:S01]  /*5290*/  FFMA.FTZ R31, R2, R31, -R151 ;  /* 0x0000001f021f7223 */ /* 0x000fc20000010897 */
[----:B------:R-:W-:Y:S01]  /*52a0*/  FADD.FTZ R7, -R64, R7 ;  /* 0x0000000740077221 */ /* 0x000fe20000010100 */
[----:B------:R-:W-:-:S01]  /*52b0*/  FFMA.FTZ R60, R2, R147, -R151 ;  /* 0x00000093023c7223 */ /* 0x000fc20000010897 */
[----:B------:R-:W-:Y:S01]  /*52c0*/  MUFU.EX2 R6, R6 ;  /* 0x0000000600067308 */ /* 0x000fe20000000800 */
[----:B------:R-:W-:-:S01]  /*52d0*/  FFMA.FTZ R35, R2, R35, -R151 ;  /* 0x0000002302237223 */ /* 0x000fc20000010897 */
[C---:B------:R-:W-:Y:S01]  /*52e0*/  FMUL.FTZ R7, R2.reuse, R7 ;  /* 0x0000000702077220 */ /* 0x040fe20000410000 */
[----:B------:R-:W-:-:S01]  /*52f0*/  FFMA.FTZ R64, R2, R59, -R151 ;  /* 0x0000003b02407223 */ /* 0x000fc20000010897 */
[----:B------:R-:W-:Y:S01]  /*5300*/  FFMA.FTZ R59, R2, R62, -R151 ;  /* 0x0000003e023b7223 */ /* 0x000fe20000010897 */
[----:B--2---:R-:W-:-:S01]  /*5310*/  FFMA.FTZ R62, R85, R5, R12 ;  /* 0x00000005553e7223 */ /* 0x004fc2000001000c */
[C-C-:B------:R-:W-:Y:S01]  /*5320*/  FFMA.FTZ R38, R2.reuse, R38, -R151.reuse ;  /* 0x0000002602267223 */ /* 0x140fe20000010897 */
[----:B------:R-:W-:-:S01]  /*5330*/  FFMA.FTZ R39, R2, R39, -R151 ;  /* 0x0000002702277223 */ /* 0x000fc20000010897 */
[----:B------:R-:W1:Y:S01]  /*5340*/  MUFU.EX2 R7, R7 ;  /* 0x0000000700077308 */ /* 0x000e620000000800 */
[----:B------:R-:W-:-:S01]  /*5350*/  FADD.FTZ R5, R25, R62 ;  /* 0x0000003e19057221 */ /* 0x000fc20000010000 */
[C-C-:B------:R-:W-:Y:S01]  /*5360*/  FFMA.FTZ R42, R2.reuse, R42, -R151.reuse ;  /* 0x0000002a022a7223 */ /* 0x140fe20000010897 */
[----:B------:R-:W-:-:S01]  /*5370*/  FFMA.FTZ R43, R2, R43, -R151 ;  /* 0x0000002b022b7223 */ /* 0x000fc20000010897 */
[C-C-:B------:R-:W-:Y:S01]  /*5380*/  FFMA.FTZ R46, R2.reuse, R46, -R151.reuse ;  /* 0x0000002e022e7223 */ /* 0x140fe20000010897 */
[----:B------:R-:W-:-:S01]  /*5390*/  FFMA.FTZ R62, R2, R63, -R151 ;  /* 0x0000003f023e7223 */ /* 0x000fc20000010897 */
[C-C-:B------:R-:W-:Y:S01]  /*53a0*/  FFMA.FTZ R47, R2.reuse, R47, -R151.reuse ;  /* 0x0000002f022f7223 */ /* 0x140fe20000010897 */
[----:B------:R-:W-:-:S01]  /*53b0*/  FFMA.FTZ R63, R2, R66, -R151 ;  /* 0x00000042023f7223 */ /* 0x000fc20000010897 */
        /* <DEDUP_REMOVED lines=9> */
[----:B-1----:R-:W-:-:S01]  /*5450*/  FFMA.FTZ R4, R7, R4, R6 ;  /* 0x0000000407047223 */ /* 0x002fc20000010006 */
[C-C-:B------:R-:W-:Y:S01]  /*5460*/  FFMA.FTZ R53, R2.reuse, R53, -R151.reuse ;  /* 0x0000003502357223 */ /* 0x140fe20000010897 */
[----:B------:R-:W-:-:S05]  /*5470*/  FFMA.FTZ R57, R2, R57, -R151 ;  /* 0x0000003902397223 */ /* 0x000fca0000010897 */
[----:B------:R-:W1:Y:S01]  /*5480*/  MUFU.EX2 R31, R31 ;  /* 0x0000001f001f7308 */ /* 0x000e620000000800 */
[----:B--2---:R-:W-:-:S01]  /*5490*/  FADD.FTZ R141, R27, R4 ;  /* 0x000000041b8d7221 */ /* 0x004fc20000010000 */
[----:B------:R-:W-:-:S04]  /*54a0*/  FADD.FTZ R4, R14, R5 ;  /* 0x000000050e047221 */ /* 0x000fc80000010000 */
[----:B------:R-:W-:Y:S02]  /*54b0*/  FADD.FTZ R4, R29, R4 ;  /* 0x000000041d047221 */ /* 0x000fe40000010000 */
[----:B------:R-:W2:Y:S01]  /*54c0*/  MUFU.EX2 R60, R60 ;  /* 0x0000003c003c7308 */ /* 0x000ea20000000800 */
[----:B---3--:R-:W-:-:S01]  /*54d0*/  FADD.FTZ R68, R26, R141 ;  /* 0x0000008d1a447221 */ /* 0x008fc20000010000 */
[----:B------:R-:W-:-:S06]  /*54e0*/  FADD.FTZ R141, R15, R4 ;  /* 0x000000040f8d7221 */ /* 0x000fcc0000010000 */
[----:B------:R-:W3:Y:S01]  /*54f0*/  MUFU.EX2 R35, R35 ;  /* 0x0000002300237308 */ /* 0x000ee20000000800 */
[----:B-1----:R-:W-:-:S01]  /*5500*/  FADD.FTZ R5, R31, R68 ;  /* 0x000000441f057221 */ /* 0x002fc20000010000 */
[----:B------:R-:W-:-:S04]  /*5510*/  FADD.FTZ R68, R20, R141 ;  /* 0x0000008d14447221 */ /* 0x000fc80000010000 */
[----:B------:R-:W-:Y:S02]  /*5520*/  FADD.FTZ R67, R21, R68 ;  /* 0x0000004415437221 */ /* 0x000fe40000010000 */
[----:B------:R-:W1:Y:S01]  /*5530*/  MUFU.EX2 R38, R38 ;  /* 0x0000002600267308 */ /* 0x000e620000000800 */
[----:B--2---:R-:W-:-:S01]  /*5540*/  FADD.FTZ R4, R60, R5 ;  /* 0x000000053c047221 */ /* 0x004fc20000010000 */
[----:B------:R-:W-:-:S06]  /*5550*/  FADD.FTZ R67, R24, R67 ;  /* 0x0000004318437221 */ /* 0x000fcc0000010000 */
[----:B------:R-:W2:Y:S01]  /*5560*/  MUFU.EX2 R39, R39 ;  /* 0x0000002700277308 */ /* 0x000ea20000000800 */
[----:B---3--:R-:W-:-:S07]  /*5570*/  FADD.FTZ R5, R35, R4 ;  /* 0x0000000423057221 */ /* 0x008fce0000010000 */
[----:B------:R-:W3:Y:S01]  /*5580*/  MUFU.EX2 R42, R42 ;  /* 0x0000002a002a7308 */ /* 0x000ee20000000800 */
[----:B-1----:R-:W-:-:S07]  /*5590*/  FADD.FTZ R4, R38, R5 ;  /* 0x0000000526047221 */ /* 0x002fce0000010000 */
[----:B------:R-:W1:Y:S01]  /*55a0*/  MUFU.EX2 R43, R43 ;  /* 0x0000002b002b7308 */ /* 0x000e620000000800 */
[----:B--2---:R-:W-:-:S01]  /*55b0*/  FADD.FTZ R5, R39, R4 ;  /* 0x0000000427057221 */ /* 0x004fc20000010000 */
[----:B------:R-:W-:-:S06]  /*55c0*/  FADD.FTZ R4, R28, R67 ;  /* 0x000000431c047221 */ /* 0x000fcc0000010000 */
[----:B------:R-:W2:Y:S01]  /*55d0*/  MUFU.EX2 R46, R46 ;  /* 0x0000002e002e7308 */ /* 0x000ea20000000800 */
[----:B---3--:R-:W-:-:S01]  /*55e0*/  FADD.FTZ R68, R42, R5 ;  /* 0x000000052a447221 */ /* 0x008fc20000010000 */
[----:B------:R-:W-:-:S04]  /*55f0*/  FADD.FTZ R5, R33, R4 ;  /* 0x0000000421057221 */ /* 0x000fc80000010000 */
[----:B------:R-:W-:Y:S02]  /*5600*/  FADD.FTZ R4, R30, R5 ;  /* 0x000000051e047221 */ /* 0x000fe40000010000 */
[----:B------:R-:W3:Y:S01]  /*5610*/  MUFU.EX2 R47, R47 ;  /* 0x0000002f002f7308 */ /* 0x000ee20000000800 */
[----:B-1----:R-:W-:-:S01]  /*5620*/  FADD.FTZ R67, R43, R68 ;  /* 0x000000442b437221 */ /* 0x002fc20000010000 */
[----:B------:R-:W-:Y:S01]  /*5630*/  FFMA.FTZ R68, R2, R71, -R151 ;  /* 0x0000004702447223 */ /* 0x000fe20000010897 */
[----:B------:R-:W-:-:S04]  /*5640*/  FADD.FTZ R5, R37, R4 ;  /* 0x0000000425057221 */ /* 0x000fc80000010000 */
[----:B------:R-:W-:Y:S01]  /*5650*/  FADD.FTZ R4, R32, R5 ;  /* 0x0000000520047221 */ /* 0x000fe20000010000 */
[----:B------:R-:W1:Y:S01]  /*5660*/  MUFU.EX2 R50, R50 ;  /* 0x0000003200327308 */ /* 0x000e620000000800 */
[----:B--2---:R-:W-:-:S01]  /*5670*/  FADD.FTZ R70, R46, R67 ;  /* 0x000000432e467221 */ /* 0x004fc20000010000 */
[----:B------:R-:W-:Y:S01]  /*5680*/  FFMA.FTZ R67, R2, R74, -R151 ;  /* 0x0000004a02437223 */ /* 0x000fe20000010897 */
[----:B------:R-:W-:-:S04]  /*5690*/  FADD.FTZ R5, R41, R4 ;  /* 0x0000000429057221 */ /* 0x000fc80000010000 */
[----:B------:R-:W-:Y:S01]  /*56a0*/  FADD.FTZ R4, R34, R5 ;  /* 0x0000000522047221 */ /* 0x000fe20000010000 */
[----:B------:R-:W2:Y:S01]  /*56b0*/  MUFU.EX2 R51, R51 ;  /* 0x0000003300337308 */ /* 0x000ea20000000800 */
[----:B---3--:R-:W-:-:S02]  /*56c0*/  FADD.FTZ R71, R47, R70 ;  /* 0x000000462f477221 */ /* 0x008fc40000010000 */
[----:B------:R-:W-:-:S04]  /*56d0*/  FADD.FTZ R5, R45, R4 ;  /* 0x000000042d057221 */ /* 0x000fc80000010000 */
[----:B------:R-:W-:Y:S01]  /*56e0*/  FADD.FTZ R4, R36, R5 ;  /* 0x0000000524047221 */ /* 0x000fe20000010000 */
[----:B------:R-:W3:Y:S01]  /*56f0*/  MUFU.EX2 R54, R54 ;  /* 0x0000003600367308 */ /* 0x000ee20000000800 */
[----:B-1----:R-:W-:-:S07]  /*5700*/  FADD.FTZ R70, R50, R71 ;  /* 0x0000004732467221 */ /* 0x002fce0000010000 */
[----:B------:R-:W1:Y:S01]  /*5710*/  MUFU.EX2 R55, R55 ;  /* 0x0000003700377308 */ /* 0x000e620000000800 */
[----:B--2---:R-:W-:-:S01]  /*5720*/  FADD.FTZ R71, R51, R70 ;  /* 0x0000004633477221 */ /* 0x004fc20000010000 */
[----:B------:R-:W-:Y:S01]  /*5730*/  FFMA.FTZ R70, R2, R75, -R151 ;  /* 0x0000004b02467223 */ /* 0x000fe20000010897 */
[----:B------:R-:W-:-:S04]  /*5740*/  FADD.FTZ R75, R49, R4 ;  /* 0x00000004314b7221 */ /* 0x000fc80000010000 */
[----:B------:R-:W-:Y:S01]  /*5750*/  FADD.FTZ R74, R40, R75 ;  /* 0x0000004b284a7221 */ /* 0x000fe20000010000 */
[----:B------:R-:W2:Y:S01]  /*5760*/  MUFU.EX2 R11, R11 ;  /* 0x0000000b000b7308 */ /* 0x000ea20000000800 */
[----:B---3--:R-:W-:-:S01]  /*5770*/  FADD.FTZ R72, R54, R71 ;  /* 0x0000004736487221 */ /* 0x008fc20000010000 */
[----:B------:R-:W-:Y:S01]  /*5780*/  FFMA.FTZ R71, R2, R78, -R151 ;  /* 0x0000004e02477223 */ /* 0x000fe20000010897 */
[----:B------:R-:W-:-:S01]  /*5790*/  FADD.FTZ R75, R61, R74 ;  /* 0x0000004a3d4b7221 */ /* 0x000fc20000010000 */
[----:B------:R-:W-:-:S03]  /*57a0*/  IMAD.U32 R78, RZ, RZ, UR22 ;  /* 0x00000016ff4e7e24 */ /* 0x000fc6000f8e00ff */
[----:B------:R-:W-:Y:S01]  /*57b0*/  FADD.FTZ R74, R44, R75 ;  /* 0x0000004b2c4a7221 */ /* 0x000fe20000010000 */
[----:B------:R-:W3:Y:S01]  /*57c0*/  MUFU.EX2 R64, R64 ;  /* 0x0000004000407308 */ /* 0x000ee20000000800 */
[----:B-1----:R-:W-:-:S02]  /*57d0*/  FADD.FTZ R72, R55, R72 ;  /* 0x0000004837487221 */ /* 0x002fc40000010000 */
[----:B------:R-:W-:Y:S01]  /*57e0*/  FADD.FTZ R75, R65, R74 ;  /* 0x0000004a414b7221 */ /* 0x000fe20000010000 */
[----:B------:R-:W-:-:S03]  /*57f0*/  FFMA.FTZ R74, R2, R83, -R151 ;  /* 0x00000053024a7223 */ /* 0x000fc60000010897 */
        /* <DEDUP_REMOVED lines=8> */
[----:B------:R-:W-:Y:S01]  /*5880*/  FADD.FTZ R75, R73, R76 ;  /* 0x0000004c494b7221 */ /* 0x000fe20000010000 */
[----:B------:R-:W-:-:S03]  /*5890*/  FFMA.FTZ R76, R2, R87, -R151 ;  /* 0x00000057024c7223 */ /* 0x000fc60000010897 */
[----:B------:R-:W-:Y:S01]  /*58a0*/  FADD.FTZ R80, R56, R75 ;  /* 0x0000004b38507221 */ /* 0x000fe20000010000 */
        /* <DEDUP_REMOVED lines=14> */
[----:B------:R-:W-:-:S05]  /*5990*/  @!P0 VIADD R4, R78, 0x19c40 ;  /* 0x00019c404e048836 */ /* 0x000fca0000000000 */
[----:B------:R-:W-:Y:S01]  /*59a0*/  @!P0 PRMT R4, RZ, 0x654, R4 ;  /* 0x00000654ff048816 */ /* 0x000fe20000000004 */
[----:B------:R-:W1:Y:S01]  /*59b0*/  MUFU.EX2 R77, R77 ;  /* 0x0000004d004d7308 */ /* 0x000e620000000800 */
[----:B--2---:R-:W-:-:S02]  /*59c0*/  FADD.FTZ R78, R70, R5 ;  /* 0x00000005464e7221 */ /* 0x004fc40000010000 */
[----:B------:R2:W-:Y:S05]  /*59d0*/  @!P0 SYNCS.ARRIVE.TRANS64.RED.A1T0 RZ, [R4+URZ], RZ ;  /* 0x000000ff04ff89a7 */ /* 0x0005ea000810043f */
        /* <DEDUP_REMOVED lines=15> */
[----:B-1----:R-:W-:-:S04]  /*5ad0*/  FADD.FTZ R78, R10, R75 ;  /* 0x0000004b0a4e7221 */ /* 0x002fc80000010000 */
[----:B------:R-:W-:Y:S01]  /*5ae0*/  FADD.FTZ R5, R149, R78 ;  /* 0x0000004e95057221 */ /* 0x000fe20000010000 */
[----:B--2---:R-:W-:-:S04]  /*5af0*/  FADD.FTZ R75, R57, R4 ;  /* 0x00000004394b7221 */ /* 0x004fc80000010000 */
[----:B---3--:R-:W-:Y:S01]  /*5b00*/  FADD.FTZ R4, R76, R75 ;  /* 0x0000004b4c047221 */ /* 0x008fe20000010000 */
[----:B------:R-:W-:Y:S06]  /*5b10*/  @!P1 BRA `(.L_x_1545) ;  /* 0x0000000000049947 */ /* 0x000fec0003800000 */
[----:B------:R-:W-:Y:S01]  /*5b20*/  BPT.TRAP 0x1 ;  /* 0x000000040000795c */ /* 0x000fe20000300000 */
.L_x_1545:
[----:B------:R-:W-:Y:S01]  /*5b30*/  UIADD3 UR6, UR7, 0x19c60, URZ ;  /* 0x00019c6007067890 */ /* 0x000fe2000fffe03f */
[----:B------:R-:W-:Y:S01]  /*5b40*/  ISETP.GT.AND P2, PT, R9, R8, PT ;  /* 0x000000080900720c */ /* 0x000fe20003f44270 */
[----:B------:R-:W-:Y:S01]  /*5b50*/  UMOV UR17, UR38 ;  /* 0x0000002600117c82 */ /* 0x000fe20008000000 */
[----:B------:R-:W-:Y:S01]  /*5b60*/  F2FP.SATFINITE.E4M3.F32.PACK_AB_MERGE_C R26, R31, R26, RZ ;  /* 0x0000001a1f1a723e */ /* 0x000fe200048070ff */
[----:B------:R-:W-:Y:S01]  /*5b70*/  UPRMT UR6, UR48, 0x654, UR6 ;  /* 0x0000065430067896 */ /* 0x000fe20008000006 */
[----:B------:R-:W-:Y:S01]  /*5b80*/  F2FP.SATFINITE.E4M3.F32.PACK_AB_MERGE_C R10, R149, R10, RZ ;  /* 0x0000000a950a723e */ /* 0x000fe200048070ff */
[-C--:B------:R-:W-:Y:S01]  /*5b90*/  FMUL.FTZ R90, R90, R7.reuse ;  /* 0x000000075a5a7220 */ /* 0x080fe20000410000 */
[----:B------:R-:W-:Y:S01]  /*5ba0*/  F2FP.SATFINITE.E4M3.F32.PACK_AB_MERGE_C R14, R29, R14, RZ ;  /* 0x0000000e1d0e723e */ /* 0x000fe200048070ff */
[----:B------:R-:W-:Y:S01]  /*5bb0*/  FMUL.FTZ R91, R91, R7 ;  /* 0x000000075b5b7220 */ /* 0x000fe20000410000 */
[----:B------:R-:W-:Y:S01]  /*5bc0*/  F2FP.SATFINITE.E4M3.F32.PACK_AB_MERGE_C R21, R24, R21, RZ ;  /* 0x000000151815723e */ /* 0x000fe200048070ff */
[-C--:B------:R-:W-:Y:S01]  /*5bd0*/  FMUL.FTZ R94, R94, R7.reuse ;  /* 0x000000075e5e7220 */ /* 0x080fe20000410000 */
[----:B------:R-:W-:Y:S01]  /*5be0*/  F2FP.SATFINITE.E4M3.F32.PACK_AB_MERGE_C R38, R39, R38, RZ ;  /* 0x000000262726723e */ /* 0x000fe200048070ff */
[-C--:B------:R-:W-:Y:S01]  /*5bf0*/  FMUL.FTZ R95, R95, R7.reuse ;  /* 0x000000075f5f7220 */ /* 0x080fe20000410000 */
[----:B------:R-:W-:Y:S01]  /*5c00*/  F2FP.SATFINITE.E4M3.F32.PACK_AB_MERGE_C R30, R37, R30, RZ ;  /* 0x0000001e251e723e */ /* 0x000fe200048070ff */
[----:B------:R-:W-:Y:S01]  /*5c10*/  SYNCS.ARRIVE.TRANS64.RED.A1T0 RZ, [UR6], RZ ;  /* 0x000000ffffff79a7 */ /* 0x000fe20008100406 */
[----:B------:R-:W-:Y:S01]  /*5c20*/  F2FP.SATFINITE.E4M3.F32.PACK_AB_MERGE_C R46, R47, R46, RZ ;  /* 0x0000002e2f2e723e */ /* 0x000fe200048070ff */
[-C--:B------:R-:W-:Y:S01]  /*5c30*/  FMUL.FTZ R98, R98, R7.reuse ;  /* 0x0000000762627220 */ /* 0x080fe20000410000 */
        /* <DEDUP_REMOVED lines=70> */
[----:B------:R-:W-:Y:S02]  /*60a0*/  IMAD.MOV.U32 R6, RZ, RZ, R3 ;  /* 0x000000ffff067224 */ /* 0x000fe400078e0003 */
[----:B------:R-:W-:Y:S01]  /*60b0*/  IMAD.MOV.U32 R10, RZ, RZ, R16 ;  /* 0x000000ffff0a7224 */ /* 0x000fe200078e0010 */
[----:B------:R-:W-:Y:S06]  /*60c0*/  @P2 BRA `(.L_x_1546) ;  /* 0xffffffd800ec2947 */ /* 0x000fec000383ffff */
.L_x_1536:
[----:B------:R-:W-:-:S13]  /*60d0*/  ISETP.GE.AND P2, PT, R9, RZ, PT ;  /* 0x000000ff0900720c */ /* 0x000fda0003f46270 */
[----:B------:R-:W-:Y:S05]  /*60e0*/  @!P2 BRA `(.L_x_1547) ;  /* 0x0000001800dca947 */ /* 0x000fea0003800000 */
[----:B------:R-:W-:Y:S01]  /*60f0*/  IMAD.MOV.U32 R7, RZ, RZ, R0 ;  /* 0x000000ffff077224 */ /* 0x000fe200078e0000 */
[----:B------:R-:W-:Y:S01]  /*6100*/  UMOV UR17, UR38 ;  /* 0x0000002600117c82 */ /* 0x000fe20008000000 */
[----:B------:R-:W-:Y:S02]  /*6110*/  IMAD.MOV.U32 R6, RZ, RZ, R3 ;  /* 0x000000ffff067224 */ /* 0x000fe400078e0003 */
[----:B------:R-:W-:-:S07]  /*6120*/  IMAD.MOV.U32 R8, RZ, RZ, R16 ;  /* 0x000000ffff087224 */ /* 0x000fce00078e0010 */
.L_x_1557:
[----:B------:R-:W-:-:S04]  /*6130*/  UIADD3 UR6, UR17, 0x1, URZ ;  /* 0x0000000111067890 */ /* 0x000fc8000fffe03f */
[----:B------:R-:W-:-:S04]  /*6140*/  UISETP.NE.AND UP0, UPT, UR6, 0x2, UPT ;  /* 0x000000020600788c */ /* 0x000fc8000bf05270 */
[----:B------:R-:W-:Y:S02]  /*6150*/  USEL UR7, URZ, 0x1, UP0 ;  /* 0x000000013f077887 */ /* 0x000fe40008000000 */
[----:B------:R-:W-:-:S04]  /*6160*/  USEL UR38, UR6, URZ, UP0 ;  /* 0x0000003f06267287 */ /* 0x000fc80008000000 */
[----:B------:R-:W-:Y:S01]  /*6170*/  LOP3.LUT R16, R8, UR7, RZ, 0x3c, !PT ;  /* 0x0000000708107c12 */ /* 0x000fe2000f8e3cff */
[----:B------:R-:W-:Y:S07]  /*6180*/  @!P1 BRA `(.L_x_1548) ;  /* 0x0000000000049947 */ /* 0x000fee0003800000 */
[----:B------:R-:W-:Y:S01]  /*6190*/  BPT.TRAP 0x1 ;  /* 0x000000040000795c */ /* 0x000fe20000300000 */
.L_x_1548:
[----:B------:R-:W-:Y:S01]  /*61a0*/  ULEA UR6, UR38, UR39, 0x3 ;  /* 0x0000002726067291 */ /* 0x000fe2000f8e183f */
[----:B------:R-:W-:-:S08]  /*61b0*/  SHF.L.U32 R0, R16, 0x1f, RZ ;  /* 0x0000001f10007819 */ /* 0x000fd000000006ff */
[----:B------:R1:W2:Y:S01]  /*61c0*/  SYNCS.PHASECHK.TRANS64.TRYWAIT P2, [UR6+0x19c30], R0 ;  /* 0x019c3000ff0075a7 */ /* 0x0002a20008040146 */
[----:B------:R-:W-:Y:S05]  /*61d0*/  @!P1 BRA `(.L_x_1549) ;  /* 0x0000000000049947 */ /* 0x000fea0003800000 */
[----:B------:R-:W-:Y:S01]  /*61e0*/  BPT.TRAP 0x1 ;  /* 0x000000040000795c */ /* 0x000fe20000300000 */
.L_x_1549:
[----:B--2---:R-:W-:Y:S05]  /*61f0*/  @P2 BRA `(.L_x_1550) ;  /* 0x0000000000082947 */ /* 0x004fea0003800000 */
[----:B------:R-:W2:Y:S02]  /*6200*/  SYNCS.PHASECHK.TRANS64.TRYWAIT P2, [UR6+0x19c30], R0 ;  /* 0x019c3000ff0075a7 */ /* 0x000ea40008040146 */
[----:B--2---:R-:W-:Y:S05]  /*6210*/  @!P2 BRA `(.L_x_1551) ;  /* 0x0000006c0050a947 */ /* 0x004fea0003800000 */
.L_x_1550:
        /* <DEDUP_REMOVED lines=17> */
.L_x_1552:
[----:B------:R-:W-:Y:S01]  /*6330*/  ULEA UR7, UR17, UR39, 0x3 ;  /* 0x0000002711077291 */ /* 0x000fe2000f8e183f */
[----:B-12---:R-:W-:-:S08]  /*6340*/  SHF.L.U32 R0, R8, 0x1f, RZ ;  /* 0x0000001f08007819 */ /* 0x006fd000000006ff */
[----:B------:R1:W2:Y:S01]  /*6350*/  SYNCS.PHASECHK.TRANS64.TRYWAIT P2, [UR7+0x19c50], R0 ;  /* 0x019c5000ff0075a7 */ /* 0x0002a20008040147 */
[----:B------:R-:W-:Y:S05]  /*6360*/  @!P1 BRA `(.L_x_1553) ;  /* 0x0000000000049947 */ /* 0x000fea0003800000 */
[----:B------:R-:W-:Y:S01]  /*6370*/  BPT.TRAP 0x1 ;  /* 0x000000040000795c */ /* 0x000fe20000300000 */
.L_x_1553:
[----:B--2---:R-:W-:Y:S05]  /*6380*/  @P2 BRA `(.L_x_1554) ;  /* 0x0000000000082947 */ /* 0x004fea0003800000 */
[----:B------:R-:W2:Y:S02]  /*6390*/  SYNCS.PHASECHK.TRANS64.TRYWAIT P2, [UR7+0x19c50], R0 ;  /* 0x019c5000ff0075a7 */ /* 0x000ea40008040147 */
[----:B--2---:R-:W-:Y:S05]  /*63a0*/  @!P2 BRA `(.L_x_1555) ;  /* 0x0000006c0004a947 */ /* 0x004fea0003800000 */
.L_x_1554:
[----:B------:R-:W-:Y:S01]  /*63b0*/  UIADD3 UR6, UR39, 0x3000, URZ ;  /* 0x0000300027067890 */ /* 0x000fe2000fffe03f */
[----:B------:R-:W-:Y:S01]  /*63c0*/  WARPGROUP.ARRIVE ;  /* 0x00000000000079c5 */ /* 0x000fe20000000000 */
[----:B------:R-:W-:Y:S01]  /*63d0*/  UMOV UR11, 0x40000040 ;  /* 0x40000040000b7882 */ /* 0x000fe20000000000 */
[----:B-12---:R-:W-:Y:S01]  /*63e0*/  FMNMX.FTZ R0, R24, R6, !PT ;  /* 0x0000000618007209 */ /* 0x006fe20007810000 */
[----:B------:R-:W-:-:S03]  /*63f0*/  USHF.R.U32.HI UR6, URZ, 0x4, UR6 ;  /* 0x000000043f067899 */ /* 0x000fc60008011606 */
        /* <DEDUP_REMOVED lines=77> */
[----:B------:R-:W-:Y:S01]  /*68d0*/  UIADD3 UR6, UR6, 0x6, URZ ;  /* 0x0000000606067890 */ /* 0x000fe2000fffe03f */
[----:B-1----:R-:W-:-:S02]  /*68e0*/  FMNMX.FTZ R11, R10, R3, !PT ;  /* 0x000000030a0b7209 */ /* 0x002fc40007810000 */
[----:B--2---:R-:W-:-:S03]  /*68f0*/  FMNMX.FTZ R13, R8, R13, !PT ;  /* 0x0000000d080d7209 */ /* 0x004fc60007810000 */
[----:B------:R-:W1:Y:S04]  /*6900*/  SHFL.BFLY PT, R0, R11, 0x1, 0x1f ;  /* 0x0c201f000b007f89 */ /* 0x000e6800000e0000 */
[----:B------:R-:W2:Y:S01]  /*6910*/  SHFL.BFLY PT, R12, R13, 0x1, 0x1f ;  /* 0x0c201f000d0c7f89 */ /* 0x000ea200000e0000 */
[----:B-1----:R-:W-:Y:S02]  /*6920*/  FMNMX.FTZ R3, R11, R0, !PT ;  /* 0x000000000b037209 */ /* 0x002fe40007810000 */
[----:B--2---:R-:W-:-:S03]  /*6930*/  FMNMX.FTZ R0, R13, R12, !PT ;  /* 0x0000000c0d007209 */ /* 0x004fc60007810000 */
[----:B------:R-:W-:Y:S01]  /*6940*/  FFMA.FTZ R11, R2, R3, -8 ;  /* 0xc1000000020b7423 */ /* 0x000fe20000010003 */
[----:B------:R-:W-:-:S03]  /*6950*/  FADD.FTZ R15, -R3, R6 ;  /* 0x00000006030f7221 */ /* 0x000fc60000010100 */
[C-C-:B------:R-:W-:Y:S01]  /*6960*/  FFMA.FTZ R8, R2.reuse, R25, -R11.reuse ;  /* 0x0000001902087223 */ /* 0x140fe2000001080b */
[----:B------:R-:W-:-:S01]  /*6970*/  FFMA.FTZ R25, R2, R37, -R11 ;  /* 0x0000002502197223 */ /* 0x000fc2000001080b */
[C-C-:B------:R-:W-:Y:S01]  /*6980*/  FFMA.FTZ R37, R2.reuse, R49, -R11.reuse ;  /* 0x0000003102257223 */ /* 0x140fe2000001080b */
[----:B------:R-:W-:-:S01]  /*6990*/  FFMA.FTZ R49, R2, R61, -R11 ;  /* 0x0000003d02317223 */ /* 0x000fc2000001080b */
[----:B------:R-:W-:Y:S01]  /*69a0*/  FFMA.FTZ R61, R2, R73, -R11 ;  /* 0x00000049023d7223 */ /* 0x000fe2000001080b */
[----:B------:R-:W-:-:S01]  /*69b0*/  FADD.FTZ R7, -R0, R7 ;  /* 0x0000000700077221 */ /* 0x000fc20000010100 */
[C---:B------:R-:W-:Y:S01]  /*69c0*/  FFMA.FTZ R73, R2.reuse, R0, -8 ;  /* 0xc100000002497423 */ /* 0x040fe20000010000 */
[C---:B------:R-:W-:Y:S01]  /*69d0*/  FMUL.FTZ R6, R2.reuse, R15 ;  /* 0x0000000f02067220 */ /* 0x040fe20000410000 */
[C---:B------:R-:W-:Y:S01]  /*69e0*/  FFMA.FTZ R13, R2.reuse, R24, -R11 ;  /* 0x00000018020d7223 */ /* 0x040fe2000001080b */
[C---:B------:R-:W-:Y:S01]  /*69f0*/  FMUL.FTZ R7, R2.reuse, R7 ;  /* 0x0000000702077220 */ /* 0x040fe20000410000 */
[C-C-:B------:R-:W-:Y:S01]  /*6a00*/  FFMA.FTZ R26, R2.reuse, R26, -R73.reuse ;  /* 0x0000001a021a7223 */ /* 0x140fe20000010849 */
[----:B------:R-:W-:-:S01]  /*6a10*/  FFMA.FTZ R27, R2, R27, -R73 ;  /* 0x0000001b021b7223 */ /* 0x000fc20000010849 */
[C---:B------:R-:W-:Y:S01]  /*6a20*/  FFMA.FTZ R10, R2.reuse, R28, -R11 ;  /* 0x0000001c020a7223 */ /* 0x040fe2000001080b */
[----:B------:R-:W-:Y:S01]  /*6a30*/  MUFU.EX2 R6, R6 ;  /* 0x0000000600067308 */ /* 0x000fe20000000800 */
[----:B------:R-:W-:-:S01]  /*6a40*/  FFMA.FTZ R30, R2, R30, -R73 ;  /* 0x0000001e021e7223 */ /* 0x000fc20000010849 */
[C---:B------:R-:W-:Y:S01]  /*6a50*/  FFMA.FTZ R15, R2.reuse, R29, -R11 ;  /* 0x0000001d020f7223 */ /* 0x040fe2000001080b */
[----:B------:R-:W-:-:S01]  /*6a60*/  FFMA.FTZ R31, R2, R31, -R73 ;  /* 0x0000001f021f7223 */ /* 0x000fc20000010849 */
[C---:B------:R-:W-:Y:S01]  /*6a70*/  FFMA.FTZ R12, R2.reuse, R32, -R11 ;  /* 0x00000020020c7223 */ /* 0x040fe2000001080b */
[----:B------:R-:W-:-:S01]  /*6a80*/  FFMA.FTZ R34, R2, R34, -R73 ;  /* 0x0000002202227223 */ /* 0x000fc20000010849 */
[C---:B------:R-:W-:Y:S01]  /*6a90*/  FFMA.FTZ R21, R2.reuse, R33, -R11 ;  /* 0x0000002102157223 */ /* 0x040fe2000001080b */
[----:B------:R-:W-:-:S01]  /*6aa0*/  FFMA.FTZ R35, R2, R35, -R73 ;  /* 0x0000002302237223 */ /* 0x000fc20000010849 */
[----:B------:R-:W1:Y:S01]  /*6ab0*/  MUFU.EX2 R13, R13 ;  /* 0x0000000d000d7308 */ /* 0x000e620000000800 */
        /* <DEDUP_REMOVED lines=24> */
[----:B------:R-:W-:-:S01]  /*6c40*/  FFMA.FTZ R55, R2, R55, -R73 ;  /* 0x0000003702377223 */ /* 0x000fc20000010849 */
[C---:B------:R-:W-:Y:S01]  /*6c50*/  FFMA.FTZ R36, R2.reuse, R56, -R11 ;  /* 0x0000003802247223 */ /* 0x040fe2000001080b */
[----:B------:R-:W-:-:S01]  /*6c60*/  FFMA.FTZ R58, R2, R58, -R73 ;  /* 0x0000003a023a7223 */ /* 0x000fc20000010849 */
[C---:B------:R-:W-:Y:S01]  /*6c70*/  FFMA.FTZ R45, R2.reuse, R57, -R11 ;  /* 0x00000039022d7223 */ /* 0x040fe2000001080b */
[----:B------:R-:W-:-:S01]  /*6c80*/  FFMA.FTZ R59, R2, R59, -R73 ;  /* 0x0000003b023b7223 */ /* 0x000fc20000010849 */
[C-C-:B------:R-:W-:Y:S01]  /*6c90*/  FFMA.FTZ R52, R2.reuse, R72, -R11.reuse ;  /* 0x0000004802347223 */ /* 0x140fe2000001080b */
[----:B------:R-:W-:-:S01]  /*6ca0*/  FFMA.FTZ R40, R2, R60, -R11 ;  /* 0x0000003c02287223 */ /* 0x000fc2000001080b */
[----:B------:R-:W-:-:S02]  /*6cb0*/  WARPGROUP.DEPBAR.LE gsb0, 0x0 ;  /* 0x00008000000079c5 */ /* 0x000fc40000010000 */
[----:B------:R-:W-:Y:S01]  /*6cc0*/  WARPGROUP.ARRIVE ;  /* 0x00000000000079c5 */ /* 0x000fe20000000000 */
[----:B------:R-:W3:Y:S01]  /*6cd0*/  MUFU.EX2 R27, R27 ;  /* 0x0000001b001b7308 */ /* 0x000ee20000000800 */
[----:B--2---:R-:W-:-:S01]  /*6ce0*/  FFMA.FTZ R4, R7, R4, R26 ;  /* 0x0000000407047223 */ /* 0x004fc2000001001a */
[C-C-:B------:R-:W-:Y:S01]  /*6cf0*/  FFMA.FTZ R62, R2.reuse, R62, -R73.reuse ;  /* 0x0000003e023e7223 */ /* 0x140fe20000010849 */
[----:B------:R-:W-:-:S01]  /*6d00*/  FFMA.FTZ R63, R2, R63, -R73 ;  /* 0x0000003f023f7223 */ /* 0x000fc20000010849 */
[----:B------:R-:W-:Y:S01]  /*6d10*/  FFMA.FTZ R44, R2, R64, -R11 ;  /* 0x00000040022c7223 */ /* 0x000fe2000001080b */
[----:B------:R-:W-:Y:S01]  /*6d20*/  QGMMA.64x96x32.F32.E4M3.E4M3 R88, R140, gdesc[UR8], R88, gsb0 ;  /* 0x016000088c587df3 */ /* 0x000fe20008000858 */
[----:B-1----:R-:W-:-:S01]  /*6d30*/  FADD.FTZ R5, R8, R5 ;  /* 0x0000000508057221 */ /* 0x002fc20000010000 */
[----:B------:R-:W-:Y:S01]  /*6d40*/  UMOV UR10, UR6 ;  /* 0x00000006000a7c82 */ /* 0x000fe20008000000 */
[----:B------:R-:W1:Y:S01]  /*6d50*/  MUFU.EX2 R10, R10 ;  /* 0x0000000a000a7308 */ /* 0x000e620000000800 */
[----:B------:R-:W-:Y:S01]  /*6d60*/  UMOV UR11, 0x40000040 ;  /* 0x40000040000b7882 */ /* 0x000fe20000000000 */
[C-C-:B------:R-:W-:Y:S01]  /*6d70*/  FFMA.FTZ R66, R2.reuse, R66, -R73.reuse ;  /* 0x0000004202427223 */ /* 0x140fe20000010849 */
[----:B------:R-:W-:-:S01]  /*6d80*/  FFMA.FTZ R67, R2, R67, -R73 ;  /* 0x0000004302437223 */ /* 0x000fc20000010849 */
[C-C-:B------:R-:W-:Y:S01]  /*6d90*/  FFMA.FTZ R57, R2.reuse, R69, -R11.reuse ;  /* 0x0000004502397223 */ /* 0x140fe2000001080b */
[----:B------:R-:W-:-:S01]  /*6da0*/  FFMA.FTZ R69, R2, R81, -R11 ;  /* 0x0000005102457223 */ /* 0x000fc2000001080b */
[C-C-:B------:R-:W-:Y:S01]  /*6db0*/  FFMA.FTZ R71, R2.reuse, R71, -R73.reuse ;  /* 0x0000004702477223 */ /* 0x140fe20000010849 */
[----:B------:R-:W-:-:S01]  /*6dc0*/  FFMA.FTZ R75, R2, R75, -R73 ;  /* 0x0000004b024b7223 */ /* 0x000fc20000010849 */
[----:B------:R-:W2:Y:S01]  /*6dd0*/  MUFU.EX2 R30, R30 ;  /* 0x0000001e001e7308 */ /* 0x000ea20000000800 */
[----:B---3--:R-:W-:-:S01]  /*6de0*/  FADD.FTZ R77, R27, R4 ;  /* 0x000000041b4d7221 */ /* 0x008fc20000010000 */
[C-C-:B------:R-:W-:Y:S01]  /*6df0*/  FFMA.FTZ R56, R2.reuse, R76, -R11.reuse ;  /* 0x0000004c02387223 */ /* 0x140fe2000001080b */
[----:B------:R-:W-:-:S01]  /*6e00*/  FFMA.FTZ R60, R2, R80, -R11 ;  /* 0x00000050023c7223 */ /* 0x000fc2000001080b */
[C-C-:B------:R-:W-:Y:S01]  /*6e10*/  FFMA.FTZ R64, R2.reuse, R84, -R11.reuse ;  /* 0x0000005402407223 */ /* 0x140fe2000001080b */
[----:B------:R-:W-:-:S03]  /*6e20*/  FFMA.FTZ R11, R2, R85, -R11 ;  /* 0x00000055020b7223 */ /* 0x000fc6000001080b */
        /* <DEDUP_REMOVED lines=24> */
[----:B------:R-:W-:Y:S01]  /*6fb0*/  FFMA.FTZ R68, R2, R70, -R73 ;  /* 0x0000004602447223 */ /* 0x000fe20000010849 */
[----:B------:R-:W-:Y:S02]  /*6fc0*/  WARPGROUP.DEPBAR.LE gsb0, 0x0 ;  /* 0x00008000000079c5 */ /* 0x000fe40000010000 */
[----:B------:R-:W-:-:S03]  /*6fd0*/  WARPGROUP.ARRIVE ;  /* 0x00000000000079c5 */ /* 0x000fc60000000000 */
[----:B------:R-:W3:Y:S01]  /*6fe0*/  MUFU.EX2 R29, R29 ;  /* 0x0000001d001d7308 */ /* 0x000ee20000000800 */
[----:B-1----:R-:W-:-:S02]  /*6ff0*/  FADD.FTZ R4, R20, R5 ;  /* 0x0000000514047221 */ /* 0x002fc40000010000 */
[----:B------:R-:W-:Y:S05]  /*7000*/  QGMMA.64x96x32.F32.E4M3.E4M3 R88, R136, gdesc[UR8], R88, gsb0 ;  /* 0x0160000888587df3 */ /* 0x000fea0008000858 */
        /* <DEDUP_REMOVED lines=14> */
[----:B------:R-:W-:-:S06]  /*70f0*/  FFMA.FTZ R70, R2, R74, -R73 ;  /* 0x0000004a02467223 */ /* 0x000fcc0000010849 */
        /* <DEDUP_REMOVED lines=14> */
[----:B------:R-:W-:-:S06]  /*71e0*/  WARPGROUP.DEPBAR.LE gsb0, 0x0 ;  /* 0x00008000000079c5 */ /* 0x000fcc0000010000 */
[----:B------:R-:W3:Y:S01]  /*71f0*/  MUFU.EX2 R58, R58 ;  /* 0x0000003a003a7308 */ /* 0x000ee20000000800 */
[----:B-1----:R-:W-:-:S01]  /*7200*/  FADD.FTZ R77, R55, R72 ;  /* 0x00000048374d7221 */ /* 0x002fc20000010000 */
[----:B------:R-:W-:Y:S01]  /*7210*/  FFMA.FTZ R72, R2, R78, -R73 ;  /* 0x0000004e02487223 */ /* 0x000fe20000010849 */
[----:B------:R-:W-:-:S05]  /*7220*/  IMAD.U32 R78, RZ, RZ, UR38 ;  /* 0x00000026ff4e7e24 */ /* 0x000fca000f8e00ff */
[----:B------:R-:W1:Y:S01]  /*7230*/  MUFU.EX2 R45, R45 ;  /* 0x0000002d002d7308 */ /* 0x000e620000000800 */
[----:B--2---:R-:W-:-:S07]  /*7240*/  FADD.FTZ R4, R36, R5 ;  /* 0x0000000524047221 */ /* 0x004fce0000010000 */
[----:B------:R-:W2:Y:S01]  /*7250*/  MUFU.EX2 R59, R59 ;  /* 0x0000003b003b7308 */ /* 0x000ea20000000800 */
[----:B---3--:R-:W-:-:S01]  /*7260*/  FADD.FTZ R74, R58, R77 ;  /* 0x0000004d3a4a7221 */ /* 0x008fc20000010000 */
[----:B------:R-:W-:-:S06]  /*7270*/  FFMA.FTZ R77, R2, R79, -R73 ;  /* 0x0000004f024d7223 */ /* 0x000fcc0000010849 */
        /* <DEDUP_REMOVED lines=28> */
[----:B------:R-:W-:-:S05]  /*7440*/  @!P0 LEA R4, R78, UR39, 0x3 ;  /* 0x000000274e048c11 */ /* 0x000fca000f8e18ff */
[----:B------:R-:W-:Y:S01]  /*7450*/  @!P0 VIADD R4, R4, 0x19c40 ;  /* 0x00019c4004048836 */ /* 0x000fe20000000000 */
[----:B------:R-:W1:Y:S01]  /*7460*/  MUFU.EX2 R70, R70 ;  /* 0x0000004600467308 */ /* 0x000e620000000800 */
[----:B--2---:R-:W-:-:S01]  /*7470*/  FADD.FTZ R81, R71, R76 ;  /* 0x0000004c47517221 */ /* 0x004fc20000010000 */
[C-C-:B------:R-:W-:Y:S01]  /*7480*/  FFMA.FTZ R76, R2.reuse, R86, -R73.reuse ;  /* 0x00000056024c7223 */ /* 0x140fe20000010849 */
[----:B------:R-:W-:-:S01]  /*7490*/  FFMA.FTZ R73, R2, R87, -R73 ;  /* 0x0000005702497223 */ /* 0x000fc20000010849 */
[----:B------:R-:W-:-:S04]  /*74a0*/  @!P0 PRMT R4, RZ, 0x654, R4 ;  /* 0x00000654ff048816 */ /* 0x000fc80000000004 */
[----:B------:R-:W2:Y:S01]  /*74b0*/  MUFU.EX2 R61, R61 ;  /* 0x0000003d003d7308 */ /* 0x000ea20000000800 */
[----:B---3--:R-:W-:-:S01]  /*74c0*/  FADD.FTZ R78, R52, R5 ;  /* 0x00000005344e7221 */ /* 0x008fc20000010000 */
[----:B------:R3:W-:Y:S06]  /*74d0*/  @!P0 SYNCS.ARRIVE.TRANS64.RED.A1T0 RZ, [R4+URZ], RZ ;  /* 0x000000ff04ff89a7 */ /* 0x0007ec000810043f */
[----:B------:R-:W4:Y:S01]  /*74e0*/  MUFU.EX2 R75, R75 ;  /* 0x0000004b004b7308 */ /* 0x000f220000000800 */
[----:B-1----:R-:W-:-:S07]  /*74f0*/  FADD.FTZ R80, R70, R81 ;  /* 0x0000005146507221 */ /* 0x002fce0000010000 */
[----:B------:R-:W1:Y:S01]  /*7500*/  MUFU.EX2 R56, R56 ;  /* 0x0000003800387308 */ /* 0x000e620000000800 */
[----:B--2---:R-:W-:-:S07]  /*7510*/  FADD.FTZ R5, R61, R78 ;  /* 0x0000004e3d057221 */ /* 0x004fce0000010000 */
[----:B------:R-:W2:Y:S01]  /*7520*/  MUFU.EX2 R72, R72 ;  /* 0x0000004800487308 */ /* 0x000ea20000000800 */
[----:B----4-:R-:W-:-:S07]  /*7530*/  FADD.FTZ R81, R75, R80 ;  /* 0x000000504b517221 */ /* 0x010fce0000010000 */
[----:B------:R-:W4:Y:S01]  /*7540*/  MUFU.EX2 R65, R65 ;  /* 0x0000004100417308 */ /* 0x000f220000000800 */
[----:B-1----:R-:W-:-:S07]  /*7550*/  FADD.FTZ R78, R56, R5 ;  /* 0x00000005384e7221 */ /* 0x002fce0000010000 */
[----:B------:R-:W1:Y:S01]  /*7560*/  MUFU.EX2 R77, R77 ;  /* 0x0000004d004d7308 */ /* 0x000e620000000800 */
[----:B--2---:R-:W-:-:S07]  /*7570*/  FADD.FTZ R80, R72, R81 ;  /* 0x0000005148507221 */ /* 0x004fce0000010000 */
[----:B------:R-:W3:Y:S01]  /*7580*/  MUFU.EX2 R60, R60 ;  /* 0x0000003c003c7308 */ /* 0x000ee20000000800 */
[----:B----4-:R-:W-:-:S07]  /*7590*/  FADD.FTZ R5, R65, R78 ;  /* 0x0000004e41057221 */ /* 0x010fce0000010000 */
        /* <DEDUP_REMOVED lines=18> */
.L_x_1556:
[----:B------:R-:W-:Y:S01]  /*76c0*/  UIADD3 UR6, UR7, 0x19c60, URZ ;  /* 0x00019c6007067890 */ /* 0x000fe2000fffe03f */
[----:B------:R-:W-:Y:S01]  /*76d0*/  ISETP.GT.AND P2, PT, R9, RZ, PT ;  /* 0x000000ff0900720c */ /* 0x000fe20003f44270 */
[----:B------:R-:W-:Y:S01]  /*76e0*/  UMOV UR17, UR38 ;  /* 0x0000002600117c82 */ /* 0x000fe20008000000 */
[----:B------:R-:W-:Y:S01]  /*76f0*/  F2FP.SATFINITE.E4M3.F32.PACK_AB_MERGE_C R10, R15, R10, RZ ;  /* 0x0000000a0f0a723e */ /* 0x000fe200048070ff */
[----:B------:R-:W-:Y:S01]  /*7700*/  UPRMT UR6, UR48, 0x654, UR6 ;  /* 0x0000065430067896 */ /* 0x000fe20008000006 */
        /* <DEDUP_REMOVED lines=83> */
[----:B------:R-:W-:Y:S01]  /*7c40*/  F2FP.SATFINITE.E4M3.F32.PACK_AB_MERGE_C R139, R79, R74, R73 ;  /* 0x0000004a4f8b723e */ /* 0x000fe20004807049 */
[----:B------:R-:W-:Y:S06]  /*7c50*/  @P2 BRA `(.L_x_1557) ;  /* 0xffffffe400342947 */ /* 0x000fec000383ffff */
.L_x_1547:
[----:B------:R-:W-:Y:S06]  /*7c60*/  BAR.ARV 0x8, 0x1a0 ;  /* 0x0206800000007b1d */ /* 0x000fec0000002000 */
[----:B------:R-:W-:Y:S05]  /*7c70*/  @!P1 BRA `(.L_x_1558) ;  /* 0x0000000000049947 */ /* 0x000fea0003800000 */
[----:B------:R-:W-:Y:S01]  /*7c80*/  BPT.TRAP 0x1 ;  /* 0x000000040000795c */ /* 0x000fe20000300000 */
.L_x_1558:
[----:B------:R-:W-:Y:S01]  /*7c90*/  ULEA UR5, UR38, UR39, 0x3 ;  /* 0x0000002726057291 */ /* 0x000fe2000f8e183f */
[----:B------:R-:W-:-:S08]  /*7ca0*/  SHF.L.U32 R6, R16, 0x1f, RZ ;  /* 0x0000001f10067819 */ /* 0x000fd000000006ff */
[----:B------:R1:W2:Y:S01]  /*7cb0*/  SYNCS.PHASECHK.TRANS64.TRYWAIT P2, [UR5+0x19c50], R6 ;  /* 0x019c5006ff0075a7 */ /* 0x0002a20008040145 */
[----:B------:R-:W-:Y:S05]  /*7cc0*/  @!P1 BRA `(.L_x_1559) ;  /* 0x0000000000049947 */ /* 0x000fea0003800000 */
[----:B------:R-:W-:Y:S01]  /*7cd0*/  BPT.TRAP 0x1 ;  /* 0x000000040000795c */ /* 0x000fe20000300000 */
.L_x_1559:
[----:B------:R-:W3:Y:S02]  /*7ce0*/  LDC.64 R12, c[0x0][0x9a0] ;  /* 0x00026800ff0c7b82 */ /* 0x000ee40000000a00 */
[----:B---3--:R-:W-:-:S04]  /*7cf0*/  ISETP.NE.U32.AND P0, PT, R12, RZ, PT ;  /* 0x000000ff0c00720c */ /* 0x008fc80003f05070 */
[----:B------:R-:W-:-:S13]  /*7d00*/  ISETP.NE.AND.EX P0, PT, R13, RZ, PT, P0 ;  /* 0x000000ff0d00720c */ /* 0x000fda0003f05300 */
[----:B------:R-:W3:Y:S08]  /*7d10*/  @P0 LDC.64 R10, c[0x0][0x9c8] ;  /* 0x00027200ff0a0b82 */ /* 0x000ef00000000a00 */
[----:B------:R-:W4:Y:S01]  /*7d20*/  @P0 LDC.64 R14, c[0x0][0x9d0] ;  /* 0x00027400ff0e0b82 */ /* 0x000f220000000a00 */
[----:B--2---:R-:W-:Y:S05]  /*7d30*/  @P2 BRA `(.L_x_1560) ;  /* 0x0000000000082947 */ /* 0x004fea0003800000 */
[----:B------:R-:W2:Y:S02]  /*7d40*/  SYNCS.PHASECHK.TRANS64.TRYWAIT P2, [UR5+0x19c50], R6 ;  /* 0x019c5006ff0075a7 */ /* 0x000ea40008040145 */
[----:B--2---:R-:W-:Y:S05]  /*7d50*/  @!P2 BRA `(.L_x_1561) ;  /* 0x0000005000b0a947 */ /* 0x004fea0003800000 */
.L_x_1560:
[----:B------:R-:W-:Y:S01]  /*7d60*/  UIADD3 UR39, UR39, 0x3000, URZ ;  /* 0x0000300027277890 */ /* 0x000fe2000fffe03f */
[----:B------:R-:W-:Y:S01]  /*7d70*/  WARPGROUP.ARRIVE ;  /* 0x00000000000079c5 */ /* 0x000fe20000000000 */
[----:B------:R-:W-:Y:S01]  /*7d80*/  UMOV UR7, 0x40000040 ;  /* 0x4000004000077882 */ /* 0x000fe20000000000 */
[----:B--2---:R-:W-:Y:S01]  /*7d90*/  IMAD.U32 R7, RZ, RZ, UR44 ;  /* 0x0000002cff077e24 */ /* 0x004fe2000f8e00ff */
[----:B------:R-:W-:Y:S01]  /*7da0*/  USHF.R.U32.HI UR39, URZ, 0x4, UR39 ;  /* 0x000000043f277899 */ /* 0x000fe20008011627 */
[----:B------:R-:W-:-:S03]  /*7db0*/  @P0 SHF.R.S32.HI R9, RZ, 0x1f, R156 ;  /* 0x0000001fff090819 */ /* 0x000fc6000001149c */
[----:B------:R-:W-:Y:S01]  /*7dc0*/  ULOP3.LUT UR39, UR39, 0x3fff, URZ, 0xc0, !UPT ;  /* 0x00003fff27277892 */ /* 0x000fe2000f8ec03f */
[----:B------:R-:W-:Y:S01]  /*7dd0*/  @P0 SHF.R.S32.HI R7, RZ, 0x1f, R7 ;  /* 0x0000001fff070819 */ /* 0x000fe20000011407 */
[----:B----4-:R-:W-:Y:S02]  /*7de0*/  @P0 IMAD R9, R9, R14, RZ ;  /* 0x0000000e09090224 */ /* 0x010fe400078e02ff */
[----:B------:R-:W-:Y:S02]  /*7df0*/  ULOP3.LUT UR4, UR39, 0x10000, URZ, 0xfc, !UPT ;  /* 0x0001000027047892 */ /* 0x000fe4000f8efc3f */
[----:B-1-3--:R-:W-:Y:S02]  /*7e00*/  @P0 IMAD R6, R7, R10, RZ ;  /* 0x0000000a07060224 */ /* 0x00afe400078e02ff */
[----:B------:R-:W-:Y:S01]  /*7e10*/  UIMAD UR4, UR38, 0x300, UR4 ;  /* 0x00000300260478a4 */ /* 0x000fe2000f8e0204 */
[----:B------:R-:W-:Y:S02]  /*7e20*/  @P0 IMAD R9, R156, R15, R9 ;  /* 0x0000000f9c090224 */ /* 0x000fe400078e0209 */
[----:B------:R-:W-:-:S02]  /*7e30*/  @P0 IMAD R11, R11, UR44, R6 ;  /* 0x0000002c0b0b0c24 */ /* 0x000fc4000f8e0206 */
[----:B------:R-:W-:Y:S02]  /*7e40*/  @P0 IMAD.WIDE.U32 R6, R10, UR44, RZ ;  /* 0x0000002c0a060c25 */ /* 0x000fe4000f8e00ff */
[----:B------:R-:W-:Y:S02]  /*7e50*/  UMOV UR6, UR4 ;  /* 0x0000000400067c82 */ /* 0x000fe40008000000 */
[----:B------:R-:W-:Y:S01]  /*7e60*/  QGMMA.64x96x32.F32.E4M3.E4M3 R88, R148, gdesc[UR4], R88, gsb0 ;  /* 0x0160000494587df3 */ /* 0x000fe20008000858 */
[----:B------:R-:W-:Y:S02]  /*7e70*/  @P0 IMAD.IADD R7, R7, 0x1, R11 ;  /* 0x0000000107070824 */ /* 0x000fe400078e020b */
[----:B------:R-:W-:-:S04]  /*7e80*/  @P0 IMAD.WIDE.U32 R6, R156, R14, R6 ;  /* 0x0000000e9c060225 */ /* 0x000fc800078e0006 */
[----:B------:R-:W-:Y:S01]  /*7e90*/  @P0 IMAD.IADD R7, R7, 0x1, R9 ;  /* 0x0000000107070824 */ /* 0x000fe200078e0209 */
[----:B------:R-:W-:-:S04]  /*7ea0*/  @P0 LEA R8, P2, R6, R12, 0x2 ;  /* 0x0000000c06080211 */ /* 0x000fc800078410ff */
[----:B------:R-:W-:Y:S01]  /*7eb0*/  @P0 LEA.HI.X R9, R6, R13, R7, 0x2, P2 ;  /* 0x0000000d06090211 */ /* 0x000fe200010f1407 */
[----:B------:R-:W-:-:S06]  /*7ec0*/  IMAD.MOV.U32 R6, RZ, RZ, 0x3f800000 ;  /* 0x3f800000ff067424 */ /* 0x000fcc00078e00ff */
[----:B------:R1:W2:Y:S01]  /*7ed0*/  @P0 LDG.E R6, desc[UR46][R8.64] ;  /* 0x0000002e08060981 */ /* 0x0002a2000c1e1900 */
[----:B------:R-:W-:Y:S01]  /*7ee0*/  UIADD3 UR6, UR4, 0x2, URZ ;  /* 0x0000000204067890 */ /* 0x000fe2000fffe03f */
[----:B------:R-:W-:Y:S01]  /*7ef0*/  UMOV UR7, 0x40000040 ;  /* 0x4000004000077882 */ /* 0x000fe20000000000 */
[----:B------:R-:W-:Y:S02]  /*7f00*/  WARPGROUP.DEPBAR.LE gsb0, 0x0 ;  /* 0x00008000000079c5 */ /* 0x000fe40000010000 */
[----:B------:R-:W-:-:S06]  /*7f10*/  WARPGROUP.ARRIVE ;  /* 0x00000000000079c5 */ /* 0x000fcc0000000000 */
[----:B------:R-:W-:Y:S01]  /*7f20*/  QGMMA.64x96x32.F32.E4M3.E4M3 R88, R144, gdesc[UR4], R88, gsb0 ;  /* 0x0160000490587df3 */ /* 0x000fe20008000858 */
[----:B------:R-:W-:Y:S01]  /*7f30*/  UIADD3 UR6, UR4, 0x4, URZ ;  /* 0x0000000404067890 */ /* 0x000fe2000fffe03f */
[----:B------:R-:W-:Y:S01]  /*7f40*/  UMOV UR7, 0x40000040 ;  /* 0x4000004000077882 */ /* 0x000fe20000000000 */
[----:B------:R-:W3:Y:S01]  /*7f50*/  SHFL.BFLY PT, R10, R5, 0x2, 0x1f ;  /* 0x0c401f00050a7f89 */ /* 0x000ee200000e0000 */
[----:B------:R-:W-:-:S03]  /*7f60*/  UIADD3 UR4, UR4, 0x6, URZ ;  /* 0x0000000604047890 */ /* 0x000fc6000fffe03f */
[----:B------:R-:W4:Y:S01]  /*7f70*/  SHFL.BFLY PT, R11, R4, 0x2, 0x1f ;  /* 0x0c401f00040b7f89 */ /* 0x000f2200000e0000 */
[----:B------:R-:W-:Y:S02]  /*7f80*/  WARPGROUP.DEPBAR.LE gsb0, 0x0 ;  /* 0x00008000000079c5 */ /* 0x000fe40000010000 */
[----:B------:R-:W-:-:S06]  /*7f90*/  WARPGROUP.ARRIVE ;  /* 0x00000000000079c5 */ /* 0x000fcc0000000000 */
[----:B------:R-:W-:Y:S01]  /*7fa0*/  QGMMA.64x96x32.F32.E4M3.E4M3 R88, R140, gdesc[UR4], R88, gsb0 ;  /* 0x016000048c587df3 */ /* 0x000fe20008000858 */
[----:B------:R-:W-:Y:S01]  /*7fb0*/  UMOV UR6, UR4 ;  /* 0x0000000400067c82 */ /* 0x000fe20008000000 */
[----:B------:R-:W-:Y:S01]  /*7fc0*/  UMOV UR7, 0x40000040 ;  /* 0x4000004000077882 */ /* 0x000fe20000000000 */
[----:B---3--:R-:W-:-:S01]  /*7fd0*/  FADD.FTZ R10, R10, R5 ;  /* 0x000000050a0a7221 */ /* 0x008fc20000010000 */
[----:B----4-:R-:W-:-:S04]  /*7fe0*/  FADD.FTZ R11, R11, R4 ;  /* 0x000000040b0b7221 */ /* 0x010fc80000010000 */
[----:B------:R-:W3:Y:S04]  /*7ff0*/  SHFL.BFLY PT, R7, R10, 0x1, 0x1f ;  /* 0x0c201f000a077f89 */ /* 0x000ee800000e0000 */
[----:B-1----:R-:W1:Y:S01]  /*8000*/  SHFL.BFLY PT, R8, R11, 0x1, 0x1f ;  /* 0x0c201f000b087f89 */ /* 0x002e6200000e0000 */
[----:B---3--:R-:W-:-:S01]  /*8010*/  FADD.FTZ R12, R10, R7 ;  /* 0x000000070a0c7221 */ /* 0x008fc20000010000 */
[----:B-1----:R-:W-:-:S04]  /*8020*/  FADD.FTZ R14, R11, R8 ;  /* 0x000000080b0e7221 */ /* 0x002fc80000010000 */
[C---:B------:R-:W-:Y:S01]  /*8030*/  FSETP.NE.FTZ.AND P0, PT, R12.reuse, RZ, PT ;  /* 0x000000ff0c00720b */ /* 0x040fe20003f15000 */
[----:B------:R-:W-:Y:S01]  /*8040*/  FMUL.FTZ R15, R12, 0.00390625 ;  /* 0x3b8000000c0f7820 */ /* 0x000fe20000410000 */
[----:B------:R-:W-:Y:S01]  /*8050*/  FMUL.FTZ R10, R14, 0.00390625 ;  /* 0x3b8000000e0a7820 */ /* 0x000fe20000410000 */
[----:B------:R-:W-:-:S03]  /*8060*/  IMAD.MOV.U32 R7, RZ, RZ, RZ ;  /* 0x000000ffff077224 */ /* 0x000fc600078e00ff */
        /* <DEDUP_REMOVED lines=9> */
[----:B------:R-:W3:Y:S08]  /*8100*/  @P2 MUFU.LG2 R9, R15 ;  /* 0x0000000f00092308 */ /* 0x000ef00000000c00 */
[----:B------:R-:W4:Y:S01]  /*8110*/  @P0 MUFU.RCP R11, R14 ;  /* 0x0000000e000b0308 */ /* 0x000f220000001000 */
[C---:B------:R-:W-:Y:S01]  /*8120*/  @P2 FMUL.FTZ R8, R2.reuse, 0.69314718246459960938 ;  /* 0x3f31721802082820 */ /* 0x040fe20000410000 */
[----:B------:R-:W-:Y:S01]  /*8130*/  @P3 FMUL.FTZ R2, R2, 0.69314718246459960938 ;  /* 0x3f31721802023820 */ /* 0x000fe20000410000 */
[----:B-1----:R-:W-:Y:S01]  /*8140*/  @P3 FMUL.FTZ R13, R10, 0.69314718246459960938 ;  /* 0x3f3172180a0d3820 */ /* 0x002fe20000410000 */
[----:B------:R-:W-:-:S02]  /*8150*/  IMAD.MOV.U32 R4, RZ, RZ, -0x800000 ;  /* 0xff800000ff047424 */ /* 0x000fc400078e00ff */
[----:B--2---:R-:W-:Y:S01]  /*8160*/  FMUL.FTZ R7, R7, R6 ;  /* 0x0000000607077220 */ /* 0x004fe20000410000 */
[----:B------:R-:W-:Y:S02]  /*8170*/  IMAD.MOV.U32 R5, RZ, RZ, -0x800000 ;  /* 0xff800000ff057424 */ /* 0x000fe400078e00ff */
[----:B---3--:R-:W-:Y:S01]  /*8180*/  @P2 FMUL.FTZ R9, R9, 0.69314718246459960938 ;  /* 0x3f31721809092820 */ /* 0x008fe20000410000 */
[----:B------:R-:W-:-:S03]  /*8190*/  @P3 FFMA.FTZ R4, R2, R0, R13 ;  /* 0x0000000002043223 */ /* 0x000fc6000001000d */
[----:B------:R-:W-:Y:S01]  /*81a0*/  @P2 FFMA.FTZ R5, R8, R3, R9 ;  /* 0x0000000308052223 */ /* 0x000fe20000010009 */
[----:B----4-:R-:W-:Y:S01]  /*81b0*/  FMUL.FTZ R0, R11, R6 ;  /* 0x000000060b007220 */ /* 0x010fe20000410000 */
[----:B------:R-:W-:Y:S02]  /*81c0*/  WARPGROUP.DEPBAR.LE gsb0, 0x0 ;  /* 0x00008000000079c5 */ /* 0x000fe40000010000 */
[----:B------:R-:W-:Y:S05]  /*81d0*/  @!P1 BRA `(.L_x_1562) ;  /* 0x0000000000049947 */ /* 0x000fea0003800000 */
[----:B------:R-:W-:Y:S01]  /*81e0*/  BPT.TRAP 0x1 ;  /* 0x000000040000795c */ /* 0x000fe20000300000 */
.L_x_1562:
        /* <DEDUP_REMOVED lines=55> */
[----:B------:R-:W-:Y:S01]  /*8560*/  VIADD R157, R157, 0x1 ;  /* 0x000000019d9d7836 */ /* 0x000fe20000000000 */
[----:B------:R-:W-:Y:S01]  /*8570*/  LOP3.LUT R16, R16, UR4, RZ, 0x3c, !PT ;  /* 0x0000000410107c12 */ /* 0x000fe2000f8e3cff */
[----:B------:R-:W-:-:S12]  /*8580*/  USEL UR38, UR38, URZ, UP0 ;  /* 0x0000003f26267287 */ /* 0x000fd80008000000 */
.L_x_1529:
        /* <DEDUP_REMOVED lines=16> */
[C---:B------:R-:W-:Y:S02]  /*8690*/  IADD3 R13, P6, R18.reuse, 0x20, RZ ;  /* 0x00000020120d7810 */ /* 0x040fe40007fde0ff */
[----:B------:R-:W-:Y:S02]  /*86a0*/  F2FP.BF16.F32.PACK_AB R11, R11, R12 ;  /* 0x0000000c0b0b723e */ /* 0x000fe400000010ff */
[----:B------:R-:W-:Y:S01]  /*86b0*/  F2FP.BF16.F32.PACK_AB R9, R9, R10 ;  /* 0x0000000a0909723e */ /* 0x000fe200000010ff */
[----:B------:R1:W2:Y:S01]  /*86c0*/  LDG.E.CONSTANT R0, desc[UR46][R2.64] ;  /* 0x0000002e02007981 */ /* 0x0002a2000c1e9900 */
[----:B------:R-:W-:Y:S01]  /*86d0*/  LOP3.LUT R12, R13, 0x180, RZ, 0xc0, !PT ;  /* 0x000001800d0c7812 */ /* 0x000fe200078ec0ff */
[----:B------:R-:W-:Y:S01]  /*86e0*/  VIADD R71, R23, UR42 ;  /* 0x0000002a17477c36 */ /* 0x000fe20008000000 */
[----:B------:R-:W-:Y:S01]  /*86f0*/  F2FP.BF16.F32.PACK_AB R8, R7, R8 ;  /* 0x000000080708723e */ /* 0x000fe200000010ff */
[----:B------:R-:W-:Y:S01]  /*8700*/  USHF.R.S32.HI UR5, URZ, 0x1f, UR43 ;  /* 0x0000001f3f057899 */ /* 0x000fe2000801142b */
[----:B------:R-:W-:Y:S01]  /*8710*/  F2FP.BF16.F32.PACK_AB R6, R135, R6 ;  /* 0x000000068706723e */ /* 0x000fe200000010ff */
[----:B------:R-:W-:Y:S01]  /*8720*/  ULDC.64 UR6, c[0x0][0xb70] ;  /* 0x0002dc0000067ab9 */ /* 0x000fe20000000a00 */
[----:B------:R-:W-:Y:S01]  /*8730*/  IADD3 R7, P5, R18, 0x6000, RZ ;  /* 0x0000600012077810 */ /* 0x000fe20007fbe0ff */
[----:B------:R-:W-:Y:S01]  /*8740*/  UIMAD UR5, UR5, UR6, URZ ;  /* 0x00000006050572a4 */ /* 0x000fe2000f8e023f */
[----:B------:R-:W-:Y:S01]  /*8750*/  SHF.R.U64 R12, R12, 0x3, RZ ;  /* 0x000000030c0c7819 */ /* 0x000fe200000012ff */
[----:B------:R-:W-:Y:S01]  /*8760*/  UIMAD.WIDE.U32 UR8, UR43, UR6, URZ ;  /* 0x000000062b0872a5 */ /* 0x000fe2000f8e003f */
[C---:B-1----:R-:W-:Y:S01]  /*8770*/  LOP3.LUT P0, R2, R60.reuse, 0x3, RZ, 0xc0, !PT ;  /* 0x000000033c027812 */ /* 0x042fe2000780c0ff */
[----:B------:R-:W-:Y:S01]  /*8780*/  VIADD R60, R60, 0xffffff80 ;  /* 0xffffff803c3c7836 */ /* 0x000fe20000000000 */
[----:B------:R-:W-:Y:S01]  /*8790*/  F2FP.BF16.F32.PACK_AB R52, R51, R52 ;  /* 0x000000343334723e */ /* 0x000fe200000010ff */
[----:B------:R-:W-:Y:S01]  /*87a0*/  UIMAD UR5, UR43, UR7, UR5 ;  /* 0x000000072b0572a4 */ /* 0x000fe2000f8e0205 */
[----:B------:R-:W-:Y:S01]  /*87b0*/  ISETP.EQ.OR P0, PT, R2, 0x3, !P0 ;  /* 0x000000030200780c */ /* 0x000fe20004702670 */
[----:B------:R-:W-:Y:S01]  /*87c0*/  VIADD R2, R71, 0x8 ;  /* 0x0000000847027836 */ /* 0x000fe20000000000 */
[----:B------:R-:W-:Y:S01]  /*87d0*/  SHF.R.S32.HI R3, RZ, 0x1f, R60 ;  /* 0x0000001fff037819 */ /* 0x000fe2000001143c */
[----:B------:R-:W-:Y:S01]  /*87e0*/  UIADD3 UR5, UR9, UR5, URZ ;  /* 0x0000000509057290 */ /* 0x000fe2000fffe03f */
[----:B------:R-:W-:Y:S01]  /*87f0*/  F2FP.BF16.F32.PACK_AB R46, R45, R46 ;  /* 0x0000002e2d2e723e */ /* 0x000fe200000010ff */
[----:B------:R-:W-:Y:S01]  /*8800*/  ULDC.64 UR6, c[0x0][0xb40] ;  /* 0x0002d00000067ab9 */ /* 0x000fe20000000a00 */
[----:B------:R-:W-:-:S02]  /*8810*/  LEA.HI R3, R3, R60, RZ, 0x7 ;  /* 0x0000003c03037211 */ /* 0x000fc400078f38ff */
[----:B------:R-:W-:Y:S02]  /*8820*/  SEL R67, R9, R6, P0 ;  /* 0x0000000609437207 */ /* 0x000fe40000000000 */
[----:B------:R-:W-:Y:S02]  /*8830*/  SEL R69, R6, R9, P0 ;  /* 0x0000000906457207 */ /* 0x000fe40000000000 */
[----:B------:R-:W-:Y:S02]  /*8840*/  SEL R45, R11, R8, P0 ;  /* 0x000000080b2d7207 */ /* 0x000fe40000000000 */
[----:B------:R-:W-:Y:S02]  /*8850*/  SEL R51, R8, R11, P0 ;  /* 0x0000000b08337207 */ /* 0x000fe40000000000 */
[----:B------:R-:W-:Y:S02]  /*8860*/  LOP3.LUT R6, R7, 0x180, RZ, 0xc0, !PT ;  /* 0x0000018007067812 */ /* 0x000fe400078ec0ff */
[----:B------:R-:W-:-:S02]  /*8870*/  IADD3 R11, P3, R18, 0x3000, RZ ;  /* 0x00003000120b7810 */ /* 0x000fc40007f7e0ff */
[----:B------:R-:W-:Y:S02]  /*8880*/  F2FP.BF16.F32.PACK_AB R55, R55, R56 ;  /* 0x000000383737723e */ /* 0x000fe400000010ff */
[----:B------:R-:W-:Y:S01]  /*8890*/  LOP3.LUT R12, R12, R13, RZ, 0x3c, !PT ;  /* 0x0000000d0c0c7212 */ /* 0x000fe200078e3cff */
[----:B------:R-:W-:Y:S01]  /*88a0*/  IMAD.X R13, RZ, RZ, R19, P6 ;  /* 0x000000ffff0d7224 */ /* 0x000fe200030e0613 */
[----:B------:R-:W-:Y:S01]  /*88b0*/  LOP3.LUT R3, R3, 0xffffff80, RZ, 0xc0, !PT ;  /* 0xffffff8003037812 */ /* 0x000fe200078ec0ff */
[----:B------:R-:W1:Y:S01]  /*88c0*/  S2R R56, SR_TID.X ;  /* 0x0000000000387919 */ /* 0x000e620000002100 */
[----:B------:R-:W-:Y:S02]  /*88d0*/  SHF.R.U64 R6, R6, 0x3, RZ ;  /* 0x0000000306067819 */ /* 0x000fe400000012ff */
[----:B------:R-:W-:Y:S01]  /*88e0*/  F2FP.BF16.F32.PACK_AB R54, R53, R54 ;  /* 0x000000363536723e */ /* 0x000fe200000010ff */
[----:B------:R-:W-:Y:S01]  /*88f0*/  IMAD.IADD R3, R60, 0x1, -R3 ;  /* 0x000000013c037824 */ /* 0x000fe200078e0a03 */
[----:B------:R-:W-:-:S02]  /*8900*/  F2FP.BF16.F32.PACK_AB R20, R15, R20 ;  /* 0x000000140f14723e */ /* 0x000fc400000010ff */
[----:B------:R-:W-:Y:S02]  /*8910*/  LOP3.LUT R10, R11, 0x180, RZ, 0xc0, !PT ;  /* 0x000001800b0a7812 */ /* 0x000fe400078ec0ff */
[----:B------:R-:W-:Y:S02]  /*8920*/  SEL R53, R55, R52, P0 ;  /* 0x0000003437357207 */ /* 0x000fe40000000000 */
[C---:B------:R-:W-:Y:S02]  /*8930*/  IADD3 R9, P4, R18.reuse, 0x3020, RZ ;  /* 0x0000302012097810 */ /* 0x040fe40007f9e0ff */
[----:B------:R-:W-:Y:S02]  /*8940*/  LOP3.LUT R15, R18, 0x180, RZ, 0xc0, !PT ;  /* 0x00000180120f7812 */ /* 0x000fe400078ec0ff */
[----:B------:R-:W-:Y:S02]  /*8950*/  SEL R55, R52, R55, P0 ;  /* 0x0000003734377207 */ /* 0x000fe40000000000 */
[----:B------:R-:W-:-:S02]  /*8960*/  F2FP.BF16.F32.PACK_AB R49, R49, R50 ;  /* 0x000000323131723e */ /* 0x000fc400000010ff */
[----:B------:R-:W-:Y:S02]  /*8970*/  F2FP.BF16.F32.PACK_AB R21, R21, R24 ;  /* 0x000000181515723e */ /* 0x000fe400000010ff */
[----:B------:R-:W-:Y:S01]  /*8980*/  LOP3.LUT R6, R6, R7, RZ, 0x3c, !PT ;  /* 0x0000000706067212 */ /* 0x000fe200078e3cff */
[----:B------:R-:W-:Y:S01]  /*8990*/  IMAD.X R7, RZ, RZ, R19, P5 ;  /* 0x000000ffff077224 */ /* 0x000fe200028e0613 */
[----:B------:R-:W-:Y:S02]  /*89a0*/  MOV R52, R12 ;  /* 0x0000000c00347202 */ /* 0x000fe40000000f00 */
[----:B------:R-:W-:Y:S01]  /*89b0*/  SHF.R.U64 R10, R10, 0x3, RZ ;  /* 0x000000030a0a7819 */ /* 0x000fe200000012ff */
[----:B------:R-:W3:Y:S01]  /*89c0*/  LDC.64 R12, c[0x0][0xb78] ;  /* 0x0002de00ff0c7b82 */ /* 0x000ee20000000a00 */
[----:B------:R-:W-:Y:S02]  /*89d0*/  F2FP.BF16.F32.PACK_AB R57, R57, R58 ;  /* 0x0000003a3939723e */ /* 0x000fe400000010ff */
[----:B------:R-:W-:-:S02]  /*89e0*/  LOP3.LUT R8, R9, 0x180, RZ, 0xc0, !PT ;  /* 0x0000018009087812 */ /* 0x000fc400078ec0ff */
[----:B------:R-:W-:Y:S01]  /*89f0*/  SHF.R.U64 R15, R15, 0x3, RZ ;  /* 0x000000030f0f7819 */ /* 0x000fe200000012ff */
[----:B-1----:R-:W-:Y:S01]  /*8a00*/  VIADD R60, R56, 0xffffff80 ;  /* 0xffffff80383c7836 */ /* 0x002fe20000000000 */
[----:B------:R-:W-:Y:S02]  /*8a10*/  F2FP.BF16.F32.PACK_AB R30, R29, R30 ;  /* 0x0000001e1d1e723e */ /* 0x000fe400000010ff */
[----:B------:R-:W-:Y:S02]  /*8a20*/  F2FP.BF16.F32.PACK_AB R47, R47, R48 ;  /* 0x000000302f2f723e */ /* 0x000fe400000010ff */
[----:B------:R-:W-:Y:S02]  /*8a30*/  F2FP.BF16.F32.PACK_AB R44, R43, R44 ;  /* 0x0000002c2b2c723e */ /* 0x000fe400000010ff */
[----:B------:R-:W-:Y:S02]  /*8a40*/  F2FP.BF16.F32.PACK_AB R41, R41, R42 ;  /* 0x0000002a2929723e */ /* 0x000fe400000010ff */
        /* <DEDUP_REMOVED lines=8> */
[----:B------:R-:W-:Y:S02]  /*8ad0*/  LOP3.LUT P1, RZ, R3, 0x3, RZ, 0xc0, !PT ;  /* 0x0000000303ff7812 */ /* 0x000fe4000782c0ff */
[----:B------:R-:W-:Y:S01]  /*8ae0*/  LOP3.LUT R10, R10, R11, RZ, 0x3c, !PT ;  /* 0x0000000b0a0a7212 */ /* 0x000fe200078e3cff */
[----:B------:R-:W-:Y:S01]  /*8af0*/  IMAD.X R11, RZ, RZ, R19, P3 ;  /* 0x000000ffff0b7224 */ /* 0x000fe200018e0613 */
[----:B------:R-:W-:Y:S02]  /*8b00*/  F2FP.BF16.F32.PACK_AB R33, R33, R34 ;  /* 0x000000222121723e */ /* 0x000fe400000010ff */
[----:B------:R-:W-:Y:S02]  /*8b10*/  F2FP.BF16.F32.PACK_AB R31, R31, R32 ;  /* 0x000000201f1f723e */ /* 0x000fe400000010ff */
[----:B------:R-:W-:-:S02]  /*8b20*/  F2FP.BF16.F32.PACK_AB R25, R25, R26 ;  /* 0x0000001a1919723e */ /* 0x000fc400000010ff */
[----:B------:R-:W-:Y:S02]  /*8b30*/  SEL R27, R57, R54, P0 ;  /* 0x00000036391b7207 */ /* 0x000fe40000000000 */
[----:B------:R-:W-:Y:S02]  /*8b40*/  IADD3 R3, P6, R18, 0x6020, RZ ;  /* 0x0000602012037810 */ /* 0x000fe40007fde0ff */
[----:B------:R-:W-:Y:S02]  /*8b50*/  SHF.R.U64 R8, R8, 0x3, RZ ;  /* 0x0000000308087819 */ /* 0x000fe400000012ff */
[----:B------:R-:W-:Y:S01]  /*8b60*/  LOP3.LUT R14, R15, R18, RZ, 0x3c, !PT ;  /* 0x000000120f0e7212 */ /* 0x000fe200078e3cff */
[----:B------:R-:W-:Y:S01]  /*8b70*/  IMAD.MOV.U32 R15, RZ, RZ, R19 ;  /* 0x000000ffff0f7224 */ /* 0x000fe200078e0013 */
[----:B------:R-:W-:Y:S02]  /*8b80*/  MOV R46, R6 ;  /* 0x00000006002e7202 */ /* 0x000fe40000000f00 */
[----:B------:R-:W-:-:S02]  /*8b90*/  SEL R57, R54, R57, P0 ;  /* 0x0000003936397207 */ /* 0x000fc40000000000 */
[----:B------:R-:W-:Y:S02]  /*8ba0*/  SEL R35, R41, R38, P0 ;  /* 0x0000002629237207 */ /* 0x000fe40000000000 */
[----:B------:R-:W-:Y:S02]  /*8bb0*/  SEL R59, R47, R44, P0 ;  /* 0x0000002c2f3b7207 */ /* 0x000fe40000000000 */
[----:B------:R-:W-:Y:S02]  /*8bc0*/  SEL R41, R38, R41, P0 ;  /* 0x0000002926297207 */ /* 0x000fe40000000000 */
[----:B------:R-:W-:Y:S02]  /*8bd0*/  SEL R47, R44, R47, P0 ;  /* 0x0000002f2c2f7207 */ /* 0x000fe40000000000 */
[----:B------:R-:W-:Y:S02]  /*8be0*/  SEL R61, R39, R36, P0 ;  /* 0x00000024273d7207 */ /* 0x000fe40000000000 */
[----:B------:R-:W-:-:S02]  /*8bf0*/  ISETP.GE.OR P2, PT, R2, UR10, P1 ;  /* 0x0000000a02007c0c */ /* 0x000fc40008f46670 */
[----:B------:R-:W-:Y:S02]  /*8c00*/  SEL R37, R33, R30, P0 ;  /* 0x0000001e21257207 */ /* 0x000fe40000000000 */
[----:B------:R-:W-:Y:S02]  /*8c10*/  SEL R43, R25, R20, P0 ;  /* 0x00000014192b7207 */ /* 0x000fe40000000000 */
[----:B------:R-:W-:Y:S02]  /*8c20*/  SEL R39, R36, R39, P0 ;  /* 0x0000002724277207 */ /* 0x000fe40000000000 */
[----:B------:R-:W-:Y:S02]  /*8c30*/  SEL R63, R31, R28, P0 ;  /* 0x0000001c1f3f7207 */ /* 0x000fe40000000000 */
[----:B------:R-:W-:Y:S02]  /*8c40*/  LOP3.LUT R2, R3, 0x180, RZ, 0xc0, !PT ;  /* 0x0000018003027812 */ /* 0x000fe400078ec0ff */
[----:B------:R-:W-:Y:S01]  /*8c50*/  LOP3.LUT R8, R8, R9, RZ, 0x3c, !PT ;  /* 0x0000000908087212 */ /* 0x000fe200078e3cff */
[----:B------:R-:W-:Y:S01]  /*8c60*/  IMAD.X R9, RZ, RZ, R19, P4 ;  /* 0x000000ffff097224 */ /* 0x000fe200020e0613 */
[----:B------:R-:W-:-:S02]  /*8c70*/  SEL R33, R30, R33, P0 ;  /* 0x000000211e217207 */ /* 0x000fc40000000000 */
[----:B------:R-:W-:Y:S02]  /*8c80*/  SEL R25, R20, R25, P0 ;  /* 0x0000001914197207 */ /* 0x000fe40000000000 */
[----:B------:R-:W-:Y:S02]  /*8c90*/  SEL R31, R28, R31, P0 ;  /* 0x0000001f1c1f7207 */ /* 0x000fe40000000000 */
[----:B------:R-:W-:Y:S02]  /*8ca0*/  MOV R50, R10 ;  /* 0x0000000a00327202 */ /* 0x000fe40000000f00 */
[----:B------:R-:W-:Y:S02]  /*8cb0*/  MOV R54, R14 ;  /* 0x0000000e00367202 */ /* 0x000fe40000000f00 */
[----:B------:R-:W-:Y:S02]  /*8cc0*/  SHF.R.U64 R2, R2, 0x3, RZ ;  /* 0x0000000302027819 */ /* 0x000fe400000012ff */
[----:B------:R-:W-:Y:S01]  /*8cd0*/  MOV R48, R8 ;  /* 0x0000000800307202 */ /* 0x000fe20000000f00 */
[----:B------:R-:W-:Y:S01]  /*8ce0*/  IMAD.U32 R9, RZ, RZ, UR9 ;  /* 0x00000009ff097e24 */ /* 0x000fe2000f8e00ff */
[----:B------:R-:W-:Y:S01]  /*8cf0*/  LOP3.LUT R2, R2, R3, RZ, 0x3c, !PT ;  /* 0x0000000302027212 */ /* 0x000fe200078e3cff */
[----:B------:R-:W-:Y:S01]  /*8d00*/  IMAD.U32 R9, RZ, RZ, UR5 ;  /* 0x00000005ff097e24 */ /* 0x000fe2000f8e00ff */
[----:B------:R-:W-:Y:S01]  /*8d10*/  USHF.R.S32.HI UR5, URZ, 0x1f, UR44 ;  /* 0x0000001f3f057899 */ /* 0x000fe2000801142c */
[----:B------:R-:W-:Y:S01]  /*8d20*/  IMAD.X R3, RZ, RZ, R19, P6 ;  /* 0x000000ffff037224 */ /* 0x000fe200030e0613 */
[----:B------:R-:W-:Y:S01]  /*8d30*/  SHF.R.S32.HI R56, RZ, 0x1f, R60 ;  /* 0x0000001fff387819 */ /* 0x000fe2000001143c */
[----:B------:R-:W-:Y:S01]  /*8d40*/  IMAD.U32 R8, RZ, RZ, UR8 ;  /* 0x00000008ff087e24 */ /* 0x000fe2000f8e00ff */
[----:B------:R-:W-:-:S02]  /*8d50*/  ISETP.GE.OR P1, PT, R71, UR10, P1 ;  /* 0x0000000a47007c0c */ /* 0x000fc40008f26670 */
[----:B------:R-:W-:Y:S01]  /*8d60*/  MOV R7, R2 ;  /* 0x0000000200077202 */ /* 0x000fe20000000f00 */
[----:B---3--:R-:W-:Y:S01]  /*8d70*/  IMAD R2, R12, UR5, RZ ;  /* 0x000000050c027c24 */ /* 0x008fe2000f8e02ff */
[----:B------:R-:W-:-:S03]  /*8d80*/  LEA.HI R56, R56, R60, RZ, 0x5 ;  /* 0x0000003c38387211 */ /* 0x000fc600078f28ff */
[----:B------:R-:W-:Y:S01]  /*8d90*/  IMAD R38, R13, UR44, R2 ;  /* 0x0000002c0d267c24 */ /* 0x000fe2000f8e0202 */
[----:B------:R-:W-:Y:S01]  /*8da0*/  SHF.R.S32.HI R56, RZ, 0x5, R56 ;  /* 0x00000005ff387819 */ /* 0x000fe20000011438 */
[----:B------:R-:W-:Y:S01]  /*8db0*/  IMAD.WIDE.U32 R2, R12, UR44, R8 ;  /* 0x0000002c0c027c25 */ /* 0x000fe2000f8e0008 */
        /* <DEDUP_REMOVED lines=20> */
[----:B------:R-:W-:Y:S01]  /*8f00*/  SHFL.IDX PT, R43, R43, R0, 0x1c1f ;  /* 0x001c1f002b2b7589 */ /* 0x000fe200000e0000 */
[----:B----4-:R-:W-:Y:S02]  /*8f10*/  SEL R24, R35, R26, P0 ;  /* 0x0000001a23187207 */ /* 0x010fe40000000000 */
[----:B------:R-:W-:Y:S01]  /*8f20*/  SEL R26, R26, R35, P0 ;  /* 0x000000231a1a7207 */ /* 0x000fe20000000000 */
[----:B------:R-:W-:Y:S04]  /*8f30*/  SHFL.IDX PT, R63, R63, R0, 0x1c1f ;  /* 0x001c1f003f3f7589 */ /* 0x000fe800000e0000 */
[----:B------:R-:W3:Y:S01]  /*8f40*/  SHFL.IDX PT, R20, R33, R6, 0x1c1f ;  /* 0x001c1f0621147589 */ /* 0x000ee200000e0000 */
[----:B-1----:R-:W-:-:S02]  /*8f50*/  SEL R13, R59, R30, P0 ;  /* 0x0000001e3b0d7207 */ /* 0x002fc40000000000 */
[----:B------:R-:W-:Y:S01]  /*8f60*/  SEL R15, R30, R59, P0 ;  /* 0x0000003b1e0f7207 */ /* 0x000fe20000000000 */
[----:B------:R1:W4:Y:S04]  /*8f70*/  SHFL.IDX PT, R32, R25, R6, 0x1c1f ;  /* 0x001c1f0619207589 */ /* 0x00032800000e0000 */
[----:B------:R-:W5:Y:S01]  /*8f80*/  SHFL.IDX PT, R40, R31, R6, 0x1c1f ;  /* 0x001c1f061f287589 */ /* 0x000f6200000e0000 */
[----:B--2---:R-:W-:-:S03]  /*8f90*/  SEL R27, R36, R61, P0 ;  /* 0x0000003d241b7207 */ /* 0x004fc60000000000 */
[----:B------:R-:W-:Y:S01]  /*8fa0*/  SHFL.IDX PT, R45, R45, R0, 0x1c1f ;  /* 0x001c1f002d2d7589 */ /* 0x000fe200000e0000 */
[----:B-1----:R-:W-:-:S03]  /*8fb0*/  SEL R25, R61, R36, P0 ;  /* 0x000000243d197207 */ /* 0x002fc60000000000 */
[----:B------:R-:W-:Y:S04]  /*8fc0*/  SHFL.IDX PT, R65, R65, R0, 0x1c1f ;  /* 0x001c1f0041417589 */ /* 0x000fe800000e0000 */
[----:B------:R-:W1:Y:S04]  /*8fd0*/  SHFL.IDX PT, R34, R51, R6, 0x1c1f ;  /* 0x001c1f0633227589 */ /* 0x000e6800000e0000 */
[----:B------:R2:W1:Y:S01]  /*8fe0*/  SHFL.IDX PT, R42, R21, R6, 0x1c1f ;  /* 0x001c1f06152a7589 */ /* 0x00046200000e0000 */
[----:B---3--:R-:W-:Y:S02]  /*8ff0*/  SEL R28, R37, R20, P0 ;  /* 0x00000014251c7207 */ /* 0x008fe40000000000 */
[----:B------:R-:W-:Y:S01]  /*9000*/  SEL R30, R20, R37, P0 ;  /* 0x00000025141e7207 */ /* 0x000fe20000000000 */
[----:B------:R3:W-:Y:S01]  /*9010*/  SHFL.IDX PT, R67, R67, R0, 0x1c1f ;  /* 0x001c1f0043437589 */ /* 0x0007e200000e0000 */
[----:B----4-:R-:W-:-:S03]  /*9020*/  SEL R36, R43, R32, P0 ;  /* 0x000000202b247207 */ /* 0x010fc60000000000 */
[----:B------:R-:W4:Y:S01]  /*9030*/  SHFL.IDX PT, R44, R69, R6, 0x1c1f ;  /* 0x001c1f06452c7589 */ /* 0x000f2200000e0000 */
[----:B-----5:R-:W-:Y:S02]  /*9040*/  SEL R29, R63, R40, P0 ;  /* 0x000000283f1d7207 */ /* 0x020fe40000000000 */
[----:B--2---:R-:W-:Y:S01]  /*9050*/  SHF.R.S32.HI R21, RZ, 0x1f, R71 ;  /* 0x0000001fff157819 */ /* 0x004fe20000011447 */
[----:B------:R-:W-:Y:S01]  /*9060*/  BAR.SYNC.DEFER_BLOCKING 0x1, 0x180 ;  /* 0x0046000000007b1d */ /* 0x000fe20000010000 */
[----:B------:R-:W-:Y:S02]  /*9070*/  SEL R31, R40, R63, P0 ;  /* 0x0000003f281f7207 */ /* 0x000fe40000000000 */
[----:B---3--:R-:W-:-:S04]  /*9080*/  IADD3 R0, P3, R71, R2, RZ ;  /* 0x0000000247007210 */ /* 0x008fc80007f7e0ff */
[----:B------:R-:W-:Y:S02]  /*9090*/  IADD3.X R21, R21, R3, R38, P3, !PT ;  /* 0x0000000315157210 */ /* 0x000fe40001ffe426 */
[----:B------:R-:W-:Y:S02]  /*90a0*/  SEL R38, R32, R43, P0 ;  /* 0x0000002b20267207 */ /* 0x000fe40000000000 */
[----:B-1----:R-:W-:Y:S02]  /*90b0*/  SEL R32, R45, R34, P0 ;  /* 0x000000222d207207 */ /* 0x002fe40000000000 */
[----:B------:R-:W-:Y:S02]  /*90c0*/  SEL R37, R65, R42, P0 ;  /* 0x0000002a41257207 */ /* 0x000fe40000000000 */
[----:B------:R-:W-:Y:S02]  /*90d0*/  SEL R39, R42, R65, P0 ;  /* 0x000000412a277207 */ /* 0x000fe40000000000 */
[----:B------:R-:W-:-:S02]  /*90e0*/  SEL R34, R34, R45, P0 ;  /* 0x0000002d22227207 */ /* 0x000fc40000000000 */
[----:B------:R-:W-:Y:S02]  /*90f0*/  LEA R2, P3, R0, UR6, 0x2 ;  /* 0x0000000600027c11 */ /* 0x000fe4000f8610ff */
[----:B----4-:R-:W-:Y:S02]  /*9100*/  SEL R33, R67, R44, P0 ;  /* 0x0000002c43217207 */ /* 0x010fe40000000000 */
        /* <DEDUP_REMOVED lines=45> */
.L_x_1566:
[----:B------:R-:W-:Y:S05]  /*93e0*/  BSYNC B0 ;  /* 0x0000000000007941 */ /* 0x000fea0003800000 */
.L_x_1565:
[----:B------:R-:W-:Y:S05]  /*93f0*/  BRA `(.L_x_1564) ;  /* 0x0000000400847947 */ /* 0x000fea0003800000 */
.L_x_1563:
        /* <DEDUP_REMOVED lines=35> */
.L_x_1568:
[----:B------:R-:W-:Y:S05]  /*9630*/  BSYNC B0 ;  /* 0x0000000000007941 */ /* 0x000fea0003800000 */
.L_x_1567:
        /* <DEDUP_REMOVED lines=36> */
.L_x_1570:
[----:B------:R-:W-:Y:S05]  /*9880*/  BSYNC B0 ;  /* 0x0000000000007941 */ /* 0x000fea0003800000 */
.L_x_1569:
        /* <DEDUP_REMOVED lines=23> */
.L_x_1571:
[----:B------:R-:W-:Y:S05]  /*9a00*/  BSYNC B0 ;  /* 0x0000000000007941 */ /* 0x000fea0003800000 */
.L_x_1564:
[----:B------:R-:W4:Y:S02]  /*9a10*/  LDC R0, c[0x0][0xda8] ;  /* 0x00036a00ff007b82 */ /* 0x000f240000000800 */
[----:B----4-:R-:W-:-:S13]  /*9a20*/  ISETP.LE.AND P0, PT, R0, UR4, PT ;  /* 0x0000000400007c0c */ /* 0x010fda000bf03270 */
[----:B------:R-:W-:Y:S05]  /*9a30*/  @!P0 BRA `(.L_x_1572) ;  /* 0xffffff7000d08947 */ /* 0x000fea000383ffff */
[----:B------:R-:W-:Y:S05]  /*9a40*/  EXIT ;  /* 0x000000000000794d */ /* 0x000fea0003800000 */
.L_x_1525:
[----:B------:R-:W-:-:S08]  /*9a50*/  NOP ;  /* 0x0000000000007918 */ /* 0x000fd00000000000 */
[----:B------:R-:W1:-:S00]  /*9a60*/  USETMAXREG.DEALLOC.CTAPOOL 0x20 ;  /* 0x00000020000079c8 */ /* 0x000e4000080e0500 */
[----:B-1----:R-:W-:-:S06]  /*9a70*/  LOP3.LUT R2, R0, 0x3, RZ, 0xc0, !PT ;  /* 0x0000000300027812 */ /* 0x002fcc00078ec0ff */
[----:B--2---:R-:W1:Y:S01]  /*9a80*/  S2UR UR4, SR_CTAID.X ;  /* 0x00000000000479c3 */ /* 0x004e620000002500 */
[----:B------:R-:W-:Y:S02]  /*9a90*/  IMAD.MOV.U32 R28, RZ, RZ, RZ ;  /* 0x000000ffff1c7224 */ /* 0x000fe400078e00ff */
[----:B------:R-:W-:Y:S01]  /*9aa0*/  IMAD.MOV.U32 R18, RZ, RZ, 0x1 ;  /* 0x00000001ff127424 */ /* 0x000fe200078e00ff */
[----:B------:R2:W3:Y:S01]  /*9ab0*/  SHFL.IDX PT, R3, R2, RZ, 0x1f ;  /* 0x00001fff02037589 */ /* 0x0004e200000e0000 */
[----:B------:R-:W-:-:S03]  /*9ac0*/  IMAD.MOV.U32 R17, RZ, RZ, RZ ;  /* 0x000000ffff117224 */ /* 0x000fc600078e00ff */
[----:B--2---:R-:W1:Y:S01]  /*9ad0*/  LDC R2, c[0x0][0xda8] ;  /* 0x00036a00ff027b82 */ /* 0x004e620000000800 */
[----:B---3--:R-:W-:-:S04]  /*9ae0*/  ISETP.NE.AND P0, PT, R3, RZ, PT ;  /* 0x000000ff0300720c */ /* 0x008fc80003f05270 */
[----:B------:R-:W-:-:S05]  /*9af0*/  P2R R3, PR, RZ, 0x1 ;  /* 0x00000001ff037803 */ /* 0x000fca0000000000 */
[----:B------:R2:W-:Y:S04]  /*9b00*/  STL [R1], R3 ;  /* 0x0000000301007387 */ /* 0x0005e80000100800 */
[----:B------:R-:W-:Y:S06]  /*9b10*/  @P0 BAR.ARV 0x4, 0x200 ;  /* 0x0108000000000b1d */ /* 0x000fec0000002000 */
[----:B-1----:R-:W-:-:S13]  /*9b20*/  ISETP.LE.AND P0, PT, R2, UR4, PT ;  /* 0x0000000402007c0c */ /* 0x002fda000bf03270 */
[----:B--2---:R-:W-:Y:S05]  /*9b30*/  @P0 BRA `(.L_x_1573) ;  /* 0x0000002c00b00947 */ /* 0x004fea0003800000 */
[----:B------:R-:W1:Y:S01]  /*9b40*/  S2R R8, SR_TID.X ;  /* 0x0000000000087919 */ /* 0x000e620000002100 */
[----:B------:R-:W-:Y:S01]  /*9b50*/  IMAD.SHL.U32 R9, R0, 0x800, RZ ;  /* 0x0000080000097824 */ /* 0x000fe200078e00ff */
[C---:B------:R-:W-:Y:S01]  /*9b60*/  LOP3.LUT R29, R27.reuse, 0x1, RZ, 0xfc, !PT ;  /* 0x000000011b1d7812 */ /* 0x040fe200078efcff */
[----:B------:R-:W-:Y:S01]  /*9b70*/  IMAD.MOV.U32 R23, RZ, RZ, 0x40 ;  /* 0x00000040ff177424 */ /* 0x000fe200078e00ff */
[----:B------:R-:W2:Y:S01]  /*9b80*/  S2R R6, SR_TID.X ;  /* 0x0000000000067919 */ /* 0x000ea20000002100 */
[----:B------:R-:W-:Y:S01]  /*9b90*/  IMAD.U32 R25, RZ, RZ, UR4 ;  /* 0x00000004ff197e24 */ /* 0x000fe2000f8e00ff */
[----:B------:R-:W-:Y:S01]  /*9ba0*/  LOP3.LUT R26, R27, 0x2, RZ, 0xfc, !PT ;  /* 0x000000021b1a7812 */ /* 0x000fe200078efcff */
[----:B------:R-:W-:Y:S01]  /*9bb0*/  IMAD.MOV.U32 R18, RZ, RZ, 0x1 ;  /* 0x00000001ff127424 */ /* 0x000fe200078e00ff */
[----:B------:R-:W-:Y:S01]  /*9bc0*/  ULDC UR42, c[0x0][0xc] ;  /* 0x00000300002a7ab9 */ /* 0x000fe20000000800 */
[----:B------:R-:W-:Y:S01]  /*9bd0*/  IMAD.MOV.U32 R17, RZ, RZ, RZ ;  /* 0x000000ffff117224 */ /* 0x000fe200078e00ff */
[----:B------:R-:W-:Y:S01]  /*9be0*/  ULDC.64 UR44, c[0x0][0x198] ;  /* 0x00006600002c7ab9 */ /* 0x000fe20000000a00 */
[----:B------:R-:W-:Y:S01]  /*9bf0*/  IMAD.MOV.U32 R28, RZ, RZ, RZ ;  /* 0x000000ffff1c7224 */ /* 0x000fe200078e00ff */
[----:B-1----:R-:W-:Y:S01]  /*9c00*/  SHF.R.U32.HI R4, RZ, 0x1, R8 ;  /* 0x00000001ff047819 */ /* 0x002fe20000011608 */
[C---:B------:R-:W-:Y:S01]  /*9c10*/  IMAD.SHL.U32 R2, R8.reuse, 0x20, RZ ;  /* 0x0000002008027824 */ /* 0x040fe200078e00ff */
[C---:B------:R-:W-:Y:S01]  /*9c20*/  LOP3.LUT P0, RZ, R8.reuse, 0x4, RZ, 0xc0, !PT ;  /* 0x0000000408ff7812 */ /* 0x040fe2000780c0ff */
[----:B------:R-:W-:Y:S01]  /*9c30*/  IMAD.SHL.U32 R0, R8, 0x80, RZ ;  /* 0x0000008008007824 */ /* 0x000fe200078e00ff */
[----:B------:R-:W-:-:S02]  /*9c40*/  LOP3.LUT R5, R4, 0x20, RZ, 0xc0, !PT ;  /* 0x0000002004057812 */ /* 0x000fc400078ec0ff */
[----:B--2---:R-:W-:Y:S02]  /*9c50*/  LOP3.LUT R6, R6, 0x7f, RZ, 0xc0, !PT ;  /* 0x0000007f06067812 */ /* 0x004fe400078ec0ff */
[----:B------:R-:W-:Y:S02]  /*9c60*/  LOP3.LUT R3, R2, 0x80, RZ, 0xc0, !PT ;  /* 0x0000008002037812 */ /* 0x000fe400078ec0ff */
        /* <DEDUP_REMOVED lines=15> */
.L_x_1629:
[----:B------:R-:W-:Y:S01]  /*9d60*/  ULDC UR8, c[0x0][0xdd0] ;  /* 0x0003740000087ab9 */ /* 0x000fe20000000800 */
[----:B------:R-:W1:Y:S01]  /*9d70*/  LDC R0, c[0x0][0xde8] ;  /* 0x00037a00ff007b82 */ /* 0x000e620000000800 */
        /* <DEDUP_REMOVED lines=10> */
[----:B------:R-:W-:Y:S05]  /*9e20*/  @!P0 BRA `(.L_x_1574) ;  /* 0x0000000000208947 */ /* 0x000fea0003800000 */
        /* <DEDUP_REMOVED lines=8> */
.L_x_1574:
[----:B------:R-:W-:Y:S01]  /*9eb0*/  ULDC UR9, c[0x0][0xdc4] ;  /* 0x0003710000097ab9 */ /* 0x000fe20000000800 */
[----:B------:R-:W-:Y:S01]  /*9ec0*/  UMOV UR7, UR8 ;  /* 0x0000000800077c82 */ /* 0x000fe20008000000 */
[----:B------:R-:W-:-:S11]  /*9ed0*/  UISETP.NE.AND UP0, UPT, UR9, 0x1, UPT ;  /* 0x000000010900788c */ /* 0x000fd6000bf05270 */
[----:B------:R-:W-:Y:S02]  /*9ee0*/  @UP0 ULDC.64 UR10, c[0x0][0xdc8] ;  /* 0x00037200000a0ab9 */ /* 0x000fe40000000a00 */
[----:B------:R-:W-:-:S04]  /*9ef0*/  UIMAD.WIDE.U32 UR4, UR8, UR10, URZ ;  /* 0x0000000a080472a5 */ /* 0x000fc8000f8e003f */
[----:B------:R-:W-:-:S04]  /*9f00*/  @UP0 USHF.R.U32.HI UR7, URZ, UR11, UR5 ;  /* 0x0000000b3f070299 */ /* 0x000fc80008011605 */
[----:B------:R-:W-:-:S12]  /*9f10*/  UIMAD UR4, UR7, UR9, URZ ;  /* 0x00000009070472a4 */ /* 0x000fd8000f8e023f */
.L_x_1575:
[----:B------:R-:W-:Y:S01]  /*9f20*/  ULOP3.LUT UR5, URZ, UR7, URZ, 0x33, !UPT ;  /* 0x000000073f057292 */ /* 0x000fe2000f8e333f */
[----:B------:R-:W-:Y:S01]  /*9f30*/  BSSY B6, `(.L_x_1576) ;  /* 0x0000294000067945 */ /* 0x000fe20003800000 */
[----:B------:R-:W-:Y:S01]  /*9f40*/  ULDC.64 UR10, c[0x0][0x3f8] ;  /* 0x0000fe00000a7ab9 */ /* 0x000fe20000000a00 */
[----:B------:R-:W-:Y:S01]  /*9f50*/  ULDC UR7, c[0x0][0xdac] ;  /* 0x00036b0000077ab9 */ /* 0x000fe20000000800 */
[----:B------:R-:W-:Y:S02]  /*9f60*/  UISETP.NE.U32.AND UP0, UPT, UR10, URZ, UPT ;  /* 0x0000003f0a00728c */ /* 0x000fe4000bf05070 */
[----:B------:R-:W-:Y:S02]  /*9f70*/  UIADD3 UR5, UR5, UR7, URZ ;  /* 0x0000000705057290 */ /* 0x000fe4000fffe03f */
[----:B------:R-:W-:Y:S02]  /*9f80*/  UISETP.NE.AND.EX UP0, UPT, UR11, URZ, UPT, UP0 ;  /* 0x0000003f0b00728c */ /* 0x000fe4000bf05300 */
[----:B------:R-:W-:Y:S01]  /*9f90*/  UIMAD UR37, UR5, 0xc0, URZ ;  /* 0x000000c0052578a4 */ /* 0x000fe2000f8e023f */
[----:B------:R-:W-:Y:S01]  /*9fa0*/  ULDC UR7, c[0x0][0x404] ;  /* 0x0001010000077ab9 */ /* 0x000fe20000000800 */
[----:B------:R-:W-:Y:S01]  /*9fb0*/  ULDC UR10, c[0x0][0x288] ;  /* 0x0000a200000a7ab9 */ /* 0x000fe20000000800 */
[----:B------:R-:W-:-:S02]  /*9fc0*/  USEL UR7, UR7, 0x1, UP0 ;  /* 0x0000000107077887 */ /* 0x000fc40008000000 */
[----:B------:R-:W-:Y:S01]  /*9fd0*/  UIADD3 UR5, UR37, 0x13f, -UR10 ;  /* 0x0000013f25057890 */ /* 0x000fe2000fffe80a */
[----:B------:R-:W-:Y:S02]  /*9fe0*/  ULDC UR9, c[0x0][0xdb8] ;  /* 0x00036e0000097ab9 */ /* 0x000fe40000000800 */
[----:B------:R-:W-:Y:S01]  /*9ff0*/  ULDC UR10, c[0x0][0x2e0] ;  /* 0x0000b800000a7ab9 */ /* 0x000fe20000000800 */
[----:B------:R-:W-:Y:S02]  /*a000*/  UISETP.NE.AND UP1, UPT, UR9, 0x1, UPT ;  /* 0x000000010900788c */ /* 0x000fe4000bf25270 */
[----:B------:R-:W-:Y:S02]  /*a010*/  UIMAD UR11, UR7, UR10, 0x7f ;  /* 0x0000007f070b74a4 */ /* 0x000fe4000f8e020a */
[----:B------:R-:W-:Y:S02]  /*a020*/  UIMAD UR5, UR7, UR10, UR5 ;  /* 0x0000000a070572a4 */ /* 0x000fe4000f8e0205 */
[----:B------:R-:W-:-:S02]  /*a030*/  USHF.R.S32.HI UR10, URZ, 0x1f, UR11 ;  /* 0x0000001f3f0a7899 */ /* 0x000fc4000801140b */
[----:B------:R-:W-:Y:S02]  /*a040*/  USHF.R.S32.HI UR7, URZ, 0x1f, UR5 ;  /* 0x0000001f3f077899 */ /* 0x000fe40008011405 */
[----:B------:R-:W-:Y:S02]  /*a050*/  ULEA.HI UR10, UR10, UR11, URZ, 0x7 ;  /* 0x0000000b0a0a7291 */ /* 0x000fe4000f8f383f */
[----:B------:R-:W-:Y:S02]  /*a060*/  ULEA.HI UR7, UR7, UR5, URZ, 0x7 ;  /* 0x0000000507077291 */ /* 0x000fe4000f8f383f */
[----:B------:R-:W-:Y:S02]  /*a070*/  USHF.R.S32.HI UR10, URZ, 0x7, UR10 ;  /* 0x000000073f0a7899 */ /* 0x000fe4000801140a */
[----:B------:R-:W-:Y:S02]  /*a080*/  USHF.R.S32.HI UR7, URZ, 0x7, UR7 ;  /* 0x000000073f077899 */ /* 0x000fe40008011407 */
[----:B------:R-:W-:-:S02]  /*a090*/  UIADD3 UR4, UR8, -UR4, URZ ;  /* 0x8000000408047290 */ /* 0x000fc4000fffe03f */
[----:B------:R-:W-:Y:S01]  /*a0a0*/  UISETP.LT.AND UP0, UPT, UR10, UR7, UPT ;  /* 0x000000070a00728c */ /* 0x000fe2000bf01270 */
[----:B------:R-:W-:-:S03]  /*a0b0*/  ULDC UR8, c[0x0][0xdc4] ;  /* 0x0003710000087ab9 */ /* 0x000fc60000000800 */
[----:B------:R-:W-:Y:S02]  /*a0c0*/  USEL UR41, UR10, UR7, UP0 ;  /* 0x000000070a297287 */ /* 0x000fe40008000000 */
[----:B------:R-:W-:-:S03]  /*a0d0*/  UIMAD UR6, UR6, UR8, UR4 ;  /* 0x00000008060672a4 */ /* 0x000fc6000f8e0204 */
[----:B------:R-:W-:Y:S01]  /*a0e0*/  @UP1 ULDC UR4, c[0x0][0xdbc] ;  /* 0x00036f0000041ab9 */ /* 0x000fe20000000800 */
[----:B------:R-:W-:Y:S01]  /*a0f0*/  ISETP.LT.AND P0, PT, RZ, UR41, PT ;  /* 0x00000029ff007c0c */ /* 0x000fe2000bf01270 */
[----:B------:R-:W-:Y:S01]  /*a100*/  UIMAD.WIDE.U32 UR4, UR6, UR4, URZ ;  /* 0x00000004060472a5 */ /* 0x000fe2000f8e003f */
[----:B------:R-:W-:Y:S01]  /*a110*/  @UP1 ULDC UR8, c[0x0][0xdc0] ;  /* 0x0003700000081ab9 */ /* 0x000fe20000000800 */
[----:B------:R-:W-:Y:S02]  /*a120*/  UMOV UR39, UR6 ;  /* 0x0000000600277c82 */ /* 0x000fe40008000000 */
[----:B------:R-:W-:-:S04]  /*a130*/  @UP1 USHF.R.U32.HI UR39, URZ, UR8, UR5 ;  /* 0x000000083f271299 */ /* 0x000fc80008011605 */
[----:B------:R-:W-:-:S04]  /*a140*/  UIADD3 UR38, -UR39, URZ, URZ ;  /* 0x0000003f27267290 */ /* 0x000fc8000fffe13f */
[----:B------:R-:W-:Y:S01]  /*a150*/  UIMAD UR38, UR9, UR38, UR6 ;  /* 0x00000026092672a4 */ /* 0x000fe2000f8e0206 */
[----:B------:R-:W-:Y:S11]  /*a160*/  @P0 BRA `(.L_x_1577) ;  /* 0x0000000000440947 */ /* 0x000ff60003800000 */
[----:B------:R-:W1:Y:S02]  /*a170*/  S2R R0, SR_TID.X ;  /* 0x0000000000007919 */ /* 0x000e640000002100 */
[----:B-1----:R-:W-:-:S04]  /*a180*/  LOP3.LUT R0, R0, 0x7f, RZ, 0xc0, !PT ;  /* 0x0000007f00007812 */ /* 0x002fc800078ec0ff */
        /* <DEDUP_REMOVED lines=15> */
.L_x_1577:
        /* <DEDUP_REMOVED lines=23> */
.L_x_1579:
[----:B------:R-:W-:-:S06]  /*a3f0*/  UIADD3 UR4, UR40, 0x9000, URZ ;  /* 0x0000900028047890 */ /* 0x000fcc000fffe03f */
[----:B------:R-:W-:-:S05]  /*a400*/  IMAD.U32 R16, RZ, RZ, UR4 ;  /* 0x00000004ff107e24 */ /* 0x000fca000f8e00ff */
        /* <DEDUP_REMOVED lines=18> */
.L_x_1580:
        /* <DEDUP_REMOVED lines=20> */
.L_x_1581:
        /* <DEDUP_REMOVED lines=18> */
.L_x_1582:
[----:B------:R-:W-:Y:S01]  /*a790*/  ULDC.64 UR4, c[0x0][0x9f8] ;  /* 0x00027e0000047ab9 */ /* 0x000fe20000000a00 */
[----:B------:R-:W-:Y:S01]  /*a7a0*/  IMAD.U32 R5, RZ, RZ, UR39 ;  /* 0x00000027ff057e24 */ /* 0x000fe2000f8e00ff */
[----:B------:R-:W-:Y:S01]  /*a7b0*/  ISETP.NE.U32.AND P0, PT, RZ, UR4, PT ;  /* 0x00000004ff007c0c */ /* 0x000fe2000bf05070 */
[----:B------:R-:W-:Y:S01]  /*a7c0*/  IMAD.U32 R19, RZ, RZ, UR39 ;  /* 0x00000027ff137e24 */ /* 0x000fe2000f8e00ff */
[----:B------:R-:W1:Y:S01]  /*a7d0*/  S2R R4, SR_TID.X ;  /* 0x0000000000047919 */ /* 0x000e620000002100 */
[----:B------:R-:W2:Y:S01]  /*a7e0*/  LDC R0, c[0x0][0x428] ;  /* 0x00010a00ff007b82 */ /* 0x000ea20000000800 */
[----:B------:R-:W-:-:S13]  /*a7f0*/  ISETP.NE.AND.EX P0, PT, RZ, UR5, PT, P0 ;  /* 0x00000005ff007c0c */ /* 0x000fda000bf05300 */
[----:B------:R-:W3:Y:S01]  /*a800*/  @P0 LDC.64 R2, c[0x0][0x9f8] ;  /* 0x00027e00ff020b82 */ /* 0x000ee20000000a00 */
[----:B-1----:R-:W-:Y:S01]  /*a810*/  LOP3.LUT R21, R4, 0x7f, RZ, 0xc0, !PT ;  /* 0x0000007f04157812 */ /* 0x002fe200078ec0ff */
[----:B---3--:R-:W-:-:S05]  /*a820*/  @P0 IMAD.WIDE R2, R5, 0x4, R2 ;  /* 0x0000000405020825 */ /* 0x008fca00078e0202 */
[----:B------:R1:W3:Y:S01]  /*a830*/  @P0 LDG.E R19, desc[UR46][R2.64] ;  /* 0x0000002e02130981 */ /* 0x0002e2000c1e1900 */
[----:B--2---:R-:W-:Y:S01]  /*a840*/  ISETP.NE.AND P0, PT, R0, 0x1, PT ;  /* 0x000000010000780c */ /* 0x004fe20003f05270 */
        /* <DEDUP_REMOVED lines=8> */
[----:B-1----:R-:W1:Y:S01]  /*a8d0*/  LDC.64 R2, c[0x0][0x3f8] ;  /* 0x0000fe00ff027b82 */ /* 0x002e620000000a00 */
[----:B------:R-:W-:Y:S01]  /*a8e0*/  UMOV UR14, UR38 ;  /* 0x00000026000e7c82 */ /* 0x000fe20008000000 */
[----:B------:R-:W-:Y:S01]  /*a8f0*/  UMOV UR15, UR39 ;  /* 0x00000027000f7c82 */ /* 0x000fe20008000000 */
[----:B------:R-:W-:Y:S01]  /*a900*/  UMOV UR6, 0xffffffff ;  /* 0xffffffff00067882 */ /* 0x000fe20000000000 */
[----:B------:R-:W-:Y:S01]  /*a910*/  SHF.R.U32.HI R4, RZ, 0x5, R4 ;  /* 0x00000005ff047819 */ /* 0x000fe20000011604 */
[----:B------:R-:W-:Y:S01]  /*a920*/  IMAD.U32 R16, RZ, RZ, UR38 ;  /* 0x00000026ff107e24 */ /* 0x000fe2000f8e00ff */
[----:B------:R-:W-:-:S02]  /*a930*/  VOTEU.ALL UP1, P2 ;  /* 0x00000000003f7886 */ /* 0x000fc40001020000 */
[----:B------:R-:W2:Y:S01]  /*a940*/  @P0 LDC R0, c[0x0][0x42c] ;  /* 0x00010b00ff000b82 */ /* 0x000ea20000000800 */
[----:B------:R-:W-:Y:S02]  /*a950*/  LOP3.LUT R4, R4, 0x3, RZ, 0xc0, !PT ;  /* 0x0000000304047812 */ /* 0x000fe400078ec0ff */
        /* <DEDUP_REMOVED lines=14> */
.L_x_1648:
        /* <DEDUP_REMOVED lines=8> */
.L_x_1651:
        /* <DEDUP_REMOVED lines=9> */
[----:B-1----:R-:W1:Y:S02]  /*ab50*/  @P0 LDC.64 R4, c[0x0][0x420] ;  /* 0x00010800ff040b82 */ /* 0x002e640000000a00 */
[----:B-1----:R-:W-:-:S05]  /*ab60*/  @P0 IMAD.HI.U32 R4, R6, R4, RZ ;  /* 0x0000000406040227 */ /* 0x002fca00078e00ff */
        /* <DEDUP_REMOVED lines=10> */
.L_x_1587:
[----:B------:R-:W-:Y:S02]  /*ac10*/  LEA R5, R17, UR40, 0x3 ;  /* 0x0000002811057c11 */ /* 0x000fe4000f8e18ff */
[----:B--2---:R-:W-:Y:S02]  /*ac20*/  SHF.L.U32 R2, R18, 0x1f, RZ ;  /* 0x0000001f12027819 */ /* 0x004fe400000006ff */
[----:B------:R-:W-:Y:S02]  /*ac30*/  ISETP.NE.AND P0, PT, R21, RZ, PT ;  /* 0x000000ff1500720c */ /* 0x000fe40003f05270 */
[----:B------:R-:W2:Y:S02]  /*ac40*/  SYNCS.PHASECHK.TRANS64.TRYWAIT P3, [R5+URZ+0x19c80], R2 ;  /* 0x019c8002050075a7 */ /* 0x000ea4000806017f */
[----:B--2---:R-:W-:Y:S09]  /*ac50*/  @!P3 BRA `(.L_x_1588) ;  /* 0x000000240048b947 */ /* 0x004ff20003800000 */
.L_x_1652:
[----:B------:R-:W-:Y:S05]  /*ac60*/  @P0 BRA `(.L_x_1589) ;  /* 0x00000000001c0947 */ /* 0x000fea0003800000 */
[----:B------:R-:W1:Y:S02]  /*ac70*/  S2R R3, SR_TID.X ;  /* 0x0000000000037919 */ /* 0x000e640000002100 */
[----:B-1----:R-:W-:Y:S01]  /*ac80*/  LOP3.LUT R4, R3, 0x1f, RZ, 0xc0, !PT ;  /* 0x0000001f03047812 */ /* 0x002fe200078ec0ff */
[----:B------:R-:W-:-:S03]  /*ac90*/  IMAD.MOV.U32 R3, RZ, RZ, 0x3000 ;  /* 0x00003000ff037424 */ /* 0x000fc600078e00ff */
[----:B------:R-:W-:Y:S01]  /*aca0*/  ISETP.NE.AND P3, PT, R4, RZ, PT ;  /* 0x000000ff0400720c */ /* 0x000fe20003f65270 */
[----:B------:R3:W-:-:S12]  /*acb0*/  SYNCS.ARRIVE.TRANS64 RZ, [R5+URZ+0x19c70], R3 ;  /* 0x019c700305ff79a7 */ /* 0x0007d8000800003f */
[----:B---3--:R-:W-:Y:S05]  /*acc0*/  @!P3 BRA `(.L_x_1589) ;  /* 0x000000000004b947 */ /* 0x008fea0003800000 */
[----:B------:R-:W-:Y:S01]  /*acd0*/  BPT.TRAP 0x1 ;  /* 0x000000040000795c */ /* 0x000fe20000300000 */
.L_x_1589:
[----:B-1----:R-:W-:Y:S01]  /*ace0*/  IMAD.U32 R4, RZ, RZ, UR40 ;  /* 0x00000028ff047e24 */ /* 0x002fe2000f8e00ff */
[----:B------:R-:W-:Y:S01]  /*acf0*/  R2UR UR9, R5 ;  /* 0x00000000050972ca */ /* 0x000fe200000e0000 */
[----:B------:R-:W-:Y:S01]  /*ad00*/  IMAD.SHL.U32 R6, R6, 0x80, RZ ;  /* 0x0000008006067824 */ /* 0x000fe200078e00ff */
        /* <DEDUP_REMOVED lines=23> */
[----:B------:R-:W3:Y:S02]  /*ae80*/  SYNCS.PHASECHK.TRANS64.TRYWAIT P3, [R5+URZ+0x19c40], R2 ;  /* 0x019c4002050075a7 */ /* 0x000ee4000806017f */
[----:B-1-3--:R-:W-:Y:S05]  /*ae90*/  @!P3 BRA `(.L_x_1590) ;  /* 0x0000002000ccb947 */ /* 0x00afea0003800000 */
.L_x_1653:
[----:B------:R-:W-:Y:S05]  /*aea0*/  @P0 BRA `(.L_x_1591) ;  /* 0x00000000001c0947 */ /* 0x000fea0003800000 */
[----:B------:R-:W3:Y:S01]  /*aeb0*/  S2R R4, SR_TID.X ;  /* 0x0000000000047919 */ /* 0x000ee20000002100 */
[----:B-12---:R-:W-:-:S04]  /*aec0*/  IMAD.MOV.U32 R2, RZ, RZ, 0x3000 ;  /* 0x00003000ff027424 */ /* 0x006fc800078e00ff */
[----:B------:R4:W-:Y:S01]  /*aed0*/  SYNCS.ARRIVE.TRANS64 RZ, [R5+URZ+0x19c30], R2 ;  /* 0x019c300205ff79a7 */ /* 0x0009e2000800003f */
[----:B---3--:R-:W-:-:S04]  /*aee0*/  LOP3.LUT R4, R4, 0x1f, RZ, 0xc0, !PT ;  /* 0x0000001f04047812 */ /* 0x008fc800078ec0ff */
[----:B------:R-:W-:-:S13]  /*aef0*/  ISETP.NE.AND P0, PT, R4, RZ, PT ;  /* 0x000000ff0400720c */ /* 0x000fda0003f05270 */
[----:B----4-:R-:W-:Y:S05]  /*af00*/  @!P0 BRA `(.L_x_1591) ;  /* 0x0000000000048947 */ /* 0x010fea0003800000 */
[----:B------:R-:W-:Y:S01]  /*af10*/  BPT.TRAP 0x1 ;  /* 0x000000040000795c */ /* 0x000fe20000300000 */
.L_x_1591:
        /* <DEDUP_REMOVED lines=22> */
[----:B------:R3:W-:Y:S02]  /*b080*/  UTMALDG.4D [UR8], [UR4], desc[UR6] ;  /* 0x00000608040075b4 */ /* 0x0007e40008019000 */
[----:B---3--:R-:W-:Y:S01]  /*b090*/  NOP ;  /* 0x0000000000007918 */ /* 0x008fe20000000000 */
.L_x_1586:
        /* <DEDUP_REMOVED lines=9> */
[----:B-12---:R-:W-:Y:S01]  /*b130*/  @P0 IMAD.MOV.U32 R2, RZ, RZ, 0x4800 ;  /* 0x00004800ff020424 */ /* 0x006fe200078e00ff */
        /* <DEDUP_REMOVED lines=9> */
[----:B------:R2:W-:Y:S01]  /*b1d0*/  @P0 SYNCS.ARRIVE.TRANS64 RZ, [UR40+0x19c00], R2 ;  /* 0x019c0002ffff09a7 */ /* 0x0005e20008000028 */
[----:B------:R-:W-:Y:S01]  /*b1e0*/  UMOV UR29, UR39 ;  /* 0x00000027001d7c82 */ /* 0x000fe20008000000 */
        /* <DEDUP_REMOVED lines=10> */
.L_x_1584:
        /* <DEDUP_REMOVED lines=8> */
.L_x_1654:
[----:B------:R-:W-:Y:S05]  /*b310*/  BSYNC B0 ;  /* 0x0000000000007941 */ /* 0x000fea0003800000 */
.L_x_1592:
[----:B------:R-:W-:-:S06]  /*b320*/  UISETP.GE.AND UP0, UPT, UR41, 0x2, UPT ;  /* 0x000000022900788c */ /* 0x000fcc000bf06270 */
[----:B------:R-:W-:-:S13]  /*b330*/  PLOP3.LUT P0, PT, PT, PT, UP0, 0x80, 0x0 ;  /* 0x000000000000781c */ /* 0x000fda0003f0f008 */
[----:B------:R-:W-:Y:S05]  /*b340*/  @!P0 BRA `(.L_x_1594) ;  /* 0x0000000c00dc8947 */ /* 0x000fea0003800000 */
[----:B------:R-:W-:Y:S01]  /*b350*/  UIADD3 UR4, UR41, -0x2, URZ ;  /* 0xfffffffe29047890 */ /* 0x000fe2000fffe03f */
[----:B--2---:R-:W-:Y:S02]  /*b360*/  IMAD.MOV.U32 R3, RZ, RZ, R18 ;  /* 0x000000ffff037224 */ /* 0x004fe400078e0012 */
[----:B------:R-:W-:-:S03]  /*b370*/  IMAD.MOV.U32 R8, RZ, RZ, R17 ;  /* 0x000000ffff087224 */ /* 0x000fc600078e0011 */
[----:B------:R-:W-:-:S07]  /*b380*/  IMAD.U32 R2, RZ, RZ, UR4 ;  /* 0x00000004ff027e24 */ /* 0x000fce000f8e00ff */
.L_x_1618:
        /* <DEDUP_REMOVED lines=29> */
.L_x_1597:
[----:B-1----:R-:W2:Y:S01]  /*b560*/  S2R R4, SR_TID.X ;  /* 0x0000000000047919 */ /* 0x002ea20000002100 */
[----:B------:R-:W-:Y:S01]  /*b570*/  LEA R10, R17, UR40, 0x3 ;  /* 0x00000028110a7c11 */ /* 0x000fe2000f8e18ff */
[----:B------:R-:W-:Y:S01]  /*b580*/  BSSY B1, `(.L_x_1598) ;  /* 0x0000006000017945 */ /* 0x000fe20003800000 */
[----:B--2---:R-:W-:Y:S02]  /*b590*/  LOP3.LUT R6, R4, 0x7f, RZ, 0xc0, !PT ;  /* 0x0000007f04067812 */ /* 0x004fe400078ec0ff */
[----:B------:R-:W-:Y:S02]  /*b5a0*/  SHF.L.U32 R4, R18, 0x1f, RZ ;  /* 0x0000001f12047819 */ /* 0x000fe400000006ff */
[----:B------:R-:W-:Y:S02]  /*b5b0*/  ISETP.NE.AND P3, PT, R6, RZ, PT ;  /* 0x000000ff0600720c */ /* 0x000fe40003f65270 */
[----:B------:R-:W1:Y:S02]  /*b5c0*/  SYNCS.PHASECHK.TRANS64.TRYWAIT P0, [R10+URZ+0x19c80], R4 ;  /* 0x019c80040a0075a7 */ /* 0x000e64000800017f */
[----:B-1----:R-:W-:Y:S09]  /*b5d0*/  @!P0 BRA `(.L_x_1599) ;  /* 0x0000001c00288947 */ /* 0x002ff20003800000 */
.L_x_1655:
[----:B------:R-:W-:Y:S05]  /*b5e0*/  BSYNC B1 ;  /* 0x0000000000017941 */ /* 0x000fea0003800000 */
.L_x_1598:
[----:B------:R-:W-:Y:S04]  /*b5f0*/  BSSY B1, `(.L_x_1600) ;  /* 0x0000009000017945 */ /* 0x000fe80003800000 */
[----:B------:R-:W-:Y:S05]  /*b600*/  @P3 BRA `(.L_x_1601) ;  /* 0x00000000001c3947 */ /* 0x000fea0003800000 */
[----:B------:R-:W2:Y:S01]  /*b610*/  S2R R6, SR_TID.X ;  /* 0x0000000000067919 */ /* 0x000ea20000002100 */
[----:B------:R-:W-:-:S04]  /*b620*/  IMAD.MOV.U32 R7, RZ, RZ, 0x3000 ;  /* 0x00003000ff077424 */ /* 0x000fc800078e00ff */
[----:B------:R3:W-:Y:S01]  /*b630*/  SYNCS.ARRIVE.TRANS64 RZ, [R10+URZ+0x19c70], R7 ;  /* 0x019c70070aff79a7 */ /* 0x0007e2000800003f */
[----:B--2---:R-:W-:-:S04]  /*b640*/  LOP3.LUT R6, R6, 0x1f, RZ, 0xc0, !PT ;  /* 0x0000001f06067812 */ /* 0x004fc800078ec0ff */
[----:B------:R-:W-:-:S13]  /*b650*/  ISETP.NE.AND P0, PT, R6, RZ, PT ;  /* 0x000000ff0600720c */ /* 0x000fda0003f05270 */
[----:B---3--:R-:W-:Y:S05]  /*b660*/  @!P0 BRA `(.L_x_1601) ;  /* 0x0000000000048947 */ /* 0x008fea0003800000 */
[----:B------:R-:W-:Y:S01]  /*b670*/  BPT.TRAP 0x1 ;  /* 0x000000040000795c */ /* 0x000fe20000300000 */
.L_x_1601:
[----:B------:R-:W-:Y:S05]  /*b680*/  BSYNC B1 ;  /* 0x0000000000017941 */ /* 0x000fea0003800000 */
.L_x_1600:
[----:B------:R-:W-:Y:S01]  /*b690*/  IMAD.MOV.U32 R9, RZ, RZ, RZ ;  /* 0x000000ffff097224 */ /* 0x000fe200078e00ff */
[----:B------:R-:W-:Y:S01]  /*b6a0*/  R2UR UR12, R16 ;  /* 0x00000000100c72ca */ /* 0x000fe200000e0000 */
[----:B------:R-:W-:Y:S01]  /*b6b0*/  IMAD.U32 R6, RZ, RZ, UR40 ;  /* 0x00000028ff067e24 */ /* 0x000fe2000f8e00ff */
[----:B------:R-:W-:Y:S01]  /*b6c0*/  UIADD3 UR4, UP0, UR44, 0x470, URZ ;  /* 0x000004702c047890 */ /* 0x000fe2000ff1e03f */
[----:B------:R-:W-:Y:S01]  /*b6d0*/  PLOP3.LUT P0, PT, PT, PT, PT, 0x80, 0x0 ;  /* 0x000000000000781c */ /* 0x000fe20003f0f070 */
[----:B------:R-:W-:Y:S01]  /*b6e0*/  UMOV UR6, 0x0 ;  /* 0x0000000000067882 */ /* 0x000fe20000000000 */
[----:B------:R-:W-:Y:S01]  /*b6f0*/  R2UR UR10, R9 ;  /* 0x00000000090a72ca */ /* 0x000fe200000e0000 */
[----:B------:R-:W-:Y:S01]  /*b700*/  IMAD R7, R17, 0x3000, R6 ;  /* 0x0000300011077824 */ /* 0x000fe200078e0206 */
[----:B------:R-:W-:Y:S01]  /*b710*/  UIADD3.X UR5, URZ, UR45, URZ, UP0, !UPT ;  /* 0x0000002d3f057290 */ /* 0x000fe200087fe43f */
[----:B------:R-:W-:Y:S01]  /*b720*/  IMAD.SHL.U32 R6, R5, 0x80, RZ ;  /* 0x0000008005067824 */ /* 0x000fe200078e00ff */
[----:B------:R-:W-:Y:S01]  /*b730*/  UMOV UR7, 0x14f00000 ;  /* 0x14f0000000077882 */ /* 0x000fe20000000000 */
[----:B------:R-:W-:-:S02]  /*b740*/  VIADD R5, R10, 0x19c70 ;  /* 0x00019c700a057836 */ /* 0x000fc40000000000 */
[----:B------:R-:W-:-:S08]  /*b750*/  VIADD R11, R7, 0x9000 ;  /* 0x00009000070b7836 */ /* 0x000fd00000000000 */
.L_x_1602:
        /* <DEDUP_REMOVED lines=16> */
.L_x_1603:
        /* <DEDUP_REMOVED lines=16> */
.L_x_1604:
        /* <DEDUP_REMOVED lines=12> */
.L_x_1656:
[----:B------:R-:W-:Y:S05]  /*ba20*/  BSYNC B1 ;  /* 0x0000000000017941 */ /* 0x000fea0003800000 */
.L_x_1605:
[----:B------:R-:W-:Y:S01]  /*ba30*/  BSSY B1, `(.L_x_1607) ;  /* 0x000000b000017945 */ /* 0x000fe20003800000 */
[----:B-12---:R-:W-:Y:S02]  /*ba40*/  IMAD.MOV.U32 R4, RZ, RZ, 0x0 ;  /* 0x00000000ff047424 */ /* 0x006fe400078e00ff */
[----:B------:R-:W-:Y:S01]  /*ba50*/  IMAD.MOV.U32 R5, RZ, RZ, 0x14f00000 ;  /* 0x14f00000ff057424 */ /* 0x000fe200078e00ff */
[----:B------:R-:W-:Y:S06]  /*ba60*/  @P3 BRA `(.L_x_1608) ;  /* 0x00000000001c3947 */ /* 0x000fec0003800000 */
[----:B------:R-:W1:Y:S02]  /*ba70*/  S2R R13, SR_TID.X ;  /* 0x00000000000d7919 */ /* 0x000e640000002100 */
[----:B-1----:R-:W-:Y:S01]  /*ba80*/  LOP3.LUT R14, R13, 0x1f, RZ, 0xc0, !PT ;  /* 0x0000001f0d0e7812 */ /* 0x002fe200078ec0ff */
[----:B------:R-:W-:-:S03]  /*ba90*/  IMAD.MOV.U32 R13, RZ, RZ, 0x3000 ;  /* 0x00003000ff0d7424 */ /* 0x000fc600078e00ff */
[----:B------:R-:W-:Y:S01]  /*baa0*/  ISETP.NE.AND P0, PT, R14, RZ, PT ;  /* 0x000000ff0e00720c */ /* 0x000fe20003f05270 */
[----:B------:R1:W-:-:S12]  /*bab0*/  SYNCS.ARRIVE.TRANS64 RZ, [R10+URZ+0x19c30], R13 ;  /* 0x019c300d0aff79a7 */ /* 0x0003d8000800003f */
[----:B-1----:R-:W-:Y:S05]  /*bac0*/  @!P0 BRA `(.L_x_1608) ;  /* 0x0000000000048947 */ /* 0x002fea0003800000 */
[----:B------:R-:W-:Y:S01]  /*bad0*/  BPT.TRAP 0x1 ;  /* 0x000000040000795c */ /* 0x000fe20000300000 */
.L_x_1608:
[----:B------:R-:W-:Y:S05]  /*bae0*/  BSYNC B1 ;  /* 0x0000000000017941 */ /* 0x000fea0003800000 */
.L_x_1607:
        /* <DEDUP_REMOVED lines=9> */
.L_x_1609:
        /* <DEDUP_REMOVED lines=9> */
[----:B------:R-:W-:Y:S01]  /*bc10*/  R2UR UR10, R11 ;  /* 0x000000000b0a72ca */ /* 0x000fe200000e0000 */
[----:B------:R-:W-:Y:S01]  /*bc20*/  VIADD R9, R7, 0x14800 ;  /* 0x0001480007097836 */ /* 0x000fe20000000000 */
[----:B------:R-:W-:Y:S02]  /*bc30*/  R2UR UR6, R4 ;  /* 0x00000000040672ca */ /* 0x000fe400000e0000 */
[----:B------:R-:W-:Y:S02]  /*bc40*/  R2UR UR7, R5 ;  /* 0x00000000050772ca */ /* 0x000fe400000e0000 */
[----:B------:R-:W-:Y:S02]  /*bc50*/  R2UR UR12, R16 ;  /* 0x00000000100c72ca */ /* 0x000fe400000e0000 */
[----:B------:R-:W-:-:S13]  /*bc60*/  PLOP3.LUT P0, PT, PT, PT, PT, 0x80, 0x0 ;  /* 0x000000000000781c */ /* 0x000fda0003f0f070 */
.L_x_1610:
        /* <DEDUP_REMOVED lines=15> */
.L_x_1611:
        /* <DEDUP_REMOVED lines=9> */
.L_x_1596:
[----:B------:R-:W-:Y:S05]  /*bdf0*/  BSYNC B0 ;  /* 0x0000000000007941 */ /* 0x000fea0003800000 */
.L_x_1595:
[----:B------:R-:W-:-:S13]  /*be00*/  ISETP.NE.AND P0, PT, R29, 0x3, PT ;  /* 0x000000031d00780c */ /* 0x000fda0003f05270 */
[----:B------:R-:W-:Y:S05]  /*be10*/  @!P0 BRA `(.L_x_1612) ;  /* 0x0000000000048947 */ /* 0x000fea0003800000 */
[----:B------:R-:W-:Y:S01]  /*be20*/  BPT.TRAP 0x1 ;  /* 0x000000040000795c */ /* 0x000fe20000300000 */
.L_x_1612:
[----:B------:R-:W-:Y:S01]  /*be30*/  LOP3.LUT R5, R3, 0x1, RZ, 0x3c, !PT ;  /* 0x0000000103057812 */ /* 0x000fe200078e3cff */
[----:B------:R-:W-:Y:S01]  /*be40*/  BSSY B0, `(.L_x_1613) ;  /* 0x0000006000007945 */ /* 0x000fe20003800000 */
[----:B------:R-:W-:Y:S02]  /*be50*/  LEA R12, R8, UR40, 0x3 ;  /* 0x00000028080c7c11 */ /* 0x000fe4000f8e18ff */
[----:B------:R-:W-:Y:S02]  /*be60*/  SHF.L.U32 R5, R5, 0x1f, RZ ;  /* 0x0000001f05057819 */ /* 0x000fe400000006ff */
[----:B------:R-:W-:Y:S02]  /*be70*/  ISETP.NE.AND P0, PT, R26, 0x3, PT ;  /* 0x000000031a00780c */ /* 0x000fe40003f05270 */
[----:B------:R-:W2:Y:S02]  /*be80*/  SYNCS.PHASECHK.TRANS64.TRYWAIT P3, [R12+URZ+0x19c70], R5 ;  /* 0x019c70050c0075a7 */ /* 0x000ea4000806017f */
[----:B--2---:R-:W-:Y:S09]  /*be90*/  @!P3 BRA `(.L_x_1614) ;  /* 0x000000140020b947 */ /* 0x004ff20003800000 */
.L_x_1657:
[----:B------:R-:W-:Y:S05]  /*bea0*/  BSYNC B0 ;  /* 0x0000000000007941 */ /* 0x000fea0003800000 */
.L_x_1613:
[----:B------:R-:W-:Y:S05]  /*beb0*/  @!P0 BRA `(.L_x_1615) ;  /* 0x0000000000048947 */ /* 0x000fea0003800000 */
[----:B------:R-:W-:Y:S01]  /*bec0*/  BPT.TRAP 0x1 ;  /* 0x000000040000795c */ /* 0x000fe20000300000 */
.L_x_1615:
[----:B------:R-:W-:Y:S01]  /*bed0*/  SHF.L.U32 R3, R3, 0x1f, RZ ;  /* 0x0000001f03037819 */ /* 0x000fe200000006ff */
[----:B------:R-:W-:-:S03]  /*bee0*/  IMAD R11, R8, 0x3000, RZ ;  /* 0x00003000080b7824 */ /* 0x000fc600078e02ff */
[----:B------:R-:W3:Y:S02]  /*bef0*/  SYNCS.PHASECHK.TRANS64.TRYWAIT P3, [R12+URZ+0x19c60], R3 ;  /* 0x019c60030c0075a7 */ /* 0x000ee4000806017f */
[----:B---3--:R-:W-:Y:S05]  /*bf00*/  @!P3 BRA `(.L_x_1616) ;  /* 0x000000140018b947 */ /* 0x008fea0003800000 */
.L_x_1658:
[C---:B---3--:R-:W-:Y:S01]  /*bf10*/  LOP3.LUT R3, R11.reuse, R24, RZ, 0xfc, !PT ;  /* 0x000000180b037212 */ /* 0x048fe200078efcff */
[----:B------:R-:W-:Y:S05]  /*bf20*/  WARPSYNC.ALL ;  /* 0x0000000000007948 */ /* 0x000fea0003800000 */
[----:B-12---:R-:W1:Y:S01]  /*bf30*/  LDSM.16.MT88.4 R4, [R3+UR40+0x9000] ;  /* 0x009000280304783b */ /* 0x006e620008004200 */
[----:B------:R-:W-:-:S05]  /*bf40*/  LOP3.LUT R13, R11, R22, RZ, 0xfc, !PT ;  /* 0x000000160b0d7212 */ /* 0x000fca00078efcff */
[----:B------:R-:W-:Y:S01]  /*bf50*/  VIADD R13, R13, UR40 ;  /* 0x000000280d0d7c36 */ /* 0x000fe20008000000 */
[C-C-:B-1----:R-:W-:Y:S02]  /*bf60*/  PRMT R8, R4.reuse, 0x6420, R5.reuse ;  /* 0x0000642004087816 */ /* 0x142fe40000000005 */
[----:B------:R-:W-:Y:S02]  /*bf70*/  PRMT R9, R4, 0x7531, R5 ;  /* 0x0000753104097816 */ /* 0x000fe40000000005 */
[C-C-:B------:R-:W-:Y:S02]  /*bf80*/  PRMT R10, R6.reuse, 0x6420, R7.reuse ;  /* 0x00006420060a7816 */ /* 0x140fe40000000007 */
[----:B------:R-:W-:-:S05]  /*bf90*/  PRMT R11, R6, 0x7531, R7 ;  /* 0x00007531060b7816 */ /* 0x000fca0000000007 */
[----:B------:R-:W-:Y:S04]  /*bfa0*/  STSM.16.M88.4 [R13+0x3000], R8 ;  /* 0x003000080d007844 */ /* 0x000fe80000000200 */
[----:B------:R-:W1:Y:S02]  /*bfb0*/  LDSM.16.MT88.4 R4, [R3+UR40+0xa000] ;  /* 0x00a000280304783b */ /* 0x000e640008004200 */
[C-C-:B-1----:R-:W-:Y:S02]  /*bfc0*/  PRMT R8, R4.reuse, 0x6420, R5.reuse ;  /* 0x0000642004087816 */ /* 0x142fe40000000005 */
[----:B------:R-:W-:Y:S02]  /*bfd0*/  PRMT R9, R4, 0x7531, R5 ;  /* 0x0000753104097816 */ /* 0x000fe40000000005 */
[----:B------:R-:W-:-:S02]  /*bfe0*/  PRMT R10, R6, 0x6420, R7 ;  /* 0x00006420060a7816 */ /* 0x000fc40000000007 */
[----:B------:R-:W-:-:S05]  /*bff0*/  PRMT R11, R6, 0x7531, R7 ;  /* 0x00007531060b7816 */ /* 0x000fca0000000007 */
[----:B------:R-:W-:Y:S04]  /*c000*/  STSM.16.M88.4 [R13+0x4000], R8 ;  /* 0x004000080d007844 */ /* 0x000fe80000000200 */
[----:B------:R-:W1:Y:S02]  /*c010*/  LDSM.16.MT88.4 R4, [R3+UR40+0xb000] ;  /* 0x00b000280304783b */ /* 0x000e640008004200 */
[C-C-:B-1----:R-:W-:Y:S02]  /*c020*/  PRMT R8, R4.reuse, 0x6420, R5.reuse ;  /* 0x0000642004087816 */ /* 0x142fe40000000005 */
[----:B------:R-:W-:Y:S02]  /*c030*/  PRMT R9, R4, 0x7531, R5 ;  /* 0x0000753104097816 */ /* 0x000fe40000000005 */
[----:B------:R-:W-:-:S02]  /*c040*/  PRMT R10, R6, 0x6420, R7 ;  /* 0x00006420060a7816 */ /* 0x000fc40000000007 */
[----:B------:R-:W-:-:S05]  /*c050*/  PRMT R11, R6, 0x7531, R7 ;  /* 0x00007531060b7816 */ /* 0x000fca0000000007 */
[----:B------:R1:W-:Y:S04]  /*c060*/  STSM.16.M88.4 [R13+0x5000], R8 ;  /* 0x005000080d007844 */ /* 0x0003e80000000200 */
[----:B------:R-:W2:Y:S01]  /*c070*/  LDSM.16.MT88.4 R4, [R3+UR40+0x9800] ;  /* 0x009800280304783b */ /* 0x000ea20008004200 */
[----:B-1----:R-:W-:Y:S02]  /*c080*/  IADD3 R13, R23, 0x3000, R13 ;  /* 0x00003000170d7810 */ /* 0x002fe40007ffe00d */
[C-C-:B--2---:R-:W-:Y:S02]  /*c090*/  PRMT R8, R4.reuse, 0x6420, R5.reuse ;  /* 0x0000642004087816 */ /* 0x144fe40000000005 */
[----:B------:R-:W-:Y:S02]  /*c0a0*/  PRMT R9, R4, 0x7531, R5 ;  /* 0x0000753104097816 */ /* 0x000fe40000000005 */
[----:B------:R-:W-:-:S02]  /*c0b0*/  PRMT R10, R6, 0x6420, R7 ;  /* 0x00006420060a7816 */ /* 0x000fc40000000007 */
[----:B------:R-:W-:-:S05]  /*c0c0*/  PRMT R11, R6, 0x7531, R7 ;  /* 0x00007531060b7816 */ /* 0x000fca0000000007 */
[----:B------:R-:W-:Y:S04]  /*c0d0*/  STSM.16.M88.4 [R13], R8 ;  /* 0x000000080d007844 */ /* 0x000fe80000000200 */
        /* <DEDUP_REMOVED lines=17> */
[----:B--2---:R-:W2:Y:S01]  /*c1f0*/  FENCE.VIEW.ASYNC.S ;  /* 0x00000000000073c6 */ /* 0x004ea20000000000 */
[----:B------:R-:W-:Y:S05]  /*c200*/  @!P0 BRA `(.L_x_1617) ;  /* 0x0000000000048947 */ /* 0x000fea0003800000 */
[----:B------:R-:W-:Y:S01]  /*c210*/  BPT.TRAP 0x1 ;  /* 0x000000040000795c */ /* 0x000fe20000300000 */
.L_x_1617:
[----:B--2---:R-:W-:Y:S01]  /*c220*/  SYNCS.ARRIVE.TRANS64.A1T0 RZ, [R12+URZ+0x19c50], RZ ;  /* 0x019c50ff0cff79a7 */ /* 0x004fe2000810003f */
[----:B------:R-:W-:Y:S01]  /*c230*/  BAR.SYNC.DEFER_BLOCKING 0x2, 0x80 ;  /* 0x0082000000007b1d */ /* 0x000fe20000010000 */
[----:B------:R-:W-:Y:S01]  /*c240*/  ISETP.GT.AND P0, PT, R2, RZ, PT ;  /* 0x000000ff0200720c */ /* 0x000fe20003f04270 */
[----:B------:R-:W-:Y:S02]  /*c250*/  @!P2 VIADD R3, R12, 0x19c80 ;  /* 0x00019c800c03a836 */ /* 0x000fe40000000000 */
[----:B------:R-:W-:Y:S02]  /*c260*/  VIADD R2, R2, 0xffffffff ;  /* 0xffffffff02027836 */ /* 0x000fe40000000000 */
[----:B-1----:R-:W-:Y:S01]  /*c270*/  IMAD.MOV.U32 R8, RZ, RZ, R17 ;  /* 0x000000ffff087224 */ /* 0x002fe200078e0011 */
[----:B------:R-:W-:-:S04]  /*c280*/  @!P2 PRMT R3, RZ, 0x654, R3 ;  /* 0x00000654ff03a816 */ /* 0x000fc80000000003 */
[----:B------:R1:W-:Y:S02]  /*c290*/  @!P2 SYNCS.ARRIVE.TRANS64.RED.A1T0 RZ, [R3+URZ], RZ ;  /* 0x000000ff03ffa9a7 */ /* 0x0003e4000810043f */
[----:B-1----:R-:W-:Y:S01]  /*c2a0*/  IMAD.MOV.U32 R3, RZ, RZ, R18 ;  /* 0x000000ffff037224 */ /* 0x002fe200078e0012 */
[----:B------:R-:W-:Y:S06]  /*c2b0*/  @P0 BRA `(.L_x_1618) ;  /* 0xfffffff000340947 */ /* 0x000fec000383ffff */
.L_x_1594:
[----:B------:R-:W-:Y:S01]  /*c2c0*/  BSSY B0, `(.L_x_1619) ;  /* 0x000000f000007945 */ /* 0x000fe20003800000 */
[----:B------:R-:W-:-:S03]  /*c2d0*/  ISETP.NE.AND P1, PT, R29, 0x3, PT ;  /* 0x000000031d00780c */ /* 0x000fc60003f25270 */
[----:B------:R-:W-:Y:S10]  /*c2e0*/  @P2 BRA `(.L_x_1620) ;  /* 0x0000000000302947 */ /* 0x000ff40003800000 */
[----:B------:R-:W3:Y:S01]  /*c2f0*/  S2R R7, SR_LANEID ;  /* 0x0000000000077919 */ /* 0x000ee20000000000 */
[----:B------:R-:W-:Y:S01]  /*c300*/  VOTEU.ANY UR4, UPT, PT ;  /* 0x0000000000047886 */ /* 0x000fe200038e0100 */
[----:B--2---:R-:W2:Y:S01]  /*c310*/  LDC.64 R2, c[0x0][0xdf0] ;  /* 0x00037c00ff027b82 */ /* 0x004ea20000000a00 */
[----:B------:R-:W3:Y:S08]  /*c320*/  FLO.U32 R0, UR4 ;  /* 0x0000000400007d00 */ /* 0x000ef000080e0000 */
[----:B------:R-:W2:Y:S01]  /*c330*/  POPC R5, UR4 ;  /* 0x0000000400057d09 */ /* 0x000ea20008000000 */
[----:B---3--:R-:W-:-:S13]  /*c340*/  ISETP.EQ.U32.AND P0, PT, R0, R7, PT ;  /* 0x000000070000720c */ /* 0x008fda0003f02070 */
[----:B--2---:R-:W2:Y:S01]  /*c350*/  @P0 ATOMG.E.ADD.STRONG.GPU PT, R3, desc[UR46][R2.64], R5 ;  /* 0x00000005020309a8 */ /* 0x004ea200081ee1ee */
[----:B-1----:R-:W1:Y:S02]  /*c360*/  S2R R4, SR_LTMASK ;  /* 0x0000000000047919 */ /* 0x002e640000003900 */
[----:B-1----:R-:W-:-:S04]  /*c370*/  LOP3.LUT R4, R4, UR4, RZ, 0xc0, !PT ;  /* 0x0000000404047c12 */ /* 0x002fc8000f8ec0ff */
[----:B------:R-:W1:Y:S01]  /*c380*/  POPC R25, R4 ;  /* 0x0000000400197309 */ /* 0x000e620000000000 */
[----:B--2---:R-:W1:Y:S02]  /*c390*/  SHFL.IDX PT, R0, R3, R0, 0x1f ;  /* 0x00001f0003007589 */ /* 0x004e6400000e0000 */
[----:B-1----:R-:W-:-:S07]  /*c3a0*/  IADD3 R25, R0, UR42, R25 ;  /* 0x0000002a00197c10 */ /* 0x002fce000fffe019 */
.L_x_1620:
[----:B------:R-:W-:Y:S05]  /*c3b0*/  BSYNC B0 ;  /* 0x0000000000007941 */ /* 0x000fea0003800000 */
.L_x_1619:
[----:B------:R-:W-:Y:S05]  /*c3c0*/  @!P1 BRA `(.L_x_1621) ;  /* 0x0000000000049947 */ /* 0x000fea0003800000 */
[----:B------:R-:W-:Y:S01]  /*c3d0*/  BPT.TRAP 0x1 ;  /* 0x000000040000795c */ /* 0x000fe20000300000 */
.L_x_1621:
[----:B--2---:R-:W-:Y:S01]  /*c3e0*/  LOP3.LUT R3, R18, 0x1, RZ, 0x3c, !PT ;  /* 0x0000000112037812 */ /* 0x004fe200078e3cff */
[----:B------:R-:W-:Y:S01]  /*c3f0*/  BSSY B0, `(.L_x_1622) ;  /* 0x0000006000007945 */ /* 0x000fe20003800000 */
[----:B------:R-:W-:Y:S02]  /*c400*/  LEA R2, R17, UR40, 0x3 ;  /* 0x0000002811027c11 */ /* 0x000fe4000f8e18ff */
[----:B------:R-:W-:Y:S02]  /*c410*/  SHF.L.U32 R3, R3, 0x1f, RZ ;  /* 0x0000001f03037819 */ /* 0x000fe400000006ff */
[----:B------:R-:W-:Y:S02]  /*c420*/  ISETP.NE.AND P1, PT, R26, 0x3, PT ;  /* 0x000000031a00780c */ /* 0x000fe40003f25270 */
[----:B------:R-:W2:Y:S02]  /*c430*/  SYNCS.PHASECHK.TRANS64.TRYWAIT P0, [R2+URZ+0x19c70], R3 ;  /* 0x019c7003020075a7 */ /* 0x000ea4000800017f */
[----:B--2---:R-:W-:Y:S09]  /*c440*/  @!P0 BRA `(.L_x_1623) ;  /* 0x0000000c00dc8947 */ /* 0x004ff20003800000 */
.L_x_1659:
[----:B------:R-:W-:Y:S05]  /*c450*/  BSYNC B0 ;  /* 0x0000000000007941 */ /* 0x000fea0003800000 */
.L_x_1622:
[----:B------:R-:W-:Y:S05]  /*c460*/  @!P1 BRA `(.L_x_1624) ;  /* 0x0000000000049947 */ /* 0x000fea0003800000 */
[----:B------:R-:W-:Y:S01]  /*c470*/  BPT.TRAP 0x1 ;  /* 0x000000040000795c */ /* 0x000fe20000300000 */
.L_x_1624:
[----:B------:R-:W-:Y:S01]  /*c480*/  SHF.L.U32 R5, R18, 0x1f, RZ ;  /* 0x0000001f12057819 */ /* 0x000fe200000006ff */
[----:B--2---:R-:W-:-:S03]  /*c490*/  IMAD R3, R17, 0x3000, RZ ;  /* 0x0000300011037824 */ /* 0x004fc600078e02ff */
[----:B------:R-:W2:Y:S02]  /*c4a0*/  SYNCS.PHASECHK.TRANS64.TRYWAIT P0, [R2+URZ+0x19c60], R5 ;  /* 0x019c6005020075a7 */ /* 0x000ea4000800017f */
[----:B--2---:R-:W-:Y:S05]  /*c4b0*/  @!P0 BRA `(.L_x_1625) ;  /* 0x0000000c00d48947 */ /* 0x004fea0003800000 */
.L_x_1660:
[C---:B------:R-:W-:Y:S01]  /*c4c0*/  LOP3.LUT R0, R3.reuse, R24, RZ, 0xfc, !PT ;  /* 0x0000001803007212 */ /* 0x040fe200078efcff */
        /* <DEDUP_REMOVED lines=48> */
.L_x_1626:
[----:B--2---:R2:W-:Y:S01]  /*c7d0*/  SYNCS.ARRIVE.TRANS64.A1T0 RZ, [R2+URZ+0x19c50], RZ ;  /* 0x019c50ff02ff79a7 */ /* 0x0045e2000810003f */
        /* <DEDUP_REMOVED lines=9> */
.L_x_1578:
[----:B------:R-:W-:Y:S05]  /*c870*/  BSYNC B6 ;  /* 0x0000000000067941 */ /* 0x000fea0003800000 */
.L_x_1576:
[----:B--2---:R-:W2:Y:S02]  /*c880*/  LDL R0, [R1] ;  /* 0x0000000001007983 */ /* 0x004ea40000100800 */
[----:B--2---:R-:W-:-:S13]  /*c890*/  ISETP.NE.AND P0, PT, R0, RZ, PT ;  /* 0x000000ff0000720c */ /* 0x004fda0003f05270 */
[----:B------:R-:W-:Y:S05]  /*c8a0*/  @!P0 BRA `(.L_x_1627) ;  /* 0x00000000001c8947 */ /* 0x000fea0003800000 */
[----:B------:R-:W1:Y:S08]  /*c8b0*/  S2UR UR5, SR_CgaCtaId ;  /* 0x00000000000579c3 */ /* 0x000e700000008800 */
[----:B------:R-:W-:Y:S06]  /*c8c0*/  BAR.SYNC.DEFER_BLOCKING 0x5, 0x200 ;  /* 0x0148000000007b1d */ /* 0x000fec0000010000 */
[----:B------:R-:W-:-:S02]  /*c8d0*/  UMOV UR4, 0x400 ;  /* 0x0000040000047882 */ /* 0x000fc40000000000 */
[----:B-1----:R-:W-:-:S09]  /*c8e0*/  ULEA UR4, UR5, UR4, 0x18 ;  /* 0x0000000405047291 */ /* 0x002fd2000f8ec03f */
[----:B------:R-:W1:Y:S01]  /*c8f0*/  LDS R25, [UR4+0x19cd0] ;  /* 0x019cd004ff197984 */ /* 0x000e620008000800 */
[----:B------:R-:W-:Y:S06]  /*c900*/  BAR.ARV 0x4, 0x200 ;  /* 0x0108000000007b1d */ /* 0x000fec0000002000 */
[----:B------:R-:W-:Y:S05]  /*c910*/  BRA `(.L_x_1628) ;  /* 0x00000000002c7947 */ /* 0x000fea0003800000 */
.L_x_1627:
[----:B------:R-:W1:Y:S01]  /*c920*/  S2R R0, SR_TID.X ;  /* 0x0000000000007919 */ /* 0x000e620000002100 */
[----:B------:R-:W-:Y:S01]  /*c930*/  BAR.SYNC.DEFER_BLOCKING 0x4, 0x200 ;  /* 0x0108000000007b1d */ /* 0x000fe20000010000 */
[----:B-1----:R-:W-:-:S04]  /*c940*/  LOP3.LUT R0, R0, 0x7f, RZ, 0xc0, !PT ;  /* 0x0000007f00007812 */ /* 0x002fc800078ec0ff */
[----:B------:R-:W-:-:S13]  /*c950*/  ISETP.NE.AND P0, PT, R0, RZ, PT ;  /* 0x000000ff0000720c */ /* 0x000fda0003f05270 */
[----:B------:R-:W1:Y:S01]  /*c960*/  @!P0 S2R R3, SR_CgaCtaId ;  /* 0x0000000000038919 */ /* 0x000e620000008800 */
[----:B------:R-:W-:-:S04]  /*c970*/  @!P0 MOV R0, 0x400 ;  /* 0x0000040000008802 */ /* 0x000fc80000000f00 */
[----:B-1----:R-:W-:Y:S02]  /*c980*/  @!P0 LEA R2, R3, R0, 0x18 ;  /* 0x0000000003028211 */ /* 0x002fe400078ec0ff */
[----:B------:R-:W1:Y:S04]  /*c990*/  SHFL.IDX PT, R0, R25, RZ, 0x1f ;  /* 0x00001fff19007589 */ /* 0x000e6800000e0000 */
[----:B------:R1:W-:Y:S02]  /*c9a0*/  @!P0 STS [R2+0x19cd0], R25 ;  /* 0x019cd01902008388 */ /* 0x0003e40000000800 */
[----:B-1----:R-:W-:Y:S01]  /*c9b0*/  IMAD.MOV.U32 R25, RZ, RZ, R0 ;  /* 0x000000ffff197224 */ /* 0x002fe200078e0000 */
[----:B------:R-:W-:Y:S06]  /*c9c0*/  BAR.ARV 0x5, 0x200 ;  /* 0x0148000000007b1d */ /* 0x000fec0000002000 */
.L_x_1628:
[----:B------:R-:W-:Y:S02]  /*c9d0*/  ULDC UR4, c[0x0][0xda8] ;  /* 0x00036a0000047ab9 */ /* 0x000fe40000000800 */
[----:B-1----:R-:W-:-:S13]  /*c9e0*/  ISETP.GE.AND P0, PT, R25, UR4, PT ;  /* 0x0000000419007c0c */ /* 0x002fda000bf06270 */
[----:B------:R-:W-:Y:S05]  /*c9f0*/  @!P0 BRA `(.L_x_1629) ;  /* 0xffffffd000d88947 */ /* 0x000fea000383ffff */
.L_x_1573:
[----:B------:R-:W1:Y:S01]  /*ca00*/  S2R R5, SR_CgaCtaId ;  /* 0x0000000000057919 */ /* 0x000e620000008800 */
[----:B------:R-:W-:Y:S01]  /*ca10*/  VIADD R28, R28, 0x1 ;  /* 0x000000011c1c7836 */ /* 0x000fe20000000000 */
[----:B------:R-:W-:Y:S01]  /*ca20*/  MOV R2, 0x400 ;  /* 0x0000040000027802 */ /* 0x000fe20000000f00 */
[----:B------:R-:W-:Y:S03]  /*ca30*/  BSSY B0, `(.L_x_1630) ;  /* 0x0000008000007945 */ /* 0x000fe60003800000 */
[----:B------:R-:W-:-:S04]  /*ca40*/  LEA.HI R0, R28, R28, RZ, 0x1 ;  /* 0x0000001c1c007211 */ /* 0x000fc800078f08ff */
[----:B------:R-:W-:-:S05]  /*ca50*/  LOP3.LUT R3, R0, 0xfffffffe, RZ, 0xc0, !PT ;  /* 0xfffffffe00037812 */ /* 0x000fca00078ec0ff */
[----:B------:R-:W-:-:S05]  /*ca60*/  IMAD.IADD R0, R28, 0x1, -R3 ;  /* 0x000000011c007824 */ /* 0x000fca00078e0a03 */
[----:B------:R-:W-:Y:S02]  /*ca70*/  SHF.L.U32 R0, R0, 0x1f, RZ ;  /* 0x0000001f00007819 */ /* 0x000fe400000006ff */
[----:B-1----:R-:W-:-:S04]  /*ca80*/  LEA R6, R5, R2, 0x18 ;  /* 0x0000000205067211 */ /* 0x002fc800078ec0ff */
[----:B------:R-:W1:Y:S02]  /*ca90*/  SYNCS.PHASECHK.TRANS64.TRYWAIT P0, [R6+URZ+0x19c20], R0 ;  /* 0x019c2000060075a7 */ /* 0x000e64000800017f */
[----:B-1----:R-:W-:Y:S05]  /*caa0*/  @!P0 BRA `(.L_x_1631) ;  /* 0x00000008006c8947 */ /* 0x002fea0003800000 */
.L_x_1661:
[----:B------:R-:W-:Y:S05]  /*cab0*/  BSYNC B0 ;  /* 0x0000000000007941 */ /* 0x000fea0003800000 */
.L_x_1630:
[----:B------:R-:W-:-:S03]  /*cac0*/  UMOV UR4, 0xffffffff ;  /* 0xffffffff00047882 */ /* 0x000fc60000000000 */
[----:B------:R-:W-:Y:S05]  /*cad0*/  BRA.DIV UR4, `(.L_x_1632) ;  /* 0x0000000a04747947 */ /* 0x000fea000b800000 */
[----:B-1----:R-:W1:Y:S02]  /*cae0*/  S2R R0, SR_TID.X ;  /* 0x0000000000007919 */ /* 0x002e640000002100 */
[----:B-1----:R-:W-:-:S04]  /*caf0*/  SHF.R.U32.HI R0, RZ, 0x5, R0 ;  /* 0x00000005ff007819 */ /* 0x002fc80000011600 */
[----:B------:R-:W-:-:S05]  /*cb00*/  LOP3.LUT R0, R0, 0x3, RZ, 0xc0, !PT ;  /* 0x0000000300007812 */ /* 0x000fca00078ec0ff */
[----:B------:R1:W2:Y:S02]  /*cb10*/  SHFL.IDX PT, R14, R0, RZ, 0x1f ;  /* 0x00001fff000e7589 */ /* 0x0002a400000e0000 */
.L_x_1664:
[----:B--2---:R-:W-:Y:S01]  /*cb20*/  ISETP.NE.AND P0, PT, R14, RZ, PT ;  /* 0x000000ff0e00720c */ /* 0x004fe20003f05270 */
[----:B------:R-:W-:-:S12]  /*cb30*/  BSSY B0, `(.L_x_1633) ;  /* 0x000002a000007945 */ /* 0x000fd80003800000 */
[----:B------:R-:W-:Y:S05]  /*cb40*/  @P0 BRA `(.L_x_1634) ;  /* 0x0000000000a00947 */ /* 0x000fea0003800000 */
[----:B------:R-:W-:-:S03]  /*cb50*/  UMOV UR4, 0xffffffff ;  /* 0xffffffff00047882 */ /* 0x000fc60000000000 */
[----:B------:R-:W-:Y:S05]  /*cb60*/  BRA.DIV UR4, `(.L_x_1635) ;  /* 0x0000000a04847947 */ /* 0x000fea000b800000 */
[----:B------:R-:W-:-:S13]  /*cb70*/  ELECT P6, URZ, PT ;  /* 0x00000000003f782f */ /* 0x000fda00038c0000 */
.L_x_1667:
[----:B------:R-:W-:Y:S05]  /*cb80*/  @!P6 BRA `(.L_x_1634) ;  /* 0x000000000090e947 */ /* 0x000fea0003800000 */
[----:B------:R-:W-:-:S04]  /*cb90*/  LOP3.LUT R27, R27, 0x2, RZ, 0xfc, !PT ;  /* 0x000000021b1b7812 */ /* 0x000fc800078efcff */
[----:B------:R-:W-:-:S13]  /*cba0*/  ISETP.NE.AND P0, PT, R27, 0x3, PT ;  /* 0x000000031b00780c */ /* 0x000fda0003f05270 */
[----:B------:R-:W-:Y:S05]  /*cbb0*/  @!P0 BRA `(.L_x_1636) ;  /* 0x0000000000048947 */ /* 0x000fea0003800000 */
[----:B------:R-:W-:Y:S01]  /*cbc0*/  BPT.TRAP 0x1 ;  /* 0x000000040000795c */ /* 0x000fe20000300000 */
.L_x_1636:
[----:B-1----:R-:W-:Y:S01]  /*cbd0*/  VIADD R0, R6, 0x19c40 ;  /* 0x00019c4006007836 */ /* 0x002fe20000000000 */
        /* <DEDUP_REMOVED lines=8> */
[----:B------:R-:W-:Y:S01]  /*cc60*/  IMAD R9, R7, 0x8, R0 ;  /* 0x0000000807097824 */ /* 0x000fe200078e0200 */
[----:B------:R-:W-:Y:S01]  /*cc70*/  SHF.L.U32 R0, R3, 0x1f, RZ ;  /* 0x0000001f03007819 */ /* 0x000fe200000006ff */
[----:B-1----:R-:W-:Y:S06]  /*cc80*/  @!P1 BRA `(.L_x_1637) ;  /* 0x00000008005c9947 */ /* 0x002fec0003800000 */
.L_x_1668:
[----:B------:R-:W2:Y:S02]  /*cc90*/  SYNCS.PHASECHK.TRANS64.TRYWAIT P1, [R9+URZ], R0 ;  /* 0x00000000090075a7 */ /* 0x000ea4000802017f */
[----:B--2---:R-:W-:Y:S05]  /*cca0*/  @!P1 BRA `(.L_x_1638) ;  /* 0x0000000800689947 */ /* 0x004fea0003800000 */
.L_x_1669:
[----:B------:R-:W-:Y:S05]  /*ccb0*/  @!P0 BRA `(.L_x_1639) ;  /* 0x0000000000048947 */ /* 0x000fea0003800000 */
[----:B------:R-:W-:Y:S01]  /*ccc0*/  BPT.TRAP 0x1 ;  /* 0x000000040000795c */ /* 0x000fe20000300000 */
.L_x_1639:
[----:B------:R-:W-:-:S04]  /*ccd0*/  IMAD R17, R17, 0x8, R6 ;  /* 0x0000000811117824 */ /* 0x000fc800078e0206 */
[----:B------:R-:W3:Y:S02]  /*cce0*/  SYNCS.PHASECHK.TRANS64.TRYWAIT P1, [R17+URZ+0x19c60], R4 ;  /* 0x019c6004110075a7 */ /* 0x000ee4000802017f */
[----:B---3--:R-:W-:Y:S05]  /*ccf0*/  @!P1 BRA `(.L_x_1640) ;  /* 0x0000000800689947 */ /* 0x008fea0003800000 */
.L_x_1670:
[----:B------:R-:W-:Y:S05]  /*cd00*/  @!P0 BRA `(.L_x_1641) ;  /* 0x0000000000048947 */ /* 0x000fea0003800000 */
[----:B------:R-:W-:Y:S01]  /*cd10*/  BPT.TRAP 0x1 ;  /* 0x000000040000795c */ /* 0x000fe20000300000 */
.L_x_1641:
[----:B------:R-:W-:-:S04]  /*cd20*/  IMAD R7, R7, 0x8, R6 ;  /* 0x0000000807077824 */ /* 0x000fc800078e0206 */
[----:B------:R-:W4:Y:S02]  /*cd30*/  SYNCS.PHASECHK.TRANS64.TRYWAIT P1, [R7+URZ+0x19c60], R0 ;  /* 0x019c6000070075a7 */ /* 0x000f24000802017f */
[----:B----4-:R-:W-:Y:S05]  /*cd40*/  @!P1 BRA `(.L_x_1642) ;  /* 0x0000000800689947 */ /* 0x010fea0003800000 */
.L_x_1671:
[----:B------:R-:W-:Y:S05]  /*cd50*/  @!P0 BRA `(.L_x_1643) ;  /* 0x0000000000048947 */ /* 0x000fea0003800000 */
[----:B------:R-:W-:Y:S01]  /*cd60*/  BPT.TRAP 0x1 ;  /* 0x000000040000795c */ /* 0x000fe20000300000 */
.L_x_1643:
[----:B------:R-:W5:Y:S02]  /*cd70*/  SYNCS.PHASECHK.TRANS64.TRYWAIT P0, [R17+URZ+0x19c80], R4 ;  /* 0x019c8004110075a7 */ /* 0x000f64000800017f */
[----:B-----5:R-:W-:Y:S05]  /*cd80*/  @!P0 BRA `(.L_x_1644) ;  /* 0x00000008006c8947 */ /* 0x020fea0003800000 */
.L_x_1645:
[----:B------:R1:W1:Y:S02]  /*cd90*/  SYNCS.PHASECHK.TRANS64.TRYWAIT P0, [R7+URZ+0x19c80], R0 ;  /* 0x019c8000070075a7 */ /* 0x000264000800017f */
[----:B-1----:R-:W-:Y:S05]  /*cda0*/  @!P0 NANOSLEEP.SYNCS 0x989680 ;  /* 0x009896800000895d */ /* 0x002fea0003900000 */
[----:B------:R-:W1:Y:S02]  /*cdb0*/  @!P0 SYNCS.PHASECHK.TRANS64 P0, [R7+URZ+0x19c80], R0 ;  /* 0x019c8000070085a7 */ /* 0x000e64000800007f */
[----:B-1----:R-:W-:Y:S05]  /*cdc0*/  @!P0 BRA `(.L_x_1645) ;  /* 0xfffffffc00f08947 */ /* 0x002fea000383ffff */
.L_x_1634:
[----:B------:R-:W-:Y:S05]  /*cdd0*/  BSYNC B0 ;  /* 0x0000000000007941 */ /* 0x000fea0003800000 */
.L_x_1633:
[----:B------:R-:W-:Y:S05]  /*cde0*/  EXIT ;  /* 0x000000000000794d */ /* 0x000fea0003800000 */
.L_x_1531:
[----:B-1----:R-:W-:-:S04]  /*cdf0*/  IMAD.U32 R3, RZ, RZ, UR39 ;  /* 0x00000027ff037e24 */ /* 0x002fc8000f8e00ff */
[----:B------:R1:W2:Y:S03]  /*ce00*/  SYNCS.PHASECHK.TRANS64.TRYWAIT P0, [R3+URZ+0x19c00], R0 ;  /* 0x019c0000030075a7 */ /* 0x0002a6000800017f */
[----:B--2---:R-:W-:Y:S05]  /*ce10*/  @!P0 NANOSLEEP.SYNCS 0x989680 ;  /* 0x009896800000895d */ /* 0x004fea0003900000 */
[----:B------:R-:W2:Y:S02]  /*ce20*/  @!P0 SYNCS.PHASECHK.TRANS64 P0, [R3+URZ+0x19c00], R0 ;  /* 0x019c0000030085a7 */ /* 0x000ea4000800007f */
[----:B--2---:R-:W-:Y:S05]  /*ce30*/  @!P0 BRA `(.L_x_1531) ;  /* 0xfffffffc00ec8947 */ /* 0x004fea000383ffff */
[----:B------:R-:W-:Y:S05]  /*ce40*/  BRA `(.L_x_1646) ;  /* 0xffffff4800ac7947 */ /* 0x000fea000383ffff */
.L_x_1535:
[----:B--2---:R2:W3:Y:S02]  /*ce50*/  SYNCS.PHASECHK.TRANS64.TRYWAIT P2, [R4+URZ+0x19c30], R3 ;  /* 0x019c3003040075a7 */ /* 0x0044e4000804017f */
[----:B---3--:R-:W-:Y:S05]  /*ce60*/  @!P2 NANOSLEEP.SYNCS 0x989680 ;  /* 0x009896800000a95d */ /* 0x008fea0003900000 */
[----:B------:R-:W3:Y:S02]  /*ce70*/  @!P2 SYNCS.PHASECHK.TRANS64 P2, [R4+URZ+0x19c30], R3 ;  /* 0x019c30030400a5a7 */ /* 0x000ee4000804007f */
[----:B---3--:R-:W-:Y:S05]  /*ce80*/  @!P2 BRA `(.L_x_1535) ;  /* 0xfffffffc00f0a947 */ /* 0x008fea000383ffff */
[----:B------:R-:W-:Y:S05]  /*ce90*/  BRA `(.L_x_1534) ;  /* 0xffffff4800d07947 */ /* 0x000fea000383ffff */
.L_x_1540:
[----:B--2---:R-:W-:-:S04]  /*cea0*/  IMAD.U32 R3, RZ, RZ, UR22 ;  /* 0x00000016ff037e24 */ /* 0x004fc8000f8e00ff */
[----:B------:R2:W3:Y:S03]  /*ceb0*/  SYNCS.PHASECHK.TRANS64.TRYWAIT P2, [R3+URZ+0x19c30], R0 ;  /* 0x019c3000030075a7 */ /* 0x0004e6000804017f */
[----:B---3--:R-:W-:Y:S05]  /*cec0*/  @!P2 NANOSLEEP.SYNCS 0x989680 ;  /* 0x009896800000a95d */ /* 0x008fea0003900000 */
[----:B------:R-:W3:Y:S02]  /*ced0*/  @!P2 SYNCS.PHASECHK.TRANS64 P2, [R3+URZ+0x19c30], R0 ;  /* 0x019c30000300a5a7 */ /* 0x000ee4000804007f */
[----:B---3--:R-:W-:Y:S05]  /*cee0*/  @!P2 BRA `(.L_x_1540) ;  /* 0xfffffffc00eca947 */ /* 0x008fea000383ffff */
[----:B------:R-:W-:Y:S05]  /*cef0*/  BRA `(.L_x_1539) ;  /* 0xffffff6c00a07947 */ /* 0x000fea000383ffff */
.L_x_1544:
[----:B--2---:R-:W-:-:S04]  /*cf00*/  IMAD.U32 R3, RZ, RZ, UR7 ;  /* 0x00000007ff037e24 */ /* 0x004fc8000f8e00ff */
[----:B------:R2:W3:Y:S03]  /*cf10*/  SYNCS.PHASECHK.TRANS64.TRYWAIT P2, [R3+URZ+0x19c50], R0 ;  /* 0x019c5000030075a7 */ /* 0x0004e6000804017f */
[----:B---3--:R-:W-:Y:S05]  /*cf20*/  @!P2 NANOSLEEP.SYNCS 0x989680 ;  /* 0x009896800000a95d */ /* 0x008fea0003900000 */
[----:B------:R-:W3:Y:S02]  /*cf30*/  @!P2 SYNCS.PHASECHK.TRANS64 P2, [R3+URZ+0x19c50], R0 ;  /* 0x019c50000300a5a7 */ /* 0x000ee4000804007f */
[----:B---3--:R-:W-:Y:S05]  /*cf40*/  @!P2 BRA `(.L_x_1544) ;  /* 0xfffffffc00eca947 */ /* 0x008fea000383ffff */
[----:B------:R-:W-:Y:S05]  /*cf50*/  BRA `(.L_x_1543) ;  /* 0xffffff6c00ec7947 */ /* 0x000fea000383ffff */
.L_x_1551:
[----:B--2---:R-:W-:-:S04]  /*cf60*/  IMAD.U32 R3, RZ, RZ, UR6 ;  /* 0x00000006ff037e24 */ /* 0x004fc8000f8e00ff */
[----:B------:R2:W3:Y:S03]  /*cf70*/  SYNCS.PHASECHK.TRANS64.TRYWAIT P2, [R3+URZ+0x19c30], R0 ;  /* 0x019c3000030075a7 */ /* 0x0004e6000804017f */
[----:B---3--:R-:W-:Y:S05]  /*cf80*/  @!P2 NANOSLEEP.SYNCS 0x989680 ;  /* 0x009896800000a95d */ /* 0x008fea0003900000 */
[----:B------:R-:W3:Y:S02]  /*cf90*/  @!P2 SYNCS.PHASECHK.TRANS64 P2, [R3+URZ+0x19c30], R0 ;  /* 0x019c30000300a5a7 */ /* 0x000ee4000804007f */
[----:B---3--:R-:W-:Y:S05]  /*cfa0*/  @!P2 BRA `(.L_x_1551) ;  /* 0xfffffffc00eca947 */ /* 0x008fea000383ffff */
[----:B------:R-:W-:Y:S05]  /*cfb0*/  BRA `(.L_x_1550) ;  /* 0xffffff9000987947 */ /* 0x000fea000383ffff */
.L_x_1555:
[----:B--2---:R-:W-:-:S04]  /*cfc0*/  IMAD.U32 R3, RZ, RZ, UR7 ;  /* 0x00000007ff037e24 */ /* 0x004fc8000f8e00ff */
[----:B------:R2:W3:Y:S03]  /*cfd0*/  SYNCS.PHASECHK.TRANS64.TRYWAIT P2, [R3+URZ+0x19c50], R0 ;  /* 0x019c5000030075a7 */ /* 0x0004e6000804017f */
[----:B---3--:R-:W-:Y:S05]  /*cfe0*/  @!P2 NANOSLEEP.SYNCS 0x989680 ;  /* 0x009896800000a95d */ /* 0x008fea0003900000 */
[----:B------:R-:W3:Y:S02]  /*cff0*/  @!P2 SYNCS.PHASECHK.TRANS64 P2, [R3+URZ+0x19c50], R0 ;  /* 0x019c50000300a5a7 */ /* 0x000ee4000804007f */
[----:B---3--:R-:W-:Y:S05]  /*d000*/  @!P2 BRA `(.L_x_1555) ;  /* 0xfffffffc00eca947 */ /* 0x008fea000383ffff */
[----:B------:R-:W-:Y:S05]  /*d010*/  BRA `(.L_x_1554) ;  /* 0xffffff9000e47947 */ /* 0x000fea000383ffff */
.L_x_1561:
[----:B--2---:R-:W-:-:S04]  /*d020*/  IMAD.U32 R7, RZ, RZ, UR5 ;  /* 0x00000005ff077e24 */ /* 0x004fc8000f8e00ff */
[----:B------:R2:W1:Y:S03]  /*d030*/  SYNCS.PHASECHK.TRANS64.TRYWAIT P2, [R7+URZ+0x19c50], R6 ;  /* 0x019c5006070075a7 */ /* 0x000466000804017f */
[----:B-1----:R-:W-:Y:S05]  /*d040*/  @!P2 NANOSLEEP.SYNCS 0x989680 ;  /* 0x009896800000a95d */ /* 0x002fea0003900000 */
[----:B------:R-:W1:Y:S02]  /*d050*/  @!P2 SYNCS.PHASECHK.TRANS64 P2, [R7+URZ+0x19c50], R6 ;  /* 0x019c50060700a5a7 */ /* 0x000e64000804007f */
[----:B-1----:R-:W-:Y:S05]  /*d060*/  @!P2 BRA `(.L_x_1561) ;  /* 0xfffffffc00eca947 */ /* 0x002fea000383ffff */
[----:B------:R-:W-:Y:S05]  /*d070*/  BRA `(.L_x_1560) ;  /* 0xffffffac00387947 */ /* 0x000fea000383ffff */
.L_x_1583:
[----:B------:R-:W-:Y:S02]  /*d080*/  IMAD.MOV.U32 R13, RZ, RZ, R4 ;  /* 0x000000ffff0d7224 */ /* 0x000fe400078e0004 */
[----:B------:R-:W-:Y:S02]  /*d090*/  IMAD.MOV.U32 R12, RZ, RZ, RZ ;  /* 0x000000ffff0c7224 */ /* 0x000fe400078e00ff */
[----:B------:R-:W-:Y:S02]  /*d0a0*/  IMAD.MOV.U32 R11, RZ, RZ, 0x1f ;  /* 0x0000001fff0b7424 */ /* 0x000fe400078e00ff */
[----:B------:R-:W-:-:S07]  /*d0b0*/  IMAD.MOV.U32 R15, RZ, RZ, -0x1 ;  /* 0xffffffffff0f7424 */ /* 0x000fce00078e00ff */
[----:B------:R-:W-:Y:S05]  /*d0c0*/  WARPSYNC.COLLECTIVE R15, `(.L_x_1647) ;  /* 0x000000000f087348 */ /* 0x000fea0003c00000 */
[----:B------:R1:W2:Y:S02]  /*d0d0*/  SHFL.IDX P6, R14, R13, R12, R11 ;  /* 0x0000000c0d0e7389 */ /* 0x0002a400000c000b */
[----:B-12---:R-:W-:Y:S01]  /*d0e0*/  ENDCOLLECTIVE ;  /* 0x000000000000791b */ /* 0x006fe20003800000 */
.L_x_1647:
[----:B------:R-:W-:Y:S05]  /*d0f0*/  BRA `(.L_x_1648) ;  /* 0xffffffd800507947 */ /* 0x000fea000383ffff */
.L_x_1585:
[----:B------:R-:W-:Y:S01]  /*d100*/  BSSY B0, `(.L_x_1649) ;  /* 0x0000006000007945 */ /* 0x000fe20003800000 */
[----:B------:R-:W-:-:S07]  /*d110*/  IMAD.MOV.U32 R15, RZ, RZ, -0x1 ;  /* 0xffffffffff0f7424 */ /* 0x000fce00078e00ff */
[----:B-1----:R-:W-:Y:S05]  /*d120*/  WARPSYNC.COLLECTIVE R15, `(.L_x_1650) ;  /* 0x000000000f0c7348 */ /* 0x002fea0003c00000 */
[----:B------:R-:W-:Y:S02]  /*d130*/  ELECT P6, UR62, PT ;  /* 0x00000000003e782f */ /* 0x000fe400038c0000 */
[----:B------:R-:W-:Y:S01]  /*d140*/  MOV R14, UR62 ;  /* 0x0000003e000e7c02 */ /* 0x000fe20008000f00 */
[----:B-1----:R-:W-:Y:S10]  /*d150*/  ENDCOLLECTIVE ;  /* 0x000000000000791b */ /* 0x002ff40003800000 */
.L_x_1650:
[----:B------:R-:W-:Y:S05]  /*d160*/  BSYNC B0 ;  /* 0x0000000000007941 */ /* 0x000fea0003800000 */
.L_x_1649:
[----:B------:R-:W-:Y:S05]  /*d170*/  BRA `(.L_x_1651) ;  /* 0xffffffd800507947 */ /* 0x000fea000383ffff */
.L_x_1588:
[----:B--2---:R2:W3:Y:S02]  /*d180*/  SYNCS.PHASECHK.TRANS64.TRYWAIT P3, [R5+URZ+0x19c80], R2 ;  /* 0x019c8002050075a7 */ /* 0x0044e4000806017f */
[----:B---3--:R-:W-:Y:S05]  /*d190*/  @!P3 NANOSLEEP.SYNCS 0x989680 ;  /* 0x009896800000b95d */ /* 0x008fea0003900000 */
[----:B------:R-:W3:Y:S02]  /*d1a0*/  @!P3 SYNCS.PHASECHK.TRANS64 P3, [R5+URZ+0x19c80], R2 ;  /* 0x019c80020500b5a7 */ /* 0x000ee4000806007f */
[----:B---3--:R-:W-:Y:S05]  /*d1b0*/  @!P3 BRA `(.L_x_1588) ;  /* 0xfffffffc00f0b947 */ /* 0x008fea000383ffff */
[----:B------:R-:W-:Y:S05]  /*d1c0*/  BRA `(.L_x_1652) ;  /* 0xffffffd800a47947 */ /* 0x000fea000383ffff */
.L_x_1590:
[----:B-1----:R1:W3:Y:S02]  /*d1d0*/  SYNCS.PHASECHK.TRANS64.TRYWAIT P3, [R5+URZ+0x19c40], R2 ;  /* 0x019c4002050075a7 */ /* 0x0022e4000806017f */
[----:B---3--:R-:W-:Y:S05]  /*d1e0*/  @!P3 NANOSLEEP.SYNCS 0x989680 ;  /* 0x009896800000b95d */ /* 0x008fea0003900000 */
[----:B------:R-:W3:Y:S02]  /*d1f0*/  @!P3 SYNCS.PHASECHK.TRANS64 P3, [R5+URZ+0x19c40], R2 ;  /* 0x019c40020500b5a7 */ /* 0x000ee4000806007f */
[----:B---3--:R-:W-:Y:S05]  /*d200*/  @!P3 BRA `(.L_x_1590) ;  /* 0xfffffffc00f0b947 */ /* 0x008fea000383ffff */
[----:B------:R-:W-:Y:S05]  /*d210*/  BRA `(.L_x_1653) ;  /* 0xffffffdc00207947 */ /* 0x000fea000383ffff */
.L_x_1593:
[----:B--2---:R-:W-:-:S04]  /*d220*/  IMAD.U32 R3, RZ, RZ, UR40 ;  /* 0x00000028ff037e24 */ /* 0x004fc8000f8e00ff */
[----:B------:R2:W3:Y:S03]  /*d230*/  SYNCS.PHASECHK.TRANS64.TRYWAIT P0, [R3+URZ+0x19c20], R2 ;  /* 0x019c2002030075a7 */ /* 0x0004e6000800017f */
[----:B---3--:R-:W-:Y:S05]  /*d240*/  @!P0 NANOSLEEP.SYNCS 0x989680 ;  /* 0x009896800000895d */ /* 0x008fea0003900000 */
[----:B------:R-:W3:Y:S02]  /*d250*/  @!P0 SYNCS.PHASECHK.TRANS64 P0, [R3+URZ+0x19c20], R2 ;  /* 0x019c2002030085a7 */ /* 0x000ee4000800007f */
[----:B---3--:R-:W-:Y:S05]  /*d260*/  @!P0 BRA `(.L_x_1593) ;  /* 0xfffffffc00ec8947 */ /* 0x008fea000383ffff */
[----:B------:R-:W-:Y:S05]  /*d270*/  BRA `(.L_x_1654) ;  /* 0xffffffe000247947 */ /* 0x000fea000383ffff */
.L_x_1599:
[----:B-1----:R1:W2:Y:S02]  /*d280*/  SYNCS.PHASECHK.TRANS64.TRYWAIT P0, [R10+URZ+0x19c80], R4 ;  /* 0x019c80040a0075a7 */ /* 0x0022a4000800017f */
[----:B--2---:R-:W-:Y:S05]  /*d290*/  @!P0 NANOSLEEP.SYNCS 0x989680 ;  /* 0x009896800000895d */ /* 0x004fea0003900000 */
[----:B------:R-:W2:Y:S02]  /*d2a0*/  @!P0 SYNCS.PHASECHK.TRANS64 P0, [R10+URZ+0x19c80], R4 ;  /* 0x019c80040a0085a7 */ /* 0x000ea4000800007f */
[----:B--2---:R-:W-:Y:S05]  /*d2b0*/  @!P0 BRA `(.L_x_1599) ;  /* 0xfffffffc00f08947 */ /* 0x004fea000383ffff */
[----:B------:R-:W-:Y:S05]  /*d2c0*/  BRA `(.L_x_1655) ;  /* 0xffffffe000c47947 */ /* 0x000fea000383ffff */
.L_x_1606:
[----:B--2---:R2:W3:Y:S02]  /*d2d0*/  SYNCS.PHASECHK.TRANS64.TRYWAIT P0, [R10+URZ+0x19c40], R4 ;  /* 0x019c40040a0075a7 */ /* 0x0044e4000800017f */
[----:B---3--:R-:W-:Y:S05]  /*d2e0*/  @!P0 NANOSLEEP.SYNCS 0x989680 ;  /* 0x009896800000895d */ /* 0x008fea0003900000 */
[----:B------:R-:W3:Y:S02]  /*d2f0*/  @!P0 SYNCS.PHASECHK.TRANS64 P0, [R10+URZ+0x19c40], R4 ;  /* 0x019c40040a0085a7 */ /* 0x000ee4000800007f */
[----:B---3--:R-:W-:Y:S05]  /*d300*/  @!P0 BRA `(.L_x_1606) ;  /* 0xfffffffc00f08947 */ /* 0x008fea000383ffff */
[----:B------:R-:W-:Y:S05]  /*d310*/  BRA `(.L_x_1656) ;  /* 0xffffffe400c07947 */ /* 0x000fea000383ffff */
.L_x_1614:
[----:B--2---:R2:W3:Y:S02]  /*d320*/  SYNCS.PHASECHK.TRANS64.TRYWAIT P3, [R12+URZ+0x19c70], R5 ;  /* 0x019c70050c0075a7 */ /* 0x0044e4000806017f */
[----:B---3--:R-:W-:Y:S05]  /*d330*/  @!P3 NANOSLEEP.SYNCS 0x989680 ;  /* 0x009896800000b95d */ /* 0x008fea0003900000 */
[----:B------:R-:W3:Y:S02]  /*d340*/  @!P3 SYNCS.PHASECHK.TRANS64 P3, [R12+URZ+0x19c70], R5 ;  /* 0x019c70050c00b5a7 */ /* 0x000ee4000806007f */
[----:B---3--:R-:W-:Y:S05]  /*d350*/  @!P3 BRA `(.L_x_1614) ;  /* 0xfffffffc00f0b947 */ /* 0x008fea000383ffff */
[----:B------:R-:W-:Y:S05]  /*d360*/  BRA `(.L_x_1657) ;  /* 0xffffffe800cc7947 */ /* 0x000fea000383ffff */
.L_x_1616:
[----:B---3--:R3:W4:Y:S02]  /*d370*/  SYNCS.PHASECHK.TRANS64.TRYWAIT P3, [R12+URZ+0x19c60], R3 ;  /* 0x019c60030c0075a7 */ /* 0x008724000806017f */
[----:B----4-:R-:W-:Y:S05]  /*d380*/  @!P3 NANOSLEEP.SYNCS 0x989680 ;  /* 0x009896800000b95d */ /* 0x010fea0003900000 */
[----:B------:R-:W4:Y:S02]  /*d390*/  @!P3 SYNCS.PHASECHK.TRANS64 P3, [R12+URZ+0x19c60], R3 ;  /* 0x019c60030c00b5a7 */ /* 0x000f24000806007f */
[----:B----4-:R-:W-:Y:S05]  /*d3a0*/  @!P3 BRA `(.L_x_1616) ;  /* 0xfffffffc00f0b947 */ /* 0x010fea000383ffff */
[----:B------:R-:W-:Y:S05]  /*d3b0*/  BRA `(.L_x_1658) ;  /* 0xffffffe800d47947 */ /* 0x000fea000383ffff */
.L_x_1623:
[----:B--2---:R2:W3:Y:S02]  /*d3c0*/  SYNCS.PHASECHK.TRANS64.TRYWAIT P0, [R2+URZ+0x19c70], R3 ;  /* 0x019c7003020075a7 */ /* 0x0044e4000800017f */
[----:B---3--:R-:W-:Y:S05]  /*d3d0*/  @!P0 NANOSLEEP.SYNCS 0x989680 ;  /* 0x009896800000895d */ /* 0x008fea0003900000 */
[----:B------:R-:W3:Y:S02]  /*d3e0*/  @!P0 SYNCS.PHASECHK.TRANS64 P0, [R2+URZ+0x19c70], R3 ;  /* 0x019c7003020085a7 */ /* 0x000ee4000800007f */
[----:B---3--:R-:W-:Y:S05]  /*d3f0*/  @!P0 BRA `(.L_x_1623) ;  /* 0xfffffffc00f08947 */ /* 0x008fea000383ffff */
[----:B------:R-:W-:Y:S05]  /*d400*/  BRA `(.L_x_1659) ;  /* 0xfffffff000107947 */ /* 0x000fea000383ffff */
.L_x_1625:
[----:B--2---:R2:W3:Y:S02]  /*d410*/  SYNCS.PHASECHK.TRANS64.TRYWAIT P0, [R2+URZ+0x19c60], R5 ;  /* 0x019c6005020075a7 */ /* 0x0044e4000800017f */
[----:B---3--:R-:W-:Y:S05]  /*d420*/  @!P0 NANOSLEEP.SYNCS 0x989680 ;  /* 0x009896800000895d */ /* 0x008fea0003900000 */
[----:B------:R-:W3:Y:S02]  /*d430*/  @!P0 SYNCS.PHASECHK.TRANS64 P0, [R2+URZ+0x19c60], R5 ;  /* 0x019c6005020085a7 */ /* 0x000ee4000800007f */
[----:B---3--:R-:W-:Y:S05]  /*d440*/  @!P0 BRA `(.L_x_1625) ;  /* 0xfffffffc00f08947 */ /* 0x008fea000383ffff */
[----:B------:R-:W-:Y:S05]  /*d450*/  BRA `(.L_x_1660) ;  /* 0xfffffff000187947 */ /* 0x000fea000383ffff */
.L_x_1631:
[----:B-1----:R1:W2:Y:S02]  /*d460*/  SYNCS.PHASECHK.TRANS64.TRYWAIT P0, [R6+URZ+0x19c20], R0 ;  /* 0x019c2000060075a7 */ /* 0x0022a4000800017f */
[----:B--2---:R-:W-:Y:S05]  /*d470*/  @!P0 NANOSLEEP.SYNCS 0x989680 ;  /* 0x009896800000895d */ /* 0x004fea0003900000 */
[----:B------:R-:W2:Y:S02]  /*d480*/  @!P0 SYNCS.PHASECHK.TRANS64 P0, [R6+URZ+0x19c20], R0 ;  /* 0x019c2000060085a7 */ /* 0x000ea4000800007f */
[----:B--2---:R-:W-:Y:S05]  /*d490*/  @!P0 BRA `(.L_x_1631) ;  /* 0xfffffffc00f08947 */ /* 0x004fea000383ffff */
[----:B------:R-:W-:Y:S05]  /*d4a0*/  BRA `(.L_x_1661) ;  /* 0xfffffff400807947 */ /* 0x000fea000383ffff */
.L_x_1632:
        /* <DEDUP_REMOVED lines=8> */
[----:B-1----:R-:W-:Y:S05]  /*d530*/  WARPSYNC.COLLECTIVE R15, `(.L_x_1663) ;  /* 0x000000000f087348 */ /* 0x002fea0003c00000 */
[----:B------:R2:W3:Y:S02]  /*d540*/  SHFL.IDX P6, R14, R13, R12, R11 ;  /* 0x0000000c0d0e7389 */ /* 0x0004e400000c000b */
[----:B-123--:R-:W-:Y:S01]  /*d550*/  ENDCOLLECTIVE ;  /* 0x000000000000791b */ /* 0x00efe20003800000 */
.L_x_1663:
[----:B------:R-:W-:Y:S05]  /*d560*/  BSYNC B0 ;  /* 0x0000000000007941 */ /* 0x000fea0003800000 */
.L_x_1662:
[----:B------:R-:W-:Y:S05]  /*d570*/  BRA `(.L_x_1664) ;  /* 0xfffffff400687947 */ /* 0x000fea000383ffff */
.L_x_1635:
[----:B------:R-:W-:Y:S01]  /*d580*/  BSSY B1, `(.L_x_1665) ;  /* 0x0000006000017945 */ /* 0x000fe20003800000 */
[----:B------:R-:W-:-:S07]  /*d590*/  IMAD.MOV.U32 R15, RZ, RZ, -0x1 ;  /* 0xffffffffff0f7424 */ /* 0x000fce00078e00ff */
[----:B-1----:R-:W-:Y:S05]  /*d5a0*/  WARPSYNC.COLLECTIVE R15, `(.L_x_1666) ;  /* 0x000000000f0c7348 */ /* 0x002fea0003c00000 */
[----:B------:R-:W-:Y:S02]  /*d5b0*/  ELECT P6, UR62, PT ;  /* 0x00000000003e782f */ /* 0x000fe400038c0000 */
[----:B------:R-:W-:Y:S01]  /*d5c0*/  MOV R14, UR62 ;  /* 0x0000003e000e7c02 */ /* 0x000fe20008000f00 */
[----:B-1----:R-:W-:Y:S10]  /*d5d0*/  ENDCOLLECTIVE ;  /* 0x000000000000791b */ /* 0x002ff40003800000 */
.L_x_1666:
[----:B------:R-:W-:Y:S05]  /*d5e0*/  BSYNC B1 ;  /* 0x0000000000017941 */ /* 0x000fea0003800000 */
.L_x_1665:
[----:B------:R-:W-:Y:S05]  /*d5f0*/  BRA `(.L_x_1667) ;  /* 0xfffffff400607947 */ /* 0x000fea000383ffff */
.L_x_1637:
[----:B-1----:R1:W2:Y:S02]  /*d600*/  SYNCS.PHASECHK.TRANS64.TRYWAIT P1, [R5+URZ], R4 ;  /* 0x00000004050075a7 */ /* 0x0022a4000802017f */
[----:B--2---:R-:W-:Y:S05]  /*d610*/  @!P1 NANOSLEEP.SYNCS 0x989680 ;  /* 0x009896800000995d */ /* 0x004fea0003900000 */
[----:B------:R-:W2:Y:S02]  /*d620*/  @!P1 SYNCS.PHASECHK.TRANS64 P1, [R5+URZ], R4 ;  /* 0x00000004050095a7 */ /* 0x000ea4000802007f */
[----:B--2---:R-:W-:Y:S05]  /*d630*/  @!P1 BRA `(.L_x_1637) ;  /* 0xfffffffc00f09947 */ /* 0x004fea000383ffff */
[----:B------:R-:W-:Y:S05]  /*d640*/  BRA `(.L_x_1668) ;  /* 0xfffffff400907947 */ /* 0x000fea000383ffff */
.L_x_1638:
[----:B--2---:R2:W3:Y:S02]  /*d650*/  SYNCS.PHASECHK.TRANS64.TRYWAIT P1, [R9+URZ], R0 ;  /* 0x00000000090075a7 */ /* 0x0044e4000802017f */
[----:B---3--:R-:W-:Y:S05]  /*d660*/  @!P1 NANOSLEEP.SYNCS 0x989680 ;  /* 0x009896800000995d */ /* 0x008fea0003900000 */
[----:B------:R-:W3:Y:S02]  /*d670*/  @!P1 SYNCS.PHASECHK.TRANS64 P1, [R9+URZ], R0 ;  /* 0x00000000090095a7 */ /* 0x000ee4000802007f */
[----:B---3--:R-:W-:Y:S05]  /*d680*/  @!P1 BRA `(.L_x_1638) ;  /* 0xfffffffc00f09947 */ /* 0x008fea000383ffff */
[----:B------:R-:W-:Y:S05]  /*d690*/  BRA `(.L_x_1669) ;  /* 0xfffffff400847947 */ /* 0x000fea000383ffff */
.L_x_1640:
[----:B---3--:R3:W4:Y:S02]  /*d6a0*/  SYNCS.PHASECHK.TRANS64.TRYWAIT P1, [R17+URZ+0x19c60], R4 ;  /* 0x019c6004110075a7 */ /* 0x008724000802017f */
[----:B----4-:R-:W-:Y:S05]  /*d6b0*/  @!P1 NANOSLEEP.SYNCS 0x989680 ;  /* 0x009896800000995d */ /* 0x010fea0003900000 */
[----:B------:R-:W4:Y:S02]  /*d6c0*/  @!P1 SYNCS.PHASECHK.TRANS64 P1, [R17+URZ+0x19c60], R4 ;  /* 0x019c6004110095a7 */ /* 0x000f24000802007f */
[----:B----4-:R-:W-:Y:S05]  /*d6d0*/  @!P1 BRA `(.L_x_1640) ;  /* 0xfffffffc00f09947 */ /* 0x010fea000383ffff */
[----:B------:R-:W-:Y:S05]  /*d6e0*/  BRA `(.L_x_1670) ;  /* 0xfffffff400847947 */ /* 0x000fea000383ffff */
.L_x_1642:
[----:B----4-:R4:W1:Y:S02]  /*d6f0*/  SYNCS.PHASECHK.TRANS64.TRYWAIT P1, [R7+URZ+0x19c60], R0 ;  /* 0x019c6000070075a7 */ /* 0x010864000802017f */
[----:B-1----:R-:W-:Y:S05]  /*d700*/  @!P1 NANOSLEEP.SYNCS 0x989680 ;  /* 0x009896800000995d */ /* 0x002fea0003900000 */
[----:B------:R-:W1:Y:S02]  /*d710*/  @!P1 SYNCS.PHASECHK.TRANS64 P1, [R7+URZ+0x19c60], R0 ;  /* 0x019c6000070095a7 */ /* 0x000e64000802007f */
[----:B-1----:R-:W-:Y:S05]  /*d720*/  @!P1 BRA `(.L_x_1642) ;  /* 0xfffffffc00f09947 */ /* 0x002fea000383ffff */
[----:B------:R-:W-:Y:S05]  /*d730*/  BRA `(.L_x_1671) ;  /* 0xfffffff400847947 */ /* 0x000fea000383ffff */
.L_x_1644:
[----:B------:R1:W1:Y:S02]  /*d740*/  SYNCS.PHASECHK.TRANS64.TRYWAIT P0, [R17+URZ+0x19c80], R4 ;  /* 0x019c8004110075a7 */ /* 0x000264000800017f */
[----:B-1----:R-:W-:Y:S05]  /*d750*/  @!P0 NANOSLEEP.SYNCS 0x989680 ;  /* 0x009896800000895d */ /* 0x002fea0003900000 */
[----:B------:R-:W1:Y:S02]  /*d760*/  @!P0 SYNCS.PHASECHK.TRANS64 P0, [R17+URZ+0x19c80], R4 ;  /* 0x019c8004110085a7 */ /* 0x000e64000800007f */
[----:B-1----:R-:W-:Y:S05]  /*d770*/  @!P0 BRA `(.L_x_1644) ;  /* 0xfffffffc00f08947 */ /* 0x002fea000383ffff */
[----:B------:R-:W-:Y:S05]  /*d780*/  BRA `(.L_x_1645) ;  /* 0xfffffff400807947 */ /* 0x000fea000383ffff */
.L_x_1672:
        /* <DEDUP_REMOVED lines=15> */
.L_x_2226:


//--------------------- .text._ZN7cutlass13device_kernelIN5flash11enable_sm90INS1_16FlashAttnFwdSm90INS1_25CollectiveMainloopFwdSm90ILi2EN4cute5tupleIJNS5_1CILi1EEES8_S8_EEENS6_IJNS7_ILi192EEENS7_ILi128EEENS7_ILi96EEEEEELi96ENS_12float_e4m3_tEfNS_4arch4Sm90ELb1ELb0ELb0ELb1ELb0ELb0ELb0ELb1ELb1ELb0ELb0ELb0EEENS1_21CollectiveEpilogueFwdINS6_IJSA_SC_SB_EEES9_NS_10bfloat16_tESG_Li384ELb1ELb0ELb0ELb1EEENS1_36VarlenDynamicPersistentTileSchedulerILi192ELi128ELi384ELi128ELb0ELb0ELb1ELb1ELb1ELb1EEEEEEEEEvNT_6ParamsE --------------------------
	.section	.text._ZN7cutlass13device_kernelIN5flash11enable_sm90INS1_16FlashAttnFwdSm90INS1_25CollectiveMainloopFwdSm90ILi2EN4cute5tupleIJNS5_1CILi1EEES8_S8_EEENS6_IJNS7_ILi192EEENS7_ILi128EEENS7_ILi96EEEEEELi96ENS_12float_e4m3_tEfNS_4arch4Sm90ELb1ELb0ELb0ELb1ELb0ELb0ELb0ELb1ELb1ELb0ELb0ELb0EEENS1_21CollectiveEpilogueFwdINS6_IJSA_SC_SB_EEES9_NS_10bfloat16_tESG_Li384ELb1ELb0ELb0ELb1EEENS1_36VarlenDynamicPersistentTileSchedulerILi192ELi128ELi384ELi128ELb0ELb0ELb1ELb1ELb1ELb1EEEEEEEEEvNT_6ParamsE,"ax",@progbits
	.align	128
.text._ZN7cutlass13device_kernelIN5flash11enable_sm90INS1_16FlashAttnFwdSm90INS1_25CollectiveMainloopFwdSm90ILi2EN4cute5tupleIJNS5_1CILi1EEES8_S8_EEENS6_IJNS7_ILi192EEENS7_ILi128EEENS7_ILi96EEEEEELi96ENS_12float_e4m3_tEfNS_4arch4Sm90ELb1ELb0ELb0ELb1ELb0ELb0ELb0ELb1ELb1ELb0ELb0ELb0EEENS1_21CollectiveEpilogueFwdINS6_IJSA_SC_SB_EEES9_NS_10bfloat16_tESG_Li384ELb1ELb0ELb0ELb1EEENS1_36VarlenDynamicPersistentTileSchedulerILi192ELi128ELi384ELi128ELb0ELb0ELb1ELb1ELb1ELb1EEEEEEEEEvNT_6ParamsE:
        .type           _ZN7cutlass13device_kernelIN5flash11enable_sm90INS1_16FlashAttnFwdSm90INS1_25CollectiveMainloopFwdSm90ILi2EN4cute5tupleIJNS5_1CILi1EEES8_S8_EEENS6_IJNS7_ILi192EEENS7_ILi128EEENS7_ILi96EEEEEELi96ENS_12float_e4m3_tEfNS_4arch4Sm90ELb1ELb0ELb0ELb1ELb0ELb0ELb0ELb1ELb1ELb0ELb0ELb0EEENS1_21CollectiveEpilogueFwdINS6_IJSA_SC_SB_EEES9_NS_10bfloat16_tESG_Li384ELb1ELb0ELb0ELb1EEENS1_36VarlenDynamicPersistentTileSchedulerILi192ELi128ELi384ELi128ELb0ELb0ELb1ELb1ELb1ELb1EEEEEEEEEvNT_6ParamsE,@function
        .size           _ZN7cutlass13device_kernelIN5flash11enable_sm90INS1_16FlashAttnFwdSm90INS1_25CollectiveMainloopFwdSm90ILi2EN4cute5tupleIJNS5_1CILi1EEES8_S8_EEENS6_IJNS7_ILi192EEENS7_ILi128EEENS7_ILi96EEEEEELi96ENS_12float_e4m3_tEfNS_4arch4Sm90ELb1ELb0ELb0ELb1ELb0ELb0ELb0ELb1ELb1ELb0ELb0ELb0EEENS1_21CollectiveEpilogueFwdINS6_IJSA_SC_SB_EEES9_NS_10bfloat16_tESG_Li384ELb1ELb0ELb0ELb1EEENS1_36VarlenDynamicPersistentTileSchedulerILi192ELi128ELi384ELi128ELb0ELb0ELb1ELb1ELb1ELb1EEEEEEEEEvNT_6ParamsE,(.L_x_2227 - _ZN7cutlass13device_kernelIN5flash11enable_sm90INS1_16FlashAttnFwdSm90INS1_25CollectiveMainloopFwdSm90ILi2EN4cute5tupleIJNS5_1CILi1EEES8_S8_EEENS6_IJNS7_ILi192EEENS7_ILi128EEENS7_ILi96EEEEEELi96ENS_12float_e4m3_tEfNS_4arch4Sm90ELb1ELb0ELb0ELb1ELb0ELb0ELb0ELb1ELb1ELb0ELb0ELb0EEENS1_21CollectiveEpilogueFwdINS6_IJSA_SC_SB_EEES9_NS_10bfloat16_tESG_Li384ELb1ELb0ELb0ELb1EEENS1_36VarlenDynamicPersistentTileSchedulerILi192ELi128ELi384ELi128ELb0ELb0ELb1ELb1ELb1ELb1EEEEEEEEEvNT_6ParamsE)
        .other          _ZN7cutlass13device_kernelIN5flash11enable_sm90INS1_16FlashAttnFwdSm90INS1_25CollectiveMainloopFwdSm90ILi2EN4cute5tupleIJNS5_1CILi1EEES8_S8_EEENS6_IJNS7_ILi192EEENS7_ILi128EEENS7_ILi96EEEEEELi96ENS_12float_e4m3_tEfNS_4arch4Sm90ELb1ELb0ELb0ELb1ELb0ELb0ELb0ELb1ELb1ELb0ELb0ELb0EEENS1_21CollectiveEpilogueFwdINS6_IJSA_SC_SB_EEES9_NS_10bfloat16_tESG_Li384ELb1ELb0ELb0ELb1EEENS1_36VarlenDynamicPersistentTileSchedulerILi192ELi128ELi384ELi128ELb0ELb0ELb1ELb1ELb1ELb1EEEEEEEEEvNT_6ParamsE,@"STO_CUDA_ENTRY STV_DEFAULT"
_ZN7cutlass13device_kernelIN5flash11enable_sm90INS1_16FlashAttnFwdSm90INS1_25CollectiveMainloopFwdSm90ILi2EN4cute5tupleIJNS5_1CILi1EEES8_S8_EEENS6_IJNS7_ILi192EEENS7_ILi128EEENS7_ILi96EEEEEELi96ENS_12float_e4m3_tEfNS_4arch4Sm90ELb1ELb0ELb0ELb1ELb0ELb0ELb0ELb1ELb1ELb0ELb0ELb0EEENS1_21CollectiveEpilogueFwdINS6_IJSA_SC_SB_EEES9_NS_10bfloat16_tESG_Li384ELb1ELb0ELb0ELb1EEENS1_36VarlenDynamicPersistentTileSchedulerILi192ELi128ELi384ELi128ELb0ELb0ELb1ELb1ELb1ELb1EEEEEEEEEvNT_6ParamsE:
        /* <DEDUP_REMOVED lines=21> */
.L_x_1674:
[----:B------:R-:W-:Y:S05]  /*0150*/  BSYNC B0 ;  /* 0x0000000000007941 */ /* 0x000fea0003800000 */
.L_x_1673:
        /* <DEDUP_REMOVED lines=41> */
.L_x_1675:
        /* <DEDUP_REMOVED lines=22> */
.L_x_1676:
        /* <DEDUP_REMOVED lines=18> */
.L_x_1677:
        /* <DEDUP_REMOVED lines=22> */
.L_x_1678:
        /* <DEDUP_REMOVED lines=22> */
.L_x_1679:
[----:B------:R-:W-:Y:S01]  /*0930*/  PLOP3.LUT P0, PT, PT, PT, UP0, 0x80, 0x0 ;  /* 0x000000000000781c */ /* 0x000fe20003f0f008 */
[----:B------:R-:W-:Y:S01]  /*0940*/  UMOV UR46, 0x1 ;  /* 0x00000001002e7882 */ /* 0x000fe20000000000 */
[----:B------:R-:W-:Y:S01]  /*0950*/  NOP ;  /* 0x0000000000007918 */ /* 0x000fe20000000000 */
[----:B------:R-:W-:Y:S01]  /*0960*/  USEL UR46, UR46, 0x2, !UP0 ;  /* 0x000000022e2e7887 */ /* 0x000fe2000c000000 */
[----:B------:R-:W-:Y:S01]  /*0970*/  ULDC.64 UR50, c[0x0][0x208] ;  /* 0x0000820000327ab9 */ /* 0x000fe20000000a00 */
[----:B012-4-:R-:W-:Y:S08]  /*0980*/  BAR.SYNC.DEFER_BLOCKING 0x0 ;  /* 0x0000000000007b1d */ /* 0x017ff00000010000 */
[----:B------:R-:W-:Y:S05]  /*0990*/  @!P0 BRA `(.L_x_1680) ;  /* 0x0000009c000c8947 */ /* 0x000fea0003800000 */
.L_x_1681:
        /* <DEDUP_REMOVED lines=26> */
[----:B------:R-:W-:Y:S02]  /*0b40*/  LEA.HI R2, R3, R154, RZ, 0x5 ;  /* 0x0000009a03027211 */ /* 0x000fe400078f28ff */
[----:B------:R-:W-:Y:S01]  /*0b50*/  SHF.R.S32.HI R7, RZ, 0x4, R0 ;  /* 0x00000004ff077819 */ /* 0x000fe20000011400 */
[----:B------:R-:W-:Y:S01]  /*0b60*/  IMAD.IADD R23, R154, 0x1, -R23 ;  /* 0x000000019a177824 */ /* 0x000fe200078e0a17 */
[----:B------:R-:W-:Y:S01]  /*0b70*/  LOP3.LUT R5, R0, 0x7fffff0, RZ, 0xc0, !PT ;  /* 0x07fffff000057812 */ /* 0x000fe200078ec0ff */
[----:B------:R-:W-:Y:S01]  /*0b80*/  IMAD.SHL.U32 R2, R2, 0x10, RZ ;  /* 0x0000001002027824 */ /* 0x000fe200078e00ff */
[----:B------:R-:W-:-:S02]  /*0b90*/  LEA.HI R0, R0, R7, RZ, 0x1 ;  /* 0x0000000700007211 */ /* 0x000fc400078f08ff */
[----:B------:R-:W-:Y:S01]  /*0ba0*/  SHF.R.S32.HI R6, RZ, 0x1f, R23 ;  /* 0x0000001fff067819 */ /* 0x000fe20000011417 */
[----:B------:R-:W-:Y:S01]  /*0bb0*/  IMAD.IADD R5, R154, 0x1, -R5 ;  /* 0x000000019a057824 */ /* 0x000fe200078e0a05 */
[----:B------:R-:W-:Y:S02]  /*0bc0*/  SHF.R.S32.HI R152, RZ, 0x7, R152 ;  /* 0x00000007ff987819 */ /* 0x000fe40000011498 */
[----:B------:R-:W-:Y:S02]  /*0bd0*/  LEA.HI R8, R6, R23, RZ, 0x2 ;  /* 0x0000001706087211 */ /* 0x000fe400078f10ff */
[----:B------:R-:W-:Y:S01]  /*0be0*/  LOP3.LUT R2, R2, 0xfffffe00, RZ, 0xc0, !PT ;  /* 0xfffffe0002027812 */ /* 0x000fe200078ec0ff */
[----:B------:R-:W-:Y:S01]  /*0bf0*/  IMAD.HI R4, R152, 0x55555556, RZ ;  /* 0x5555555698047827 */ /* 0x000fe200078e02ff */
[--C-:B------:R-:W-:Y:S02]  /*0c00*/  SHF.R.S32.HI R10, RZ, 0x2, R8.reuse ;  /* 0x00000002ff0a7819 */ /* 0x100fe40000011408 */
[----:B------:R-:W-:Y:S01]  /*0c10*/  SHF.R.S32.HI R9, RZ, 0x1f, R8 ;  /* 0x0000001fff097819 */ /* 0x000fe20000011408 */
[----:B------:R-:W-:Y:S01]  /*0c20*/  IMAD R5, R5, 0x20, R2 ;  /* 0x0000002005057824 */ /* 0x000fe200078e0202 */
[----:B------:R-:W-:-:S02]  /*0c30*/  LOP3.LUT R0, R0, 0x1ffffffe, RZ, 0xc0, !PT ;  /* 0x1ffffffe00007812 */ /* 0x000fc400078ec0ff */
[----:B------:R-:W-:Y:S02]  /*0c40*/  LEA.HI R9, R9, R10, RZ, 0x3 ;  /* 0x0000000a09097211 */ /* 0x000fe400078f18ff */
[----:B------:R-:W-:Y:S01]  /*0c50*/  LEA.HI R6, R6, R23, RZ, 0x5 ;  /* 0x0000001706067211 */ /* 0x000fe200078f28ff */
[----:B------:R-:W-:Y:S01]  /*0c60*/  IMAD.IADD R0, R7, 0x1, -R0 ;  /* 0x0000000107007824 */ /* 0x000fe200078e0a00 */
[----:B------:R-:W-:Y:S02]  /*0c70*/  LOP3.LUT R11, R9, 0xfffffff8, RZ, 0xc0, !PT ;  /* 0xfffffff8090b7812 */ /* 0x000fe400078ec0ff */
[----:B------:R-:W-:Y:S01]  /*0c80*/  LEA.HI R3, R3, R154, RZ, 0x2 ;  /* 0x0000009a03037211 */ /* 0x000fe200078f10ff */
[----:B------:R-:W-:Y:S01]  /*0c90*/  IMAD R153, R0, 0x8, R5 ;  /* 0x0000000800997824 */ /* 0x000fe200078e0205 */
[----:B------:R-:W-:Y:S01]  /*0ca0*/  LEA.HI R9, R4, R4, RZ, 0x1 ;  /* 0x0000000404097211 */ /* 0x000fe200078f08ff */
[----:B------:R-:W-:Y:S01]  /*0cb0*/  IMAD.IADD R11, R10, 0x1, -R11 ;  /* 0x000000010a0b7824 */ /* 0x000fe200078e0a0b */
[----:B------:R-:W-:-:S02]  /*0cc0*/  SHF.R.S32.HI R6, RZ, 0x5, R6 ;  /* 0x00000005ff067819 */ /* 0x000fc40000011406 */
[----:B------:R-:W-:Y:S01]  /*0cd0*/  LOP3.LUT R5, R3, 0x1ffffffc, RZ, 0xc0, !PT ;  /* 0x1ffffffc03057812 */ /* 0x000fe200078ec0ff */
[----:B------:R-:W-:Y:S01]  /*0ce0*/  IMAD R9, R9, -0x3, R152 ;  /* 0xfffffffd09097824 */ /* 0x000fe200078e0298 */
[----:B------:R-:W-:Y:S01]  /*0cf0*/  LOP3.LUT R8, R8, 0x7ffffffc, RZ, 0xc0, !PT ;  /* 0x7ffffffc08087812 */ /* 0x000fe200078ec0ff */
[----:B------:R-:W-:Y:S01]  /*0d00*/  IMAD R6, R6, 0x10, R11 ;  /* 0x0000001006067824 */ /* 0x000fe200078e020b */
[----:B------:R-:W-:Y:S01]  /*0d10*/  SHF.R.S32.HI R18, RZ, 0x2, R3 ;  /* 0x00000002ff127819 */ /* 0x000fe20000011403 */
[----:B------:R-:W-:Y:S02]  /*0d20*/  IMAD.IADD R5, R154, 0x1, -R5 ;  /* 0x000000019a057824 */ /* 0x000fe400078e0a05 */
[----:B------:R-:W-:Y:S02]  /*0d30*/  IMAD R22, R9, 0x40, R6 ;  /* 0x0000004009167824 */ /* 0x000fe400078e0206 */
[----:B------:R-:W-:Y:S02]  /*0d40*/  IMAD.SHL.U32 R16, R5, 0x8, RZ ;  /* 0x0000000805107824 */ /* 0x000fe400078e00ff */
[----:B------:R-:W-:-:S07]  /*0d50*/  IMAD.IADD R17, R23, 0x1, -R8 ;  /* 0x0000000117117824 */ /* 0x000fce00078e0a08 */
.L_x_1730:
[----:B0-----:R-:W0:Y:S01]  /*0d60*/  LDC.64 R2, c[0x0][0xc60] ;  /* 0x00031800ff027b82 */ /* 0x001e220000000a00 */
[----:B------:R-:W-:Y:S01]  /*0d70*/  ULDC.64 UR4, c[0x0][0xa28] ;  /* 0x00028a0000047ab9 */ /* 0x000fe20000000a00 */
[----:B------:R-:W-:Y:S01]  /*0d80*/  ULDC.64 UR6, c[0x0][0xa18] ;  /* 0x0002860000067ab9 */ /* 0x000fe20000000a00 */
[----:B------:R-:W-:Y:S01]  /*0d90*/  ULDC UR8, c[0x0][0x404] ;  /* 0x0001010000087ab9 */ /* 0x000fe20000000800 */
[----:B0-----:R-:W-:-:S06]  /*0da0*/  IMAD.WIDE R2, R43, 0x4, R2 ;  /* 0x000000042b027825 */ /* 0x001fcc00078e0202 */
[----:B--2---:R-:W2:Y:S01]  /*0db0*/  LDG.E R2, desc[UR50][R2.64] ;  /* 0x0000003202027981 */ /* 0x004ea2000c1e1900 */
[----:B------:R-:W-:Y:S02]  /*0dc0*/  UISETP.NE.U32.AND UP0, UPT, UR4, URZ, UPT ;  /* 0x0000003f0400728c */ /* 0x000fe4000bf05070 */
[----:B------:R-:W-:Y:S02]  /*0dd0*/  UISETP.NE.U32.AND UP1, UPT, UR6, URZ, UPT ;  /* 0x0000003f0600728c */ /* 0x000fe4000bf25070 */
[----:B------:R-:W-:Y:S02]  /*0de0*/  UISETP.NE.AND.EX UP0, UPT, UR5, URZ, UPT, UP0 ;  /* 0x0000003f0500728c */ /* 0x000fe4000bf05300 */
[----:B------:R-:W-:-:S04]  /*0df0*/  UISETP.NE.AND.EX UP1, UPT, UR7, URZ, UPT, UP1 ;  /* 0x0000003f0700728c */ /* 0x000fc8000bf25310 */
[----:B------:R-:W-:Y:S02]  /*0e00*/  PLOP3.LUT P0, PT, PT, PT, UP0, 0x80, 0x0 ;  /* 0x000000000000781c */ /* 0x000fe40003f0f008 */
[----:B------:R-:W-:Y:S02]  /*0e10*/  PLOP3.LUT P2, PT, PT, PT, UP1, 0x80, 0x0 ;  /* 0x000000000000781c */ /* 0x000fe40003f4f018 */
[----:B--2---:R-:W-:-:S13]  /*0e20*/  R2UR UR37, R2 ;  /* 0x00000000022572ca */ /* 0x004fda00000e0000 */
[----:B------:R-:W-:Y:S02]  /*0e30*/  USHF.R.S32.HI UR38, URZ, 0x1f, UR37 ;  /* 0x0000001f3f267899 */ /* 0x000fe40008011425 */
[----:B------:R-:W-:-:S04]  /*0e40*/  @UP0 ULEA UR4, UP2, UR37, UR4, 0x2 ;  /* 0x0000000425040291 */ /* 0x000fc8000f84103f */
[----:B------:R-:W-:Y:S02]  /*0e50*/  @UP0 ULEA.HI.X UR5, UR37, UR5, UR38, 0x2, UP2 ;  /* 0x0000000525050291 */ /* 0x000fe400090f1426 */
[----:B------:R-:W-:Y:S01]  /*0e60*/  @UP1 ULEA UR6, UP0, UR37, UR6, 0x2 ;  /* 0x0000000625061291 */ /* 0x000fe2000f80103f */
[----:B------:R-:W-:-:S03]  /*0e70*/  IMAD.U32 R2, RZ, RZ, UR4 ;  /* 0x00000004ff027e24 */ /* 0x000fc6000f8e00ff */
[----:B------:R-:W-:Y:S01]  /*0e80*/  @UP1 ULEA.HI.X UR7, UR37, UR7, UR38, 0x2, UP0 ;  /* 0x0000000725071291 */ /* 0x000fe200080f1426 */
[----:B------:R-:W-:Y:S01]  /*0e90*/  IMAD.U32 R3, RZ, RZ, UR5 ;  /* 0x00000005ff037e24 */ /* 0x000fe2000f8e00ff */
[----:B------:R-:W-:Y:S01]  /*0ea0*/  ULDC.64 UR4, c[0x0][0x3f8] ;  /* 0x0000fe0000047ab9 */ /* 0x000fe20000000a00 */
[----:B---34-:R-:W-:-:S03]  /*0eb0*/  IMAD.U32 R4, RZ, RZ, UR6 ;  /* 0x00000006ff047e24 */ /* 0x018fc6000f8e00ff */
[----:B------:R-:W-:Y:S01]  /*0ec0*/  IMAD.U32 R5, RZ, RZ, UR7 ;  /* 0x00000007ff057e24 */ /* 0x000fe2000f8e00ff */
[----:B------:R-:W2:Y:S01]  /*0ed0*/  @P0 LDG.E R2, desc[UR50][R2.64] ;  /* 0x0000003202020981 */ /* 0x000ea2000c1e1900 */
[----:B------:R-:W-:Y:S01]  /*0ee0*/  UISETP.NE.U32.AND UP0, UPT, UR4, URZ, UPT ;  /* 0x0000003f0400728c */ /* 0x000fe2000bf05070 */
[----:B------:R-:W-:Y:S02]  /*0ef0*/  ULDC.64 UR6, c[0x0][0xa20] ;  /* 0x0002880000067ab9 */ /* 0x000fe40000000a00 */
[----:B------:R-:W3:Y:S01]  /*0f00*/  @P2 LDG.E R4, desc[UR50][R4.64] ;  /* 0x0000003204042981 */ /* 0x000ee2000c1e1900 */
[----:B------:R-:W-:Y:S01]  /*0f10*/  UISETP.NE.AND.EX UP0, UPT, UR5, URZ, UPT, UP0 ;  /* 0x0000003f0500728c */ /* 0x000fe2000bf05300 */
[----:B------:R-:W-:Y:S01]  /*0f20*/  ISETP.NE.U32.AND P1, PT, RZ, UR6, PT ;  /* 0x00000006ff007c0c */ /* 0x000fe2000bf25070 */
[----:B------:R-:W-:Y:S01]  /*0f30*/  ULDC UR4, c[0x0][0x2e0] ;  /* 0x0000b80000047ab9 */ /* 0x000fe20000000800 */
[----:B------:R-:W-:Y:S01]  /*0f40*/  UMOV UR49, URZ ;  /* 0x0000003f00317c82 */ /* 0x000fe20008000000 */
[----:B------:R-:W-:Y:S01]  /*0f50*/  USEL UR8, UR8, 0x1, UP0 ;  /* 0x0000000108087887 */ /* 0x000fe20008000000 */
[----:B------:R-:W-:Y:S01]  /*0f60*/  ISETP.NE.AND.EX P1, PT, RZ, UR7, PT, P1 ;  /* 0x00000007ff007c0c */ /* 0x000fe2000bf25310 */
[----:B------:R-:W-:-:S02]  /*0f70*/  ULDC UR52, c[0x0][0x288] ;  /* 0x0000a20000347ab9 */ /* 0x000fc40000000800 */
[----:B------:R-:W-:Y:S01]  /*0f80*/  UIMAD UR8, UR8, UR4, URZ ;  /* 0x00000004080872a4 */ /* 0x000fe2000f8e023f */
[----:B--2---:R-:W-:Y:S02]  /*0f90*/  @P0 R2UR UR49, R2 ;  /* 0x00000000023102ca */ /* 0x004fe400000e0000 */
[----:B---3--:R-:W-:Y:S01]  /*0fa0*/  @P2 R2UR UR52, R4 ;  /* 0x00000000043422ca */ /* 0x008fe200000e0000 */
[----:B-1---5:R-:W-:-:S14]  /*0fb0*/  @P2 BRA `(.L_x_1682) ;  /* 0x0000000000342947 */ /* 0x022fdc0003800000 */
        /* <DEDUP_REMOVED lines=13> */
.L_x_1682:
[----:B------:R-:W-:Y:S01]  /*1090*/  UMOV UR39, UR53 ;  /* 0x0000003500277c82 */ /* 0x000fe20008000000 */
[----:B------:R-:W-:Y:S01]  /*10a0*/  UMOV UR40, UR41 ;  /* 0x0000002900287c82 */ /* 0x000fe20008000000 */
[----:B------:R-:W-:Y:S05]  /*10b0*/  @!P1 BRA `(.L_x_1683) ;  /* 0x00000000001c9947 */ /* 0x000fea0003800000 */
[----:B------:R-:W-:-:S04]  /*10c0*/  ULEA UR4, UP0, UR37, UR6, 0x2 ;  /* 0x0000000625047291 */ /* 0x000fc8000f80103f */
[----:B------:R-:W-:Y:S02]  /*10d0*/  ULEA.HI.X UR5, UR37, UR7, UR38, 0x2, UP0 ;  /* 0x0000000725057291 */ /* 0x000fe400080f1426 */
[----:B------:R-:W-:-:S04]  /*10e0*/  IMAD.U32 R2, RZ, RZ, UR4 ;  /* 0x00000004ff027e24 */ /* 0x000fc8000f8e00ff */
[----:B------:R-:W-:-:S05]  /*10f0*/  IMAD.U32 R3, RZ, RZ, UR5 ;  /* 0x00000005ff037e24 */ /* 0x000fca000f8e00ff */
[----:B------:R-:W2:Y:S02]  /*1100*/  LDG.E R2, desc[UR50][R2.64] ;  /* 0x0000003202027981 */ /* 0x000ea4000c1e1900 */
[----:B--2---:R-:W-:Y:S01]  /*1110*/  R2UR UR8, R2 ;  /* 0x00000000020872ca */ /* 0x004fe200000e0000 */
[----:B------:R-:W-:-:S14]  /*1120*/  BRA `(.L_x_1684) ;  /* 0x0000000000347947 */ /* 0x000fdc0003800000 */
.L_x_1683:
        /* <DEDUP_REMOVED lines=13> */
.L_x_1684:
[----:B------:R-:W-:Y:S01]  /*1200*/  ULDC.64 UR6, c[0x0][0x990] ;  /* 0x0002640000067ab9 */ /* 0x000fe20000000a00 */
[----:B------:R-:W-:Y:S01]  /*1210*/  ULDC.64 UR4, c[0x0][0x998] ;  /* 0x0002660000047ab9 */ /* 0x000fe20000000a00 */
[----:B------:R-:W-:Y:S01]  /*1220*/  UISETP.NE.U32.AND UP0, UPT, UR6, URZ, UPT ;  /* 0x0000003f0600728c */ /* 0x000fe2000bf05070 */
[----:B------:R-:W-:Y:S01]  /*1230*/  IMAD.MOV.U32 R3, RZ, RZ, 0x3f800000 ;  /* 0x3f800000ff037424 */ /* 0x000fe200078e00ff */
[----:B------:R-:W-:Y:S01]  /*1240*/  UISETP.NE.U32.AND UP1, UPT, UR4, URZ, UPT ;  /* 0x0000003f0400728c */ /* 0x000fe2000bf25070 */
[----:B------:R-:W-:Y:S01]  /*1250*/  IMAD.MOV.U32 R0, RZ, RZ, 0x3f800000 ;  /* 0x3f800000ff007424 */ /* 0x000fe200078e00ff */
[----:B------:R-:W-:Y:S02]  /*1260*/  UISETP.NE.AND.EX UP0, UPT, UR7, URZ, UPT, UP0 ;  /* 0x0000003f0700728c */ /* 0x000fe4000bf05300 */
[----:B------:R-:W-:Y:S01]  /*1270*/  UISETP.NE.AND.EX UP1, UPT, UR5, URZ, UPT, UP1 ;  /* 0x0000003f0500728c */ /* 0x000fe2000bf25310 */
[----:B------:R-:W-:Y:S02]  /*1280*/  ULDC UR9, c[0x0][0x428] ;  /* 0x00010a0000097ab9 */ /* 0x000fe40000000800 */
[----:B------:R-:W-:Y:S01]  /*1290*/  UISETP.NE.AND UP2, UPT, UR9, 0x1, UPT ;  /* 0x000000010900788c */ /* 0x000fe2000bf45270 */
[----:B------:R-:W-:-:S02]  /*12a0*/  PLOP3.LUT P0, PT, PT, PT, UP0, 0x80, 0x0 ;  /* 0x000000000000781c */ /* 0x000fc40003f0f008 */
[----:B------:R-:W-:-:S03]  /*12b0*/  PLOP3.LUT P1, PT, PT, PT, UP1, 0x80, 0x0 ;  /* 0x000000000000781c */ /* 0x000fc60003f2f018 */
[----:B------:R-:W-:Y:S02]  /*12c0*/  @UP0 ULDC.64 UR12, c[0x0][0x9a8] ;  /* 0x00026a00000c0ab9 */ /* 0x000fe40000000a00 */
[----:B------:R-:W-:Y:S01]  /*12d0*/  @UP0 UIMAD UR9, UR38, UR12, URZ ;  /* 0x0000000c260902a4 */ /* 0x000fe2000f8e023f */
[----:B------:R-:W-:Y:S01]  /*12e0*/  @UP1 ULDC.64 UR16, c[0x0][0x9b8] ;  /* 0x00026e0000101ab9 */ /* 0x000fe20000000a00 */
[----:B------:R-:W-:Y:S02]  /*12f0*/  @UP0 UIMAD.WIDE.U32 UR10, UR37, UR12, URZ ;  /* 0x0000000c250a02a5 */ /* 0x000fe4000f8e003f */
[----:B------:R-:W-:Y:S02]  /*1300*/  @UP0 UIMAD UR18, UR37, UR13, UR9 ;  /* 0x0000000d251202a4 */ /* 0x000fe4000f8e0209 */
[----:B------:R-:W-:Y:S01]  /*1310*/  @UP1 UIMAD UR9, UR38, UR16, URZ ;  /* 0x00000010260912a4 */ /* 0x000fe2000f8e023f */
[----:B------:R-:W-:Y:S01]  /*1320*/  @UP2 ULDC UR12, c[0x0][0x42c] ;  /* 0x00010b00000c2ab9 */ /* 0x000fe20000000800 */
[----:B------:R-:W-:-:S02]  /*1330*/  @UP1 UIMAD.WIDE.U32 UR14, UR37, UR16, URZ ;  /* 0x00000010250e12a5 */ /* 0x000fc4000f8e003f */
[----:B------:R-:W-:Y:S02]  /*1340*/  UIMAD.WIDE.U32 UR12, UR41, UR12, URZ ;  /* 0x0000000c290c72a5 */ /* 0x000fe4000f8e003f */
[----:B------:R-:W-:Y:S01]  /*1350*/  @UP1 UIMAD UR19, UR37, UR17, UR9 ;  /* 0x00000011251312a4 */ /* 0x000fe2000f8e0209 */
[----:B------:R-:W-:Y:S02]  /*1360*/  @UP2 ULDC UR16, c[0x0][0x430] ;  /* 0x00010c0000102ab9 */ /* 0x000fe40000000800 */
[----:B------:R-:W-:Y:S01]  /*1370*/  UMOV UR9, UR41 ;  /* 0x0000002900097c82 */ /* 0x000fe20008000000 */
[----:B------:R-:W-:Y:S02]  /*1380*/  @UP2 USHF.R.U32.HI UR9, URZ, UR16, UR13 ;  /* 0x000000103f092299 */ /* 0x000fe4000801160d */
[----:B------:R-:W-:Y:S02]  /*1390*/  @UP0 UIADD3 UR11, UR11, UR18, URZ ;  /* 0x000000120b0b0290 */ /* 0x000fe4000fffe03f */
[----:B------:R-:W-:-:S02]  /*13a0*/  @UP0 USHF.R.S32.HI UR18, URZ, 0x1f, UR9 ;  /* 0x0000001f3f120899 */ /* 0x000fc40008011409 */
[----:B------:R-:W-:Y:S01]  /*13b0*/  @UP1 USHF.R.S32.HI UR20, URZ, 0x1f, UR9 ;  /* 0x0000001f3f141899 */ /* 0x000fe20008011409 */
[----:B------:R-:W-:Y:S01]  /*13c0*/  @UP0 ULDC.64 UR16, c[0x0][0x9b0] ;  /* 0x00026c0000100ab9 */ /* 0x000fe20000000a00 */
[----:B------:R-:W-:Y:S01]  /*13d0*/  @UP1 ULDC.64 UR12, c[0x0][0x9c0] ;  /* 0x00027000000c1ab9 */ /* 0x000fe20000000a00 */
[----:B------:R-:W-:Y:S02]  /*13e0*/  @UP1 UIADD3 UR15, UR15, UR19, URZ ;  /* 0x000000130f0f1290 */ /* 0x000fe4000fffe03f */
[----:B------:R-:W-:Y:S02]  /*13f0*/  @UP0 UIMAD UR18, UR18, UR16, URZ ;  /* 0x00000010121202a4 */ /* 0x000fe4000f8e023f */
[----:B------:R-:W-:Y:S02]  /*1400*/  @UP1 UIMAD UR19, UR20, UR12, URZ ;  /* 0x0000000c141312a4 */ /* 0x000fe4000f8e023f */
[----:B------:R-:W-:Y:S02]  /*1410*/  @UP0 UIMAD.WIDE.U32 UR10, UR9, UR16, UR10 ;  /* 0x00000010090a02a5 */ /* 0x000fe4000f8e000a */
[----:B------:R-:W-:-:S02]  /*1420*/  @UP0 UIMAD UR17, UR9, UR17, UR18 ;  /* 0x00000011091102a4 */ /* 0x000fc4000f8e0212 */
[----:B------:R-:W-:Y:S02]  /*1430*/  @UP1 UIMAD.WIDE.U32 UR14, UR9, UR12, UR14 ;  /* 0x0000000c090e12a5 */ /* 0x000fe4000f8e000e */
[----:B------:R-:W-:Y:S02]  /*1440*/  @UP1 UIMAD UR9, UR9, UR13, UR19 ;  /* 0x0000000d090912a4 */ /* 0x000fe4000f8e0213 */
[----:B------:R-:W-:Y:S02]  /*1450*/  @UP0 UIADD3 UR11, UR11, UR17, URZ ;  /* 0x000000110b0b0290 */ /* 0x000fe4000fffe03f */
[----:B------:R-:W-:Y:S02]  /*1460*/  @UP0 ULEA UR6, UP3, UR10, UR6, 0x2 ;  /* 0x000000060a060291 */ /* 0x000fe4000f86103f */
[----:B------:R-:W-:Y:S02]  /*1470*/  @UP1 UIADD3 UR9, UR15, UR9, URZ ;  /* 0x000000090f091290 */ /* 0x000fe4000fffe03f */
[----:B------:R-:W-:-:S02]  /*1480*/  @UP1 ULEA UR4, UP4, UR14, UR4, 0x2 ;  /* 0x000000040e041291 */ /* 0x000fc4000f88103f */
[----:B------:R-:W-:Y:S01]  /*1490*/  @UP0 ULEA.HI.X UR7, UR10, UR7, UR11, 0x2, UP3 ;  /* 0x000000070a070291 */ /* 0x000fe200098f140b */
[----:B------:R-:W-:Y:S01]  /*14a0*/  IMAD.U32 R6, RZ, RZ, UR6 ;  /* 0x00000006ff067e24 */ /* 0x000fe2000f8e00ff */
[----:B------:R-:W-:Y:S02]  /*14b0*/  @UP1 ULEA.HI.X UR5, UR14, UR5, UR9, 0x2, UP4 ;  /* 0x000000050e051291 */ /* 0x000fe4000a0f1409 */
[----:B------:R-:W-:Y:S01]  /*14c0*/  IMAD.U32 R8, RZ, RZ, UR4 ;  /* 0x00000004ff087e24 */ /* 0x000fe2000f8e00ff */
[----:B------:R-:W-:Y:S01]  /*14d0*/  UIADD3 UR49, -UR49, UR8, URZ ;  /* 0x0000000831317290 */ /* 0x000fe2000fffe13f */
[----:B------:R-:W-:Y:S01]  /*14e0*/  IMAD.U32 R7, RZ, RZ, UR7 ;  /* 0x00000007ff077e24 */ /* 0x000fe2000f8e00ff */
[----:B------:R-:W-:Y:S01]  /*14f0*/  ULDC UR4, c[0x0][0x988] ;  /* 0x0002620000047ab9 */ /* 0x000fe20000000800 */
[----:B------:R-:W-:-:S03]  /*1500*/  IMAD.U32 R9, RZ, RZ, UR5 ;  /* 0x00000005ff097e24 */ /* 0x000fc6000f8e00ff */
[----:B------:R-:W2:Y:S04]  /*1510*/  @P0 LDG.E R3, desc[UR50][R6.64] ;  /* 0x0000003206030981 */ /* 0x000ea8000c1e1900 */
[----:B------:R0:W2:Y:S01]  /*1520*/  @P1 LDG.E R0, desc[UR50][R8.64] ;  /* 0x0000003208001981 */ /* 0x0000a2000c1e1900 */
[----:B------:R-:W-:Y:S01]  /*1530*/  UIADD3 UR5, UR49, 0x13f, -UR52 ;  /* 0x0000013f31057890 */ /* 0x000fe2000fffe834 */
[----:B------:R-:W-:Y:S02]  /*1540*/  PLOP3.LUT P0, PT, PT, PT, PT, 0x80, 0x0 ;  /* 0x000000000000781c */ /* 0x000fe40003f0f070 */
[----:B------:R-:W-:Y:S01]  /*1550*/  CS2R R4, SRZ ;  /* 0x0000000000047805 */ /* 0x000fe2000001ff00 */
[----:B------:R-:W-:Y:S01]  /*1560*/  IMAD.MOV.U32 R135, RZ, RZ, RZ ;  /* 0x000000ffff877224 */ /* 0x000fe200078e00ff */
[----:B------:R-:W-:Y:S01]  /*1570*/  UIMAD UR6, UR53, 0xc0, UR5 ;  /* 0x000000c0350678a4 */ /* 0x000fe2000f8e0205 */
[----:B------:R-:W-:-:S02]  /*1580*/  CS2R R10, SRZ ;  /* 0x00000000000a7805 */ /* 0x000fc4000001ff00 */
[----:B------:R-:W-:Y:S02]  /*1590*/  CS2R R12, SRZ ;  /* 0x00000000000c7805 */ /* 0x000fe4000001ff00 */
[----:B------:R-:W-:Y:S01]  /*15a0*/  CS2R R14, SRZ ;  /* 0x00000000000e7805 */ /* 0x000fe2000001ff00 */
[----:B------:R-:W-:Y:S01]  /*15b0*/  USHF.R.S32.HI UR7, URZ, 0x1f, UR6 ;  /* 0x0000001f3f077899 */ /* 0x000fe20008011406 */
[----:B0-----:R-:W-:Y:S02]  /*15c0*/  CS2R R8, SRZ ;  /* 0x0000000000087805 */ /* 0x001fe4000001ff00 */
[----:B------:R-:W-:Y:S02]  /*15d0*/  CS2R R20, SRZ ;  /* 0x0000000000147805 */ /* 0x000fe4000001ff00 */
[----:B------:R-:W-:Y:S01]  /*15e0*/  CS2R R24, SRZ ;  /* 0x0000000000187805 */ /* 0x000fe2000001ff00 */
[----:B------:R-:W-:Y:S01]  /*15f0*/  ULEA.HI UR7, UR7, UR6, URZ, 0x7 ;  /* 0x0000000607077291 */ /* 0x000fe2000f8f383f */
[----:B------:R-:W-:-:S02]  /*1600*/  CS2R R26, SRZ ;  /* 0x00000000001a7805 */ /* 0x000fc4000001ff00 */
[----:B------:R-:W-:Y:S01]  /*1610*/  CS2R R28, SRZ ;  /* 0x00000000001c7805 */ /* 0x000fe2000001ff00 */
[----:B------:R-:W-:Y:S01]  /*1620*/  @UP2 ULDC UR6, c[0x0][0x430] ;  /* 0x00010c0000062ab9 */ /* 0x000fe20000000800 */
[----:B------:R-:W-:Y:S01]  /*1630*/  USHF.R.S32.HI UR7, URZ, 0x7, UR7 ;  /* 0x000000073f077899 */ /* 0x000fe20008011407 */
        /* <DEDUP_REMOVED lines=14> */
[----:B------:R-:W-:Y:S02]  /*1720*/  IMAD.MOV.U32 R62, RZ, RZ, RZ ;  /* 0x000000ffff3e7224 */ /* 0x000fe400078e00ff */
[----:B------:R-:W-:Y:S02]  /*1730*/  IMAD.MOV.U32 R64, RZ, RZ, RZ ;  /* 0x000000ffff407224 */ /* 0x000fe400078e00ff */
[----:B--2---:R-:W-:Y:S01]  /*1740*/  FMUL.FTZ R0, R3, R0 ;  /* 0x0000000003007220 */ /* 0x004fe20000410000 */
[----:B------:R-:W-:-:S03]  /*1750*/  IMAD.MOV.U32 R3, RZ, RZ, RZ ;  /* 0x000000ffff037224 */ /* 0x000fc600078e00ff */
[----:B------:R-:W-:Y:S01]  /*1760*/  FMUL.FTZ R0, R0, UR4 ;  /* 0x0000000400007c20 */ /* 0x000fe20008410000 */
[----:B------:R-:W-:-:S04]  /*1770*/  UIADD3 UR4, UR49, 0x7f, URZ ;  /* 0x0000007f31047890 */ /* 0x000fc8000fffe03f */
[----:B------:R-:W-:Y:S01]  /*1780*/  USHF.R.S32.HI UR5, URZ, 0x1f, UR4 ;  /* 0x0000001f3f057899 */ /* 0x000fe20008011404 */
[----:B------:R-:W-:-:S03]  /*1790*/  R2UR UR42, R0 ;  /* 0x00000000002a72ca */ /* 0x000fc600000e0000 */
[----:B------:R-:W-:-:S03]  /*17a0*/  ULEA.HI UR5, UR5, UR4, URZ, 0x7 ;  /* 0x0000000405057291 */ /* 0x000fc6000f8f383f */
[----:B------:R-:W-:Y:S01]  /*17b0*/  @UP2 ULDC UR4, c[0x0][0x42c] ;  /* 0x00010b0000042ab9 */ /* 0x000fe20000000800 */
[----:B------:R-:W-:-:S04]  /*17c0*/  USHF.R.S32.HI UR5, URZ, 0x7, UR5 ;  /* 0x000000073f057899 */ /* 0x000fc80008011405 */
[----:B------:R-:W-:-:S04]  /*17d0*/  UISETP.LT.AND UP0, UPT, UR5, UR7, UPT ;  /* 0x000000070500728c */ /* 0x000fc8000bf01270 */
[----:B------:R-:W-:Y:S02]  /*17e0*/  USEL UR54, UR5, UR7, UP0 ;  /* 0x0000000705367287 */ /* 0x000fe40008000000 */
[----:B------:R-:W-:Y:S02]  /*17f0*/  UIMAD.WIDE.U32 UR4, UR41, UR4, URZ ;  /* 0x00000004290472a5 */ /* 0x000fe4000f8e003f */
[----:B------:R-:W-:Y:S02]  /*1800*/  UISETP.GE.AND UP0, UPT, UR54, 0x1, UPT ;  /* 0x000000013600788c */ /* 0x000fe4000bf06270 */
[----:B------:R-:W-:-:S04]  /*1810*/  @UP2 USHF.R.U32.HI UR41, URZ, UR6, UR5 ;  /* 0x000000063f292299 */ /* 0x000fc80008011605 */
[----:B------:R-:W-:-:S13]  /*1820*/  PLOP3.LUT P1, PT, PT, PT, UP0, 0x80, 0x0 ;  /* 0x000000000000781c */ /* 0x000fda0003f2f008 */
[----:B------:R-:W-:Y:S05]  /*1830*/  @!P1 BRA `(.L_x_1685) ;  /* 0x0000006c00f09947 */ /* 0x000fea0003800000 */
        /* <DEDUP_REMOVED lines=31> */
.L_x_1686:
        /* <DEDUP_REMOVED lines=9> */
.L_x_1821:
[----:B------:R-:W-:Y:S05]  /*1ac0*/  @!P0 BRA `(.L_x_1688) ;  /* 0x0000000000048947 */ /* 0x000fea0003800000 */
[----:B------:R-:W-:Y:S01]  /*1ad0*/  BPT.TRAP 0x1 ;  /* 0x000000040000795c */ /* 0x000fe20000300000 */
.L_x_1688:
[----:B0-----:R-:W-:Y:S02]  /*1ae0*/  IMAD.U32 R3, RZ, RZ, UR36 ;  /* 0x00000024ff037e24 */ /* 0x001fe4000f8e00ff */
[----:B------:R-:W-:-:S03]  /*1af0*/  IMAD.U32 R0, RZ, RZ, UR45 ;  /* 0x0000002dff007e24 */ /* 0x000fc6000f8e00ff */
[----:B------:R-:W-:Y:S02]  /*1b00*/  LEA R3, R3, UR44, 0x3 ;  /* 0x0000002c03037c11 */ /* 0x000fe4000f8e18ff */
[----:B------:R-:W-:-:S04]  /*1b10*/  SHF.L.U32 R0, R0, 0x1f, RZ ;  /* 0x0000001f00007819 */ /* 0x000fc800000006ff */
[----:B------:R0:W1:Y:S01]  /*1b20*/  SYNCS.PHASECHK.TRANS64.TRYWAIT P2, [R3+URZ+0x19c30], R0 ;  /* 0x019c3000030075a7 */ /* 0x000062000804017f */
[----:B------:R-:W-:Y:S05]  /*1b30*/  @!P0 BRA `(.L_x_1689) ;  /* 0x0000000000048947 */ /* 0x000fea0003800000 */
[----:B------:R-:W-:Y:S01]  /*1b40*/  BPT.TRAP 0x1 ;  /* 0x000000040000795c */ /* 0x000fe20000300000 */
.L_x_1689:
[----:B------:R-:W2:Y:S01]  /*1b50*/  S2R R2, SR_TID.X ;  /* 0x0000000000027919 */ /* 0x000ea20000002100 */
[----:B------:R-:W-:Y:S01]  /*1b60*/  IMAD.MOV.U32 R135, RZ, RZ, RZ ;  /* 0x000000ffff877224 */ /* 0x000fe200078e00ff */
[----:B--2---:R-:W-:Y:S01]  /*1b70*/  LOP3.LUT P1, RZ, R2, 0x7f, RZ, 0xc0, !PT ;  /* 0x0000007f02ff7812 */ /* 0x004fe2000782c0ff */
[----:B-1----:R-:W-:-:S12]  /*1b80*/  @P2 BRA `(.L_x_1690) ;  /* 0x0000000000082947 */ /* 0x002fd80003800000 */
[----:B------:R-:W1:Y:S02]  /*1b90*/  SYNCS.PHASECHK.TRANS64.TRYWAIT P2, [R3+URZ+0x19c30], R0 ;  /* 0x019c3000030075a7 */ /* 0x000e64000804017f */
[----:B-1----:R-:W-:Y:S05]  /*1ba0*/  @!P2 BRA `(.L_x_1691) ;  /* 0x000000d400a8a947 */ /* 0x002fea0003800000 */
.L_x_1690:
[----:B------:R-:W-:Y:S05]  /*1bb0*/  WARPSYNC.ALL ;  /* 0x0000000000007948 */ /* 0x000fea0003800000 */
[----:B------:R-:W-:Y:S01]  /*1bc0*/  UIADD3 UR4, UR44, 0x13800, URZ ;  /* 0x000138002c047890 */ /* 0x000fe2000fffe03f */
[----:B------:R-:W-:Y:S01]  /*1bd0*/  WARPGROUP.ARRIVE ;  /* 0x00000000000079c5 */ /* 0x000fe20000000000 */
[----:B------:R-:W-:Y:S01]  /*1be0*/  ULOP3.LUT UR12, UR55, 0x10000, URZ, 0xfc, !UPT ;  /* 0x00010000370c7892 */ /* 0x000fe2000f8efc3f */
[----:B------:R-:W-:Y:S01]  /*1bf0*/  IMAD.U32 R7, RZ, RZ, UR53 ;  /* 0x00000035ff077e24 */ /* 0x000fe2000f8e00ff */
[----:B------:R-:W-:Y:S01]  /*1c00*/  USHF.R.U32.HI UR4, URZ, 0x4, UR4 ;  /* 0x000000043f047899 */ /* 0x000fe20008011604 */
[--C-:B------:R-:W-:Y:S01]  /*1c10*/  IMAD.MOV.U32 R134, RZ, RZ, R135.reuse ;  /* 0x000000ffff867224 */ /* 0x100fe200078e0087 */
[----:B------:R-:W-:Y:S01]  /*1c20*/  UMOV UR13, 0xc0000010 ;  /* 0xc0000010000d7882 */ /* 0x000fe20000000000 */
[----:B------:R-:W-:Y:S01]  /*1c30*/  UMOV UR15, 0xc0000010 ;  /* 0xc0000010000f7882 */ /* 0x000fe20000000000 */
[----:B------:R-:W-:Y:S01]  /*1c40*/  ULOP3.LUT UR4, UR4, 0x3fff, URZ, 0xc0, !UPT ;  /* 0x00003fff04047892 */ /* 0x000fe2000f8ec03f */
[----:B------:R-:W-:Y:S01]  /*1c50*/  IMAD R7, R7, 0xc0, R22 ;  /* 0x000000c007077824 */ /* 0x000fe200078e0216 */
[----:B------:R-:W-:Y:S01]  /*1c60*/  UMOV UR5, 0xc0000010 ;  /* 0xc000001000057882 */ /* 0x000fe20000000000 */
[----:B------:R-:W-:Y:S01]  /*1c70*/  UMOV UR7, 0xc0000010 ;  /* 0xc000001000077882 */ /* 0x000fe20000000000 */
[----:B------:R-:W-:Y:S01]  /*1c80*/  ULOP3.LUT UR16, UR4, 0x10000, URZ, 0xfc, !UPT ;  /* 0x0001000004107892 */ /* 0x000fe2000f8efc3f */
[--C-:B------:R-:W-:Y:S01]  /*1c90*/  IMAD.MOV.U32 R133, RZ, RZ, R135.reuse ;  /* 0x000000ffff857224 */ /* 0x100fe200078e0087 */
[----:B------:R-:W-:Y:S01]  /*1ca0*/  UIADD3 UR4, UR12, 0x180, URZ ;  /* 0x000001800c047890 */ /* 0x000fe2000fffe03f */
[--C-:B------:R-:W-:Y:S01]  /*1cb0*/  IMAD.MOV.U32 R132, RZ, RZ, R135.reuse ;  /* 0x000000ffff847224 */ /* 0x100fe200078e0087 */
[----:B------:R-:W-:Y:S01]  /*1cc0*/  UIMAD UR14, UR36, 0x300, UR16 ;  /* 0x00000300240e78a4 */ /* 0x000fe2000f8e0210 */
[--C-:B------:R-:W-:Y:S01]  /*1cd0*/  IMAD.MOV.U32 R131, RZ, RZ, R135.reuse ;  /* 0x000000ffff837224 */ /* 0x100fe200078e0087 */
[----:B------:R-:W-:Y:S01]  /*1ce0*/  UIADD3 UR8, UR12, 0x300, URZ ;  /* 0x000003000c087890 */ /* 0x000fe2000fffe03f */
[--C-:B------:R-:W-:Y:S01]  /*1cf0*/  IMAD.MOV.U32 R130, RZ, RZ, R135.reuse ;  /* 0x000000ffff827224 */ /* 0x100fe200078e0087 */
[----:B------:R-:W-:Y:S01]  /*1d00*/  UIADD3 UR6, UR14, 0x100, URZ ;  /* 0x000001000e067890 */ /* 0x000fe2000fffe03f */
[--C-:B------:R-:W-:Y:S01]  /*1d10*/  IMAD.MOV.U32 R129, RZ, RZ, R135.reuse ;  /* 0x000000ffff817224 */ /* 0x100fe200078e0087 */
[----:B------:R-:W-:Y:S01]  /*1d20*/  UIADD3 UR10, UR14, 0x200, URZ ;  /* 0x000002000e0a7890 */ /* 0x000fe2000fffe03f */
[--C-:B------:R-:W-:Y:S01]  /*1d30*/  IMAD.MOV.U32 R128, RZ, RZ, R135.reuse ;  /* 0x000000ffff807224 */ /* 0x100fe200078e0087 */
[----:B------:R-:W-:Y:S01]  /*1d40*/  UMOV UR9, 0xc0000010 ;  /* 0xc000001000097882 */ /* 0x000fe20000000000 */
[----:B------:R-:W-:Y:S01]  /*1d50*/  QGMMA.64x128x32.F32.E4M3.E4M3 R24, gdesc[UR12], RZ, !UPT, gsb0 ;  /* 0x01e000000c1879f3 */ /* 0x000fe2000c0008ff */
[----:B------:R-:W-:Y:S01]  /*1d60*/  UMOV UR11, 0xc0000010 ;  /* 0xc0000010000b7882 */ /* 0x000fe20000000000 */
[----:B------:R-:W-:Y:S01]  /*1d70*/  UIADD3 UR18, UR54, -0x2, URZ ;  /* 0xfffffffe36127890 */ /* 0x000fe2000fffe03f */
        /* <DEDUP_REMOVED lines=31> */
[----:B------:R-:W-:Y:S01]  /*1f70*/  IMAD.MOV.U32 R89, RZ, RZ, R135 ;  /* 0x000000ffff597224 */ /* 0x000fe200078e0087 */
[----:B------:R-:W-:Y:S02]  /*1f80*/  WARPGROUP.DEPBAR.LE gsb0, 0x0 ;  /* 0x00008000000079c5 */ /* 0x000fe40000010000 */
[----:B------:R-:W-:-:S06]  /*1f90*/  WARPGROUP.ARRIVE ;  /* 0x00000000000079c5 */ /* 0x000fcc0000000000 */
[----:B------:R-:W-:Y:S01]  /*1fa0*/  QGMMA.64x128x32.F32.E4M3.E4M3 R24, gdesc[UR4], R24, gsb0 ;  /* 0x01e00000041879f3 */ /* 0x000fe20008000818 */
[----:B------:R-:W-:Y:S02]  /*1fb0*/  UMOV UR6, 0xffffff80 ;  /* 0xffffff8000067882 */ /* 0x000fe40000000000 */
[----:B------:R-:W-:-:S04]  /*1fc0*/  UIMAD UR6, UR54, UR6, 0x80 ;  /* 0x00000080360674a4 */ /* 0x000fc8000f8e0206 */
[----:B------:R-:W-:-:S04]  /*1fd0*/  UIADD3 UR6, UR49, UR6, URZ ;  /* 0x0000000631067290 */ /* 0x000fc8000fffe03f */
[----:B------:R-:W-:Y:S02]  /*1fe0*/  UIADD3 UR7, -UR52, 0x1, UR6 ;  /* 0x0000000134077890 */ /* 0x000fe4000fffe106 */
[----:B01----:R-:W-:Y:S01]  /*1ff0*/  IMAD.U32 R0, RZ, RZ, UR6 ;  /* 0x00000006ff007e24 */ /* 0x003fe2000f8e00ff */
[----:B------:R-:W-:-:S03]  /*2000*/  UIADD3 UR6, UR49, -UR52, URZ ;  /* 0x8000003431067290 */ /* 0x000fc6000fffe03f */
[----:B------:R-:W-:Y:S01]  /*2010*/  IMAD.U32 R6, RZ, RZ, UR7 ;  /* 0x00000007ff067e24 */ /* 0x000fe2000f8e00ff */
[----:B------:R-:W-:Y:S01]  /*2020*/  UIMAD UR6, UR53, 0xc0, UR6 ;  /* 0x000000c0350678a4 */ /* 0x000fe2000f8e0206 */
[C---:B------:R-:W-:Y:S02]  /*2030*/  IMAD R5, R17.reuse, -0x2, R0 ;  /* 0xfffffffe11057824 */ /* 0x040fe400078e0200 */
[----:B------:R-:W-:Y:S01]  /*2040*/  IMAD R6, R17, -0x2, R6 ;  /* 0xfffffffe11067824 */ /* 0x000fe200078e0206 */
[----:B------:R-:W-:-:S04]  /*2050*/  USHF.R.S32.HI UR7, URZ, 0x1f, UR6 ;  /* 0x0000001f3f077899 */ /* 0x000fc80008011406 */
[----:B------:R-:W-:Y:S01]  /*2060*/  IADD3 R0, R6, 0x8, R7 ;  /* 0x0000000806007810 */ /* 0x000fe20007ffe007 */
[----:B------:R-:W-:-:S03]  /*2070*/  ULEA.HI UR7, UR7, UR6, URZ, 0x7 ;  /* 0x0000000607077291 */ /* 0x000fc6000f8f383f */
[----:B------:R-:W-:Y:S01]  /*2080*/  VIMNMX R0, R5, R0, PT ;  /* 0x0000000005007248 */ /* 0x000fe20003fe0100 */
[----:B------:R-:W-:-:S03]  /*2090*/  USHF.R.S32.HI UR7, URZ, 0x7, UR7 ;  /* 0x000000073f077899 */ /* 0x000fc60008011407 */
[C---:B------:R-:W-:Y:S01]  /*20a0*/  ISETP.GT.AND P2, PT, R0.reuse, RZ, PT ;  /* 0x000000ff0000720c */ /* 0x040fe20003f44270 */
[----:B------:R-:W-:Y:S01]  /*20b0*/  UISETP.LT.AND UP0, UPT, URZ, UR7, UPT ;  /* 0x000000073f00728c */ /* 0x000fe2000bf01270 */
[C---:B------:R-:W-:Y:S02]  /*20c0*/  ISETP.GT.AND P3, PT, R0.reuse, 0x1, PT ;  /* 0x000000010000780c */ /* 0x040fe40003f64270 */
[----:B------:R-:W-:Y:S01]  /*20d0*/  ISETP.GT.AND P4, PT, R0, 0x8, PT ;  /* 0x000000080000780c */ /* 0x000fe20003f84270 */
[----:B------:R-:W-:-:S04]  /*20e0*/  USEL UR17, URZ, UR7, !UP0 ;  /* 0x000000073f117287 */ /* 0x000fc8000c000000 */
[----:B------:R-:W-:Y:S01]  /*20f0*/  UISETP.GE.AND UP0, UPT, UR18, UR17, UPT ;  /* 0x000000111200728c */ /* 0x000fe2000bf06270 */
[----:B------:R-:W-:Y:S02]  /*2100*/  WARPGROUP.DEPBAR.LE gsb0, 0x0 ;  /* 0x00008000000079c5 */ /* 0x000fe40000010000 */
[----:B------:R-:W-:-:S06]  /*2110*/  WARPGROUP.ARRIVE ;  /* 0x00000000000079c5 */ /* 0x000fcc0000000000 */
[----:B------:R-:W-:Y:S03]  /*2120*/  QGMMA.64x128x32.F32.E4M3.E4M3 R24, gdesc[UR8], R24, gsb0 ;  /* 0x01e00000081879f3 */ /* 0x000fe60008000818 */
[----:B------:R-:W-:Y:S02]  /*2130*/  WARPGROUP.DEPBAR.LE gsb0, 0x0 ;  /* 0x00008000000079c5 */ /* 0x000fe40000010000 */
[----:B------:R-:W-:Y:S02]  /*2140*/  FSEL R4, R26, -INF , P2 ;  /* 0xff8000001a047808 */ /* 0x000fe40001000000 */
[----:B------:R-:W-:Y:S02]  /*2150*/  FSEL R100, R27, -INF , P3 ;  /* 0xff8000001b647808 */ /* 0x000fe40001800000 */
        /* <DEDUP_REMOVED lines=64> */
[----:B------:R-:W-:Y:S01]  /*2560*/  FSEL R2, R71, -INF , P2 ;  /* 0xff80000047027808 */ /* 0x000fe20001000000 */
[----:B------:R-:W-:Y:S01]  /*2570*/  IMAD.U32 R71, RZ, RZ, UR42 ;  /* 0x0000002aff477e24 */ /* 0x000fe2000f8e00ff */
        /* <DEDUP_REMOVED lines=24> */
[----:B------:R-:W-:Y:S02]  /*2700*/  VIADDMNMX R43, R7, R6, R5, PT ;  /* 0x00000006072b7246 */ /* 0x000fe40003800105 */
[----:B------:R-:W-:Y:S01]  /*2710*/  FMNMX.FTZ R11, R10, R9, !PT ;  /* 0x000000090a0b7209 */ /* 0x000fe20007810000 */
[----:B------:R-:W-:Y:S01]  /*2720*/  IMAD.U32 R9, RZ, RZ, UR42 ;  /* 0x0000002aff097e24 */ /* 0x000fe2000f8e00ff */
[----:B------:R-:W-:-:S02]  /*2730*/  ISETP.GT.AND P3, PT, R43, 0x1, PT ;  /* 0x000000012b00780c */ /* 0x000fc40003f64270 */
[----:B------:R-:W-:Y:S01]  /*2740*/  ISETP.GT.AND P4, PT, R43, 0x8, PT ;  /* 0x000000082b00780c */ /* 0x000fe20003f84270 */
[----:B------:R-:W0:Y:S01]  /*2750*/  SHFL.BFLY PT, R0, R11, 0x2, 0x1f ;  /* 0x0c401f000b007f89 */ /* 0x000e2200000e0000 */
[----:B------:R-:W-:Y:S02]  /*2760*/  FSEL R25, R25, -INF , P3 ;  /* 0xff80000019197808 */ /* 0x000fe40001800000 */
[----:B------:R-:W-:Y:S02]  /*2770*/  FSEL R28, R28, -INF , P4 ;  /* 0xff8000001c1c7808 */ /* 0x000fe40002000000 */
[----:B------:R-:W-:-:S04]  /*2780*/  ISETP.GT.AND P3, PT, R43, 0x10, PT ;  /* 0x000000102b00780c */ /* 0x000fc80003f64270 */
[----:B------:R-:W-:Y:S02]  /*2790*/  FSEL R32, R32, -INF , P3 ;  /* 0xff80000020207808 */ /* 0x000fe40001800000 */
[----:B------:R-:W-:-:S04]  /*27a0*/  ISETP.GT.AND P3, PT, R43, 0x18, PT ;  /* 0x000000182b00780c */ /* 0x000fc80003f64270 */
[----:B------:R-:W-:Y:S02]  /*27b0*/  FSEL R36, R36, -INF , P3 ;  /* 0xff80000024247808 */ /* 0x000fe40001800000 */
[----:B------:R-:W-:-:S04]  /*27c0*/  ISETP.GT.AND P3, PT, R43, 0x20, PT ;  /* 0x000000202b00780c */ /* 0x000fc80003f64270 */
[----:B------:R-:W-:Y:S02]  /*27d0*/  FSEL R40, R40, -INF , P3 ;  /* 0xff80000028287808 */ /* 0x000fe40001800000 */
[----:B------:R-:W-:Y:S02]  /*27e0*/  ISETP.GT.AND P3, PT, R43, 0x28, PT ;  /* 0x000000282b00780c */ /* 0x000fe40003f64270 */
[----:B0-----:R-:W-:Y:S02]  /*27f0*/  FMNMX.FTZ R13, R11, R0, !PT ;  /* 0x000000000b0d7209 */ /* 0x001fe40007810000 */
[----:B------:R-:W-:Y:S02]  /*2800*/  FSEL R15, R44, -INF , P3 ;  /* 0xff8000002c0f7808 */ /* 0x000fe40001800000 */
[----:B------:R-:W-:Y:S01]  /*2810*/  ISETP.GT.AND P3, PT, R43, 0x30, PT ;  /* 0x000000302b00780c */ /* 0x000fe20003f64270 */
[----:B------:R-:W0:Y:S03]  /*2820*/  SHFL.BFLY PT, R0, R13, 0x1, 0x1f ;  /* 0x0c201f000d007f89 */ /* 0x000e2600000e0000 */
[----:B------:R-:W-:-:S02]  /*2830*/  FSEL R27, R48, -INF , P3 ;  /* 0xff800000301b7808 */ /* 0x000fc40001800000 */
        /* <DEDUP_REMOVED lines=9> */
[C---:B------:R-:W-:Y:S01]  /*28d0*/  FSETP.NEU.FTZ.AND P2, PT, R0.reuse, -INF , PT ;  /* 0xff8000000000780b */ /* 0x040fe20003f5d000 */
[----:B------:R-:W-:-:S01]  /*28e0*/  FFMA.FTZ R9, R0, R9, -8 ;  /* 0xc100000000097423 */ /* 0x000fc20000010009 */
[----:B------:R-:W-:-:S04]  /*28f0*/  ISETP.GT.AND P3, PT, R43, 0x58, PT ;  /* 0x000000582b00780c */ /* 0x000fc80003f64270 */
[----:B------:R-:W-:Y:S02]  /*2900*/  FSEL R9, R9, RZ, P2 ;  /* 0x000000ff09097208 */ /* 0x000fe40001000000 */
[----:B------:R-:W-:Y:S02]  /*2910*/  ISETP.GT.AND P2, PT, R43, RZ, PT ;  /* 0x000000ff2b00720c */ /* 0x000fe40003f44270 */
[----:B------:R-:W-:Y:S01]  /*2920*/  FSEL R68, R68, -INF , P3 ;  /* 0xff80000044447808 */ /* 0x000fe20001800000 */
[----:B------:R-:W-:-:S01]  /*2930*/  FFMA.FTZ R13, R98, UR42, -R9 ;  /* 0x0000002a620d7c23 */ /* 0x000fc20008010809 */
[----:B------:R-:W-:Y:S01]  /*2940*/  FSEL R24, R24, -INF , P2 ;  /* 0xff80000018187808 */ /* 0x000fe20001000000 */
[----:B------:R-:W-:-:S01]  /*2950*/  FFMA.FTZ R21, R96, UR42, -R9 ;  /* 0x0000002a60157c23 */ /* 0x000fc20008010809 */
[----:B------:R-:W-:Y:S01]  /*2960*/  ISETP.GT.AND P2, PT, R43, 0x9, PT ;  /* 0x000000092b00780c */ /* 0x000fe20003f44270 */
[----:B------:R-:W-:-:S01]  /*2970*/  FFMA.FTZ R31, R94, UR42, -R9 ;  /* 0x0000002a5e1f7c23 */ /* 0x000fc20008010809 */
[----:B------:R-:W-:Y:S01]  /*2980*/  FMNMX.FTZ R7, R24, R25, !PT ;  /* 0x0000001918077209 */ /* 0x000fe20007810000 */
[----:B------:R-:W-:-:S01]  /*2990*/  FFMA.FTZ R48, R88, UR42, -R9 ;  /* 0x0000002a58307c23 */ /* 0x000fc20008010809 */
[----:B------:R-:W-:Y:S01]  /*29a0*/  FSEL R29, R29, -INF , P2 ;  /* 0xff8000001d1d7808 */ /* 0x000fe20001000000 */
[----:B------:R-:W-:-:S01]  /*29b0*/  FFMA.FTZ R39, R46, UR42, -R9 ;  /* 0x0000002a2e277c23 */ /* 0x000fc20008010809 */
[----:B------:R-:W-:Y:S01]  /*29c0*/  FMNMX.FTZ R98, R28, R7, !PT ;  /* 0x000000071c627209 */ /* 0x000fe20007810000 */
[----:B------:R-:W-:-:S01]  /*29d0*/  FFMA.FTZ R50, R50, UR42, -R9 ;  /* 0x0000002a32327c23 */ /* 0x000fc20008010809 */
[----:B------:R-:W-:Y:S01]  /*29e0*/  ISETP.GT.AND P2, PT, R43, 0x11, PT ;  /* 0x000000112b00780c */ /* 0x000fe20003f44270 */
[----:B------:R0:W-:Y:S01]  /*29f0*/  MUFU.EX2 R7, R13 ;  /* 0x0000000d00077308 */ /* 0x0001e20000000800 */
[----:B------:R-:W-:Y:S01]  /*2a00*/  FMNMX.FTZ R11, R29, R98, !PT ;  /* 0x000000621d0b7209 */ /* 0x000fe20007810000 */
[--C-:B------:R-:W-:Y:S01]  /*2a10*/  FFMA.FTZ R54, R54, UR42, -R9.reuse ;  /* 0x0000002a36367c23 */ /* 0x100fe20008010809 */
[----:B------:R-:W-:Y:S01]  /*2a20*/  FSEL R33, R33, -INF , P2 ;  /* 0xff80000021217808 */ /* 0x000fe20001000000 */
[--C-:B------:R-:W-:Y:S01]  /*2a30*/  FFMA.FTZ R2, R2, UR42, -R9.reuse ;  /* 0x0000002a02027c23 */ /* 0x100fe20008010809 */
[----:B------:R-:W-:Y:S01]  /*2a40*/  FMNMX.FTZ R98, R32, R11, !PT ;  /* 0x0000000b20627209 */ /* 0x000fe20007810000 */
[--C-:B------:R-:W-:Y:S01]  /*2a50*/  FFMA.FTZ R58, R58, UR42, -R9.reuse ;  /* 0x0000002a3a3a7c23 */ /* 0x100fe20008010809 */
[----:B------:R-:W-:Y:S01]  /*2a60*/  ISETP.GT.AND P2, PT, R43, 0x19, PT ;  /* 0x000000192b00780c */ /* 0x000fe20003f44270 */
[--C-:B------:R-:W-:Y:S01]  /*2a70*/  FFMA.FTZ R51, R30, UR42, -R9.reuse ;  /* 0x0000002a1e337c23 */ /* 0x100fe20008010809 */
[----:B------:R-:W-:Y:S01]  /*2a80*/  FMNMX.FTZ R11, R33, R98, !PT ;  /* 0x00000062210b7209 */ /* 0x000fe20007810000 */
[--C-:B------:R-:W-:Y:S01]  /*2a90*/  FFMA.FTZ R59, R26, UR42, -R9.reuse ;  /* 0x0000002a1a3b7c23 */ /* 0x100fe20008010809 */
[----:B------:R-:W-:Y:S01]  /*2aa0*/  FSEL R37, R37, -INF , P2 ;  /* 0xff80000025257808 */ /* 0x000fe20001000000 */
[--C-:B------:R-:W-:Y:S01]  /*2ab0*/  FFMA.FTZ R63, R20, UR42, -R9.reuse ;  /* 0x0000002a143f7c23 */ /* 0x100fe20008010809 */
[----:B------:R-:W-:Y:S01]  /*2ac0*/  FMNMX.FTZ R96, R36, R11, !PT ;  /* 0x0000000b24607209 */ /* 0x000fe20007810000 */
[--C-:B------:R-:W-:Y:S01]  /*2ad0*/  FFMA.FTZ R4, R4, UR42, -R9.reuse ;  /* 0x0000002a04047c23 */ /* 0x100fe20008010809 */
[----:B------:R-:W-:Y:S01]  /*2ae0*/  ISETP.GT.AND P2, PT, R43, 0x21, PT ;  /* 0x000000212b00780c */ /* 0x000fe20003f44270 */
[----:B------:R1:W-:Y:S01]  /*2af0*/  MUFU.EX2 R11, R21 ;  /* 0x00000015000b7308 */ /* 0x0003e20000000800 */
[----:B0-----:R-:W-:Y:S01]  /*2b00*/  FMNMX.FTZ R13, R37, R96, !PT ;  /* 0x00000060250d7209 */ /* 0x001fe20007810000 */
[--C-:B------:R-:W-:Y:S01]  /*2b10*/  FFMA.FTZ R5, R100, UR42, -R9.reuse ;  /* 0x0000002a64057c23 */ /* 0x100fe20008010809 */
[----:B------:R-:W-:Y:S01]  /*2b20*/  FSEL R41, R41, -INF , P2 ;  /* 0xff80000029297808 */ /* 0x000fe20001000000 */
[--C-:B------:R-:W-:Y:S01]  /*2b30*/  FFMA.FTZ R6, R102, UR42, -R9.reuse ;  /* 0x0000002a66067c23 */ /* 0x100fe20008010809 */
[----:B------:R-:W-:Y:S01]  /*2b40*/  FMNMX.FTZ R94, R40, R13, !PT ;  /* 0x0000000d285e7209 */ /* 0x000fe20007810000 */
[--C-:B------:R-:W-:Y:S01]  /*2b50*/  FFMA.FTZ R8, R8, UR42, -R9.reuse ;  /* 0x0000002a08087c23 */ /* 0x100fe20008010809 */
[----:B------:R-:W-:Y:S01]  /*2b60*/  ISETP.GT.AND P2, PT, R43, 0x29, PT ;  /* 0x000000292b00780c */ /* 0x000fe20003f44270 */
[----:B------:R0:W-:Y:S01]  /*2b70*/  MUFU.EX2 R13, R31 ;  /* 0x0000001f000d7308 */ /* 0x0001e20000000800 */
[----:B------:R-:W-:Y:S01]  /*2b80*/  FMNMX.FTZ R94, R41, R94, !PT ;  /* 0x0000005e295e7209 */ /* 0x000fe20007810000 */
[--C-:B------:R-:W-:Y:S01]  /*2b90*/  FFMA.FTZ R44, R92, UR42, -R9.reuse ;  /* 0x0000002a5c2c7c23 */ /* 0x100fe20008010809 */
[----:B------:R-:W-:Y:S01]  /*2ba0*/  FSEL R45, R45, -INF , P2 ;  /* 0xff8000002d2d7808 */ /* 0x000fe20001000000 */
[--C-:B-1----:R-:W-:Y:S01]  /*2bb0*/  FFMA.FTZ R21, R90, UR42, -R9.reuse ;  /* 0x0000002a5a157c23 */ /* 0x102fe20008010809 */
        /* <DEDUP_REMOVED lines=12> */
[----:B0-----:R-:W-:Y:S01]  /*2c80*/  FMNMX.FTZ R31, R49, R94, !PT ;  /* 0x0000005e311f7209 */ /* 0x001fe20007810000 */
[----:B------:R-:W-:Y:S01]  /*2c90*/  FFMA.FTZ R20, R82, UR42, -R9 ;  /* 0x0000002a52147c23 */ /* 0x000fe20008010809 */
[----:B------:R-:W-:Y:S01]  /*2ca0*/  FSEL R53, R53, -INF , P2 ;  /* 0xff80000035357808 */ /* 0x000fe20001000000 */
[----:B------:R-:W-:Y:S01]  /*2cb0*/  MUFU.EX2 R4, R4 ;  /* 0x0000000400047308 */ /* 0x000fe20000000800 */
[----:B------:R-:W-:Y:S01]  /*2cc0*/  FMNMX.FTZ R88, R52, R31, !PT ;  /* 0x0000001f34587209 */ /* 0x000fe20007810000 */
[--C-:B------:R-:W-:Y:S01]  /*2cd0*/  IMAD.MOV.U32 R102, RZ, RZ, R135.reuse ;  /* 0x000000ffff667224 */ /* 0x100fe200078e0087 */
[----:B------:R-:W-:Y:S01]  /*2ce0*/  ISETP.GT.AND P2, PT, R43, 0x41, PT ;  /* 0x000000412b00780c */ /* 0x000fe20003f44270 */
[--C-:B------:R-:W-:Y:S01]  /*2cf0*/  IMAD.MOV.U32 R100, RZ, RZ, R135.reuse ;  /* 0x000000ffff647224 */ /* 0x100fe200078e0087 */
[----:B------:R-:W-:Y:S01]  /*2d00*/  FMNMX.FTZ R31, R53, R88, !PT ;  /* 0x00000058351f7209 */ /* 0x000fe20007810000 */
[--C-:B------:R-:W-:Y:S01]  /*2d10*/  IMAD.MOV.U32 R98, RZ, RZ, R135.reuse ;  /* 0x000000ffff627224 */ /* 0x100fe200078e0087 */
        /* <DEDUP_REMOVED lines=9> */
[----:B------:R0:W-:Y:S01]  /*2db0*/  MUFU.EX2 R31, R39 ;  /* 0x00000027001f7308 */ /* 0x0001e20000000800 */
[----:B------:R-:W-:Y:S01]  /*2dc0*/  FMNMX.FTZ R46, R60, R35, !PT ;  /* 0x000000233c2e7209 */ /* 0x000fe20007810000 */
[--C-:B------:R-:W-:Y:S01]  /*2dd0*/  IMAD.MOV.U32 R90, RZ, RZ, R135.reuse ;  /* 0x000000ffff5a7224 */ /* 0x100fe200078e0087 */
[----:B------:R-:W-:Y:S01]  /*2de0*/  ISETP.GT.AND P2, PT, R43, 0x51, PT ;  /* 0x000000512b00780c */ /* 0x000fe20003f44270 */
[----:B------:R-:W-:Y:S01]  /*2df0*/  IMAD.MOV.U32 R88, RZ, RZ, R135 ;  /* 0x000000ffff587224 */ /* 0x000fe200078e0087 */
[----:B------:R-:W-:-:S02]  /*2e00*/  FMNMX.FTZ R35, R61, R46, !PT ;  /* 0x0000002e3d237209 */ /* 0x000fc40007810000 */
[----:B------:R-:W-:Y:S01]  /*2e10*/  FSEL R65, R65, -INF , P2 ;  /* 0xff80000041417808 */ /* 0x000fe20001000000 */
[----:B------:R-:W1:Y:S01]  /*2e20*/  MUFU.EX2 R6, R6 ;  /* 0x0000000600067308 */ /* 0x000e620000000800 */
[----:B------:R-:W-:Y:S02]  /*2e30*/  FMNMX.FTZ R46, R64, R35, !PT ;  /* 0x00000023402e7209 */ /* 0x000fe40007810000 */
[----:B------:R-:W-:Y:S02]  /*2e40*/  ISETP.GT.AND P2, PT, R43, 0x59, PT ;  /* 0x000000592b00780c */ /* 0x000fe40003f44270 */
[----:B0-----:R-:W-:Y:S02]  /*2e50*/  FMNMX.FTZ R39, R65, R46, !PT ;  /* 0x0000002e41277209 */ /* 0x001fe40007810000 */
[----:B------:R-:W-:Y:S01]  /*2e60*/  ISETP.GT.AND P3, PT, R43, 0x60, PT ;  /* 0x000000602b00780c */ /* 0x000fe20003f64270 */
[----:B------:R0:W-:Y:S01]  /*2e70*/  MUFU.EX2 R35, R50 ;  /* 0x0000003200237308 */ /* 0x0001e20000000800 */
[----:B------:R-:W-:-:S02]  /*2e80*/  FSEL R69, R69, -INF , P2 ;  /* 0xff80000045457808 */ /* 0x000fc40001000000 */
[----:B------:R-:W-:Y:S02]  /*2e90*/  FMNMX.FTZ R46, R68, R39, !PT ;  /* 0x00000027442e7209 */ /* 0x000fe40007810000 */
[----:B------:R-:W-:Y:S02]  /*2ea0*/  ISETP.GT.AND P2, PT, R43, 0x61, PT ;  /* 0x000000612b00780c */ /* 0x000fe40003f44270 */
[----:B------:R-:W-:Y:S01]  /*2eb0*/  FSEL R72, R72, -INF , P3 ;  /* 0xff80000048487808 */ /* 0x000fe20001800000 */
[----:B------:R-:W-:Y:S01]  /*2ec0*/  MUFU.EX2 R8, R8 ;  /* 0x0000000800087308 */ /* 0x000fe20000000800 */
[----:B------:R-:W-:Y:S02]  /*2ed0*/  FMNMX.FTZ R39, R69, R46, !PT ;  /* 0x0000002e45277209 */ /* 0x000fe40007810000 */
[----:B------:R-:W-:Y:S02]  /*2ee0*/  ISETP.GT.AND P3, PT, R43, 0x68, PT ;  /* 0x000000682b00780c */ /* 0x000fe40003f64270 */
[----:B------:R-:W-:-:S02]  /*2ef0*/  FSEL R73, R73, -INF , P2 ;  /* 0xff80000049497808 */ /* 0x000fc40001000000 */
[----:B------:R-:W-:Y:S01]  /*2f00*/  FMNMX.FTZ R46, R72, R39, !PT ;  /* 0x00000027482e7209 */ /* 0x000fe20007810000 */
[----:B------:R-:W2:Y:S01]  /*2f10*/  MUFU.EX2 R44, R44 ;  /* 0x0000002c002c7308 */ /* 0x000ea20000000800 */
[----:B------:R-:W-:Y:S02]  /*2f20*/  ISETP.GT.AND P2, PT, R43, 0x69, PT ;  /* 0x000000692b00780c */ /* 0x000fe40003f44270 */
[----:B------:R-:W-:Y:S02]  /*2f30*/  FSEL R76, R76, -INF , P3 ;  /* 0xff8000004c4c7808 */ /* 0x000fe40001800000 */
[----:B------:R-:W-:Y:S02]  /*2f40*/  FMNMX.FTZ R47, R73, R46, !PT ;  /* 0x0000002e492f7209 */ /* 0x000fe40007810000 */
        /* <DEDUP_REMOVED lines=11> */
[----:B------:R-:W-:Y:S01]  /*3000*/  MUFU.EX2 R48, R48 ;  /* 0x0000003000307308 */ /* 0x000fe20000000800 */
[----:B------:R-:W-:Y:S02]  /*3010*/  ISETP.GT.AND P2, PT, R43, 0x79, PT ;  /* 0x000000792b00780c */ /* 0x000fe40003f44270 */
[----:B------:R-:W-:Y:S02]  /*3020*/  FSEL R84, R84, -INF , P3 ;  /* 0xff80000054547808 */ /* 0x000fe40001800000 */
[----:B------:R-:W-:Y:S02]  /*3030*/  FMNMX.FTZ R47, R81, R46, !PT ;  /* 0x0000002e512f7209 */ /* 0x000fe40007810000 */
[----:B------:R-:W-:Y:S01]  /*3040*/  FSEL R85, R85, -INF , P2 ;  /* 0xff80000055557808 */ /* 0x000fe20001000000 */
[----:B------:R-:W-:Y:S01]  /*3050*/  MUFU.EX2 R43, R58 ;  /* 0x0000003a002b7308 */ /* 0x000fe20000000800 */
[----:B------:R-:W-:Y:S01]  /*3060*/  FMNMX.FTZ R46, R84, R47, !PT ;  /* 0x0000002f542e7209 */ /* 0x000fe20007810000 */
[--C-:B------:R-:W-:Y:S01]  /*3070*/  FFMA.FTZ R47, R14, UR42, -R9.reuse ;  /* 0x0000002a0e2f7c23 */ /* 0x100fe20008010809 */
[----:B------:R-:W-:-:S01]  /*3080*/  FFMA.FTZ R14, R66, UR42, -R9 ;  /* 0x0000002a420e7c23 */ /* 0x000fc20008010809 */
[----:B-1----:R-:W-:-:S02]  /*3090*/  F2FP.SATFINITE.E4M3.F32.PACK_AB_MERGE_C R149, R7, R6, RZ ;  /* 0x000000060795723e */ /* 0x002fc400048070ff */
[----:B0-----:R-:W-:Y:S01]  /*30a0*/  FMNMX.FTZ R50, R85, R46, !PT ;  /* 0x0000002e55327209 */ /* 0x001fe20007810000 */
[----:B------:R-:W-:Y:S01]  /*30b0*/  FFMA.FTZ R46, R62, UR42, -R9 ;  /* 0x0000002a3e2e7c23 */ /* 0x000fe20008010809 */
[----:B------:R-:W-:Y:S01]  /*30c0*/  MUFU.EX2 R42, R42 ;  /* 0x0000002a002a7308 */ /* 0x000fe20000000800 */
[----:B--2---:R-:W-:Y:S02]  /*30d0*/  F2FP.SATFINITE.E4M3.F32.PACK_AB_MERGE_C R151, R44, R13, RZ ;  /* 0x0000000d2c97723e */ /* 0x004fe400048070ff */
[----:B------:R-:W3:Y:S01]  /*30e0*/  SHFL.BFLY PT, R55, R50, 0x2, 0x1f ;  /* 0x0c401f0032377f89 */ /* 0x000ee200000e0000 */
[----:B------:R-:W-:Y:S02]  /*30f0*/  F2FP.SATFINITE.E4M3.F32.PACK_AB_MERGE_C R149, R5, R4, R149 ;  /* 0x000000040595723e */ /* 0x000fe40004807095 */
[----:B------:R-:W-:Y:S02]  /*3100*/  F2FP.SATFINITE.E4M3.F32.PACK_AB_MERGE_C R151, R11, R8, R151 ;  /* 0x000000080b97723e */ /* 0x000fe40004807097 */
[----:B------:R-:W-:Y:S08]  /*3110*/  MUFU.EX2 R38, R38 ;  /* 0x0000002600267308 */ /* 0x000ff00000000800 */
[----:B------:R-:W-:Y:S08]  /*3120*/  MUFU.EX2 R34, R34 ;  /* 0x0000002200227308 */ /* 0x000ff00000000800 */
[----:B------:R-:W-:Y:S01]  /*3130*/  MUFU.EX2 R12, R12 ;  /* 0x0000000c000c7308 */ /* 0x000fe20000000800 */
[----:B---3--:R-:W-:Y:S01]  /*3140*/  FMNMX.FTZ R54, R50, R55, !PT ;  /* 0x0000003732367209 */ /* 0x008fe20007810000 */
[----:B------:R-:W-:-:S04]  /*3150*/  FFMA.FTZ R50, R74, UR42, -R9 ;  /* 0x0000002a4a327c23 */ /* 0x000fc80008010809 */
[----:B------:R-:W0:Y:S02]  /*3160*/  SHFL.BFLY PT, R67, R54, 0x1, 0x1f ;  /* 0x0c201f0036437f89 */ /* 0x000e2400000e0000 */
[----:B------:R0:W-:Y:S08]  /*3170*/  MUFU.EX2 R55, R2 ;  /* 0x0000000200377308 */ /* 0x0001f00000000800 */
[----:B------:R-:W-:Y:S08]  /*3180*/  MUFU.EX2 R46, R46 ;  /* 0x0000002e002e7308 */ /* 0x000ff00000000800 */
[----:B------:R-:W-:Y:S01]  /*3190*/  MUFU.EX2 R47, R47 ;  /* 0x0000002f002f7308 */ /* 0x000fe20000000800 */
[----:B0-----:R-:W-:Y:S01]  /*31a0*/  FMNMX.FTZ R2, R54, R67, !PT ;  /* 0x0000004336027209 */ /* 0x001fe20007810000 */
[--C-:B------:R-:W-:Y:S01]  /*31b0*/  FFMA.FTZ R67, R83, UR42, -R9.reuse ;  /* 0x0000002a53437c23 */ /* 0x100fe20008010809 */
[----:B------:R-:W-:-:S01]  /*31c0*/  FFMA.FTZ R54, R86, UR42, -R9 ;  /* 0x0000002a56367c23 */ /* 0x000fc20008010809 */
[----:B------:R-:W-:Y:S01]  /*31d0*/  FFMA.FTZ R9, R10, UR42, -R9 ;  /* 0x0000002a0a097c23 */ /* 0x000fe20008010809 */
        /* <DEDUP_REMOVED lines=26> */
[----:B------:R-:W-:-:S02]  /*3380*/  @!P1 VIADD R41, R3, 0x19c40 ;  /* 0x00019c4003299836 */ /* 0x000fc40000000000 */
[--C-:B------:R-:W-:Y:S01]  /*3390*/  FFMA.FTZ R45, R45, UR42, -R58.reuse ;  /* 0x0000002a2d2d7c23 */ /* 0x100fe2000801083a */
[----:B------:R-:W-:-:S01]  /*33a0*/  FFMA.FTZ R64, R64, UR42, -R58 ;  /* 0x0000002a40407c23 */ /* 0x000fc2000801083a */
[----:B------:R-:W1:Y:S01]  /*33b0*/  MUFU.EX2 R28, R28 ;  /* 0x0000001c001c7308 */ /* 0x000e620000000800 */
[----:B------:R-:W-:-:S01]  /*33c0*/  FFMA.FTZ R60, R60, UR42, -R58 ;  /* 0x0000002a3c3c7c23 */ /* 0x000fc2000801083a */
[----:B------:R-:W-:Y:S01]  /*33d0*/  @!P1 PRMT R41, RZ, 0x654, R41 ;  /* 0x00000654ff299816 */ /* 0x000fe20000000029 */
[----:B------:R-:W-:-:S01]  /*33e0*/  FFMA.FTZ R61, R61, UR42, -R58 ;  /* 0x0000002a3d3d7c23 */ /* 0x000fc2000801083a */
[--C-:B------:R-:W-:Y:S01]  /*33f0*/  FFMA.FTZ R68, R68, UR42, -R58.reuse ;  /* 0x0000002a44447c23 */ /* 0x100fe2000801083a */
[----:B------:R-:W-:-:S01]  /*3400*/  FFMA.FTZ R69, R69, UR42, -R58 ;  /* 0x0000002a45457c23 */ /* 0x000fc2000801083a */
[----:B------:R2:W-:Y:S01]  /*3410*/  @!P1 SYNCS.ARRIVE.TRANS64.RED.A1T0 RZ, [R41+URZ], RZ ;  /* 0x000000ff29ff99a7 */ /* 0x0005e2000810043f */
[----:B------:R-:W-:-:S01]  /*3420*/  FFMA.FTZ R72, R72, UR42, -R58 ;  /* 0x0000002a48487c23 */ /* 0x000fc2000801083a */
[----:B------:R-:W3:Y:S01]  /*3430*/  MUFU.EX2 R71, R71 ;  /* 0x0000004700477308 */ /* 0x000ee20000000800 */
[----:B------:R-:W-:-:S01]  /*3440*/  FFMA.FTZ R73, R73, UR42, -R58 ;  /* 0x0000002a49497c23 */ /* 0x000fc2000801083a */
[--C-:B------:R-:W-:Y:S01]  /*3450*/  FFMA.FTZ R76, R76, UR42, -R58.reuse ;  /* 0x0000002a4c4c7c23 */ /* 0x100fe2000801083a */
[----:B------:R-:W-:-:S01]  /*3460*/  FFMA.FTZ R77, R77, UR42, -R58 ;  /* 0x0000002a4d4d7c23 */ /* 0x000fc2000801083a */
[--C-:B------:R-:W-:Y:S01]  /*3470*/  FFMA.FTZ R80, R80, UR42, -R58.reuse ;  /* 0x0000002a50507c23 */ /* 0x100fe2000801083a */
[----:B------:R-:W-:-:S01]  /*3480*/  FFMA.FTZ R81, R81, UR42, -R58 ;  /* 0x0000002a51517c23 */ /* 0x000fc2000801083a */
[----:B------:R-:W-:-:S02]  /*3490*/  FFMA.FTZ R84, R84, UR42, -R58 ;  /* 0x0000002a54547c23 */ /* 0x000fc4000801083a */
[----:B------:R-:W4:Y:S08]  /*34a0*/  MUFU.EX2 R24, R24 ;  /* 0x0000001800187308 */ /* 0x000f300000000800 */
[----:B------:R5:W-:Y:S08]  /*34b0*/  MUFU.EX2 R66, R40 ;  /* 0x0000002800427308 */ /* 0x000bf00000000800 */
[----:B------:R-:W2:Y:S01]  /*34c0*/  MUFU.EX2 R29, R29 ;  /* 0x0000001d001d7308 */ /* 0x000ea20000000800 */
[----:B-----5:R-:W-:-:S01]  /*34d0*/  FFMA.FTZ R40, R57, UR42, -R58 ;  /* 0x0000002a39287c23 */ /* 0x020fc2000801083a */
[----:B0-----:R-:W-:-:S06]  /*34e0*/  FADD.FTZ R57, R10, R25 ;  /* 0x000000190a397221 */ /* 0x001fcc0000010000 */
[----:B------:R-:W0:Y:S08]  /*34f0*/  MUFU.EX2 R62, R62 ;  /* 0x0000003e003e7308 */ /* 0x000e300000000800 */
[----:B------:R1:W-:Y:S08]  /*3500*/  MUFU.EX2 R49, R52 ;  /* 0x0000003400317308 */ /* 0x0003f00000000800 */
[----:B------:R-:W5:Y:S01]  /*3510*/  MUFU.EX2 R37, R37 ;  /* 0x0000002500257308 */ /* 0x000f620000000800 */
[----:B-1----:R-:W-:-:S01]  /*3520*/  FADD.FTZ R52, R28, R57 ;  /* 0x000000391c347221 */ /* 0x002fc20000010000 */
[----:B------:R-:W-:Y:S01]  /*3530*/  FADD.FTZ R57, R7, R56 ;  /* 0x0000003807397221 */ /* 0x000fe20000010000 */
[----:B---3--:R-:W-:-:S03]  /*3540*/  F2FP.SATFINITE.E4M3.F32.PACK_AB_MERGE_C R28, R71, R28, RZ ;  /* 0x0000001c471c723e */ /* 0x008fc600048070ff */
[----:B------:R-:W-:Y:S01]  /*3550*/  FADD.FTZ R74, R8, R57 ;  /* 0x00000039084a7221 */ /* 0x000fe20000010000 */
[----:B------:R-:W-:Y:S01]  /*3560*/  F2FP.SATFINITE.E4M3.F32.PACK_AB_MERGE_C R148, R25, R10, R28 ;  /* 0x0000000a1994723e */ /* 0x000fe2000480701c */
[----:B------:R1:W-:Y:S02]  /*3570*/  MUFU.EX2 R70, R53 ;  /* 0x0000003500467308 */ /* 0x0003e40000000800 */
[----:B------:R-:W-:-:S06]  /*3580*/  FADD.FTZ R74, R11, R74 ;  /* 0x0000004a0b4a7221 */ /* 0x000fcc0000010000 */
[----:B------:R-:W3:Y:S01]  /*3590*/  MUFU.EX2 R32, R32 ;  /* 0x0000002000207308 */ /* 0x000ee20000000800 */
[----:B-1----:R-:W-:-:S01]  /*35a0*/  FADD.FTZ R53, R71, R52 ;  /* 0x0000003447357221 */ /* 0x002fc20000010000 */
[--C-:B------:R-:W-:Y:S01]  /*35b0*/  FFMA.FTZ R52, R65, UR42, -R58.reuse ;  /* 0x0000002a41347c23 */ /* 0x100fe2000801083a */
[----:B------:R-:W-:-:S02]  /*35c0*/  FFMA.FTZ R58, R85, UR42, -R58 ;  /* 0x0000002a553a7c23 */ /* 0x000fc4000801083a */
[----:B----4-:R-:W-:Y:S01]  /*35d0*/  FADD.FTZ R56, R24, R53 ;  /* 0x0000003518387221 */ /* 0x010fe20000010000 */
[----:B------:R-:W-:-:S02]  /*35e0*/  FADD.FTZ R53, R13, R74 ;  /* 0x0000004a0d357221 */ /* 0x000fc40000010000 */
[----:B------:R-:W1:Y:S01]  /*35f0*/  MUFU.EX2 R33, R33 ;  /* 0x0000002100217308 */ /* 0x000e620000000800 */
[----:B--2---:R-:W-:-:S04]  /*3600*/  FADD.FTZ R41, R29, R56 ;  /* 0x000000381d297221 */ /* 0x004fc80000010000 */
[----:B0-----:R-:W-:-:S03]  /*3610*/  FADD.FTZ R56, R62, R41 ;  /* 0x000000293e387221 */ /* 0x001fc60000010000 */
[----:B------:R-:W0:Y:S01]  /*3620*/  MUFU.EX2 R45, R45 ;  /* 0x0000002d002d7308 */ /* 0x000e220000000800 */
[----:B-----5:R-:W-:-:S01]  /*3630*/  FADD.FTZ R41, R37, R56 ;  /* 0x0000003825297221 */ /* 0x020fc20000010000 */
[----:B------:R-:W-:-:S03]  /*3640*/  F2FP.SATFINITE.E4M3.F32.PACK_AB_MERGE_C R37, R37, R62, RZ ;  /* 0x0000003e2525723e */ /* 0x000fc600048070ff */
[----:B---3--:R-:W-:Y:S01]  /*3650*/  FADD.FTZ R56, R32, R41 ;  /* 0x0000002920387221 */ /* 0x008fe20000010000 */
[----:B------:R-:W-:Y:S02]  /*3660*/  F2FP.SATFINITE.E4M3.F32.PACK_AB_MERGE_C R150, R29, R24, R37 ;  /* 0x000000181d96723e */ /* 0x000fe40004807025 */
[----:B------:R2:W-:Y:S01]  /*3670*/  MUFU.EX2 R3, R64 ;  /* 0x0000004000037308 */ /* 0x0005e20000000800 */
[----:B-1----:R-:W-:-:S04]  /*3680*/  FADD.FTZ R41, R33, R56 ;  /* 0x0000003821297221 */ /* 0x002fc80000010000 */
[----:B------:R-:W-:-:S03]  /*3690*/  FADD.FTZ R56, R66, R41 ;  /* 0x0000002942387221 */ /* 0x000fc60000010000 */
[----:B------:R-:W1:Y:S01]  /*36a0*/  MUFU.EX2 R15, R15 ;  /* 0x0000000f000f7308 */ /* 0x000e620000000800 */
[----:B--2---:R-:W-:-:S01]  /*36b0*/  FADD.FTZ R64, R44, R53 ;  /* 0x000000352c407221 */ /* 0x004fc20000010000 */
[C---:B0-----:R-:W-:Y:S01]  /*36c0*/  FADD.FTZ R56, R45.reuse, R56 ;  /* 0x000000382d387221 */ /* 0x041fe20000010000 */
[----:B------:R-:W-:Y:S02]  /*36d0*/  F2FP.SATFINITE.E4M3.F32.PACK_AB_MERGE_C R45, R45, R66, RZ ;  /* 0x000000422d2d723e */ /* 0x000fe400048070ff */
[----:B------:R-:W-:Y:S02]  /*36e0*/  FADD.FTZ R53, R21, R64 ;  /* 0x0000004015357221 */ /* 0x000fe40000010000 */
[----:B------:R-:W-:Y:S01]  /*36f0*/  F2FP.SATFINITE.E4M3.F32.PACK_AB_MERGE_C R144, R33, R32, R45 ;  /* 0x000000202190723e */ /* 0x000fe2000480702d */
[----:B------:R-:W0:Y:S01]  /*3700*/  MUFU.EX2 R36, R36 ;  /* 0x0000002400247308 */ /* 0x000e220000000800 */
[----:B------:R-:W-:-:S04]  /*3710*/  FADD.FTZ R64, R48, R53 ;  /* 0x0000003530407221 */ /* 0x000fc80000010000 */
[----:B------:R-:W-:Y:S01]  /*3720*/  FADD.FTZ R53, R31, R64 ;  /* 0x000000401f357221 */ /* 0x000fe20000010000 */
[C---:B------:R-:W-:Y:S02]  /*3730*/  F2FP.SATFINITE.E4M3.F32.PACK_AB_MERGE_C R31, R42.reuse, R31, RZ ;  /* 0x0000001f2a1f723e */ /* 0x040fe400048070ff */
[----:B------:R-:W2:Y:S01]  /*3740*/  MUFU.EX2 R27, R27 ;  /* 0x0000001b001b7308 */ /* 0x000ea20000000800 */
[----:B------:R-:W-:-:S01]  /*3750*/  FADD.FTZ R64, R42, R53 ;  /* 0x000000352a407221 */ /* 0x000fc20000010000 */
[----:B-1----:R-:W-:Y:S01]  /*3760*/  FADD.FTZ R7, R15, R56 ;  /* 0x000000380f077221 */ /* 0x002fe20000010000 */
[----:B------:R-:W-:Y:S02]  /*3770*/  F2FP.SATFINITE.E4M3.F32.PACK_AB_MERGE_C R145, R48, R21, R31 ;  /* 0x000000153091723e */ /* 0x000fe4000480701f */
[----:B------:R-:W-:-:S03]  /*3780*/  FADD.FTZ R41, R35, R64 ;  /* 0x0000004023297221 */ /* 0x000fc60000010000 */
[----:B------:R-:W1:Y:S01]  /*3790*/  MUFU.EX2 R40, R40 ;  /* 0x0000002800287308 */ /* 0x000e620000000800 */
[----:B------:R-:W-:-:S01]  /*37a0*/  FADD.FTZ R44, R38, R41 ;  /* 0x00000029262c7221 */ /* 0x000fc20000010000 */
[----:B0-----:R-:W-:-:S03]  /*37b0*/  FADD.FTZ R6, R36, R7 ;  /* 0x0000000724067221 */ /* 0x001fc60000010000 */
[----:B------:R-:W-:Y:S01]  /*37c0*/  FADD.FTZ R13, R39, R44 ;  /* 0x0000002c270d7221 */ /* 0x000fe20000010000 */
[----:B------:R-:W-:-:S01]  /*37d0*/  FADD.FTZ R7, R49, R6 ;  /* 0x0000000631077221 */ /* 0x000fc20000010000 */
[C---:B------:R-:W-:Y:S01]  /*37e0*/  F2FP.SATFINITE.E4M3.F32.PACK_AB_MERGE_C R39, R34.reuse, R39, RZ ;  /* 0x000000272227723e */ /* 0x040fe200048070ff */
[----:B------:R-:W0:Y:S01]  /*37f0*/  MUFU.EX2 R60, R60 ;  /* 0x0000003c003c7308 */ /* 0x000e220000000800 */
[----:B------:R-:W-:-:S01]  /*3800*/  FADD.FTZ R34, R34, R13 ;  /* 0x0000000d22227221 */ /* 0x000fc20000010000 */
[C---:B------:R-:W-:Y:S01]  /*3810*/  FADD.FTZ R6, R70.reuse, R7 ;  /* 0x0000000746067221 */ /* 0x040fe20000010000 */
[----:B------:R-:W-:Y:S02]  /*3820*/  F2FP.SATFINITE.E4M3.F32.PACK_AB_MERGE_C R49, R70, R49, RZ ;  /* 0x000000314631723e */ /* 0x000fe400048070ff */
[----:B------:R-:W-:Y:S01]  /*3830*/  FADD.FTZ R13, R43, R34 ;  /* 0x000000222b0d7221 */ /* 0x000fe20000010000 */
[----:B--2---:R-:W-:-:S01]  /*3840*/  FADD.FTZ R7, R27, R6 ;  /* 0x000000061b077221 */ /* 0x004fc20000010000 */
[----:B------:R-:W-:Y:S01]  /*3850*/  F2FP.SATFINITE.E4M3.F32.PACK_AB_MERGE_C R147, R38, R35, R39 ;  /* 0x000000232693723e */ /* 0x000fe20004807027 */
[----:B------:R-:W2:Y:S01]  /*3860*/  MUFU.EX2 R61, R61 ;  /* 0x0000003d003d7308 */ /* 0x000ea20000000800 */
[----:B------:R-:W-:-:S01]  /*3870*/  FADD.FTZ R13, R12, R13 ;  /* 0x0000000d0c0d7221 */ /* 0x000fc20000010000 */
[----:B-1----:R-:W-:Y:S01]  /*3880*/  FADD.FTZ R7, R40, R7 ;  /* 0x0000000728077221 */ /* 0x002fe20000010000 */
[----:B------:R-:W-:-:S02]  /*3890*/  F2FP.SATFINITE.E4M3.F32.PACK_AB_MERGE_C R146, R36, R15, R49 ;  /* 0x0000000f2492723e */ /* 0x000fc40004807031 */
[----:B------:R-:W-:Y:S01]  /*38a0*/  FADD.FTZ R6, R46, R13 ;  /* 0x0000000d2e067221 */ /* 0x000fe20000010000 */
[----:B------:R-:W-:Y:S02]  /*38b0*/  F2FP.SATFINITE.E4M3.F32.PACK_AB_MERGE_C R46, R47, R46, RZ ;  /* 0x0000002e2f2e723e */ /* 0x000fe400048070ff */
[----:B------:R-:W1:Y:S01]  /*38c0*/  MUFU.EX2 R51, R51 ;  /* 0x0000003300337308 */ /* 0x000e620000000800 */
[----:B0-----:R-:W-:-:S01]  /*38d0*/  FADD.FTZ R4, R60, R7 ;  /* 0x000000073c047221 */ /* 0x001fc20000010000 */
[----:B------:R-:W-:Y:S01]  /*38e0*/  FADD.FTZ R47, R47, R6 ;  /* 0x000000062f2f7221 */ /* 0x000fe20000010000 */
[----:B------:R-:W-:-:S03]  /*38f0*/  F2FP.SATFINITE.E4M3.F32.PACK_AB_MERGE_C R141, R12, R43, R46 ;  /* 0x0000002b0c8d723e */ /* 0x000fc6000480702e */
[----:B------:R-:W-:Y:S02]  /*3900*/  FADD.FTZ R6, R14, R47 ;  /* 0x0000002f0e067221 */ /* 0x000fe40000010000 */
[----:B------:R-:W0:Y:S01]  /*3910*/  MUFU.EX2 R52, R52 ;  /* 0x0000003400347308 */ /* 0x000e220000000800 */
[----:B--2---:R-:W-:-:S01]  /*3920*/  FADD.FTZ R4, R61, R4 ;  /* 0x000000043d047221 */ /* 0x004fc20000010000 */
[----:B------:R-:W-:-:S03]  /*3930*/  F2FP.SATFINITE.E4M3.F32.PACK_AB_MERGE_C R60, R61, R60, RZ ;  /* 0x0000003c3d3c723e */ /* 0x000fc600048070ff */
[----:B------:R-:W-:Y:S01]  /*3940*/  FADD.FTZ R5, R3, R4 ;  /* 0x0000000403057221 */ /* 0x000fe20000010000 */
[----:B------:R-:W-:Y:S02]  /*3950*/  F2FP.SATFINITE.E4M3.F32.PACK_AB_MERGE_C R4, R55, R30, RZ ;  /* 0x0000001e3704723e */ /* 0x000fe400048070ff */
[----:B------:R-:W2:Y:S01]  /*3960*/  MUFU.EX2 R68, R68 ;  /* 0x0000004400447308 */ /* 0x000ea20000000800 */
[----:B-1----:R-:W-:-:S01]  /*3970*/  FADD.FTZ R7, R51, R6 ;  /* 0x0000000633077221 */ /* 0x002fc20000010000 */
[----:B------:R-:W-:Y:S02]  /*3980*/  F2FP.SATFINITE.E4M3.F32.PACK_AB_MERGE_C R143, R51, R14, R4 ;  /* 0x0000000e338f723e */ /* 0x000fe40004807004 */
[----:B------:R-:W-:Y:S01]  /*3990*/  F2FP.SATFINITE.E4M3.F32.PACK_AB_MERGE_C R140, R40, R27, R60 ;  /* 0x0000001b288c723e */ /* 0x000fe2000480703c */
[----:B------:R-:W-:-:S03]  /*39a0*/  FADD.FTZ R30, R30, R7 ;  /* 0x000000071e1e7221 */ /* 0x000fc60000010000 */
        /* <DEDUP_REMOVED lines=21> */
[----:B-1----:R-:W-:-:S01]  /*3b00*/  FADD.FTZ R7, R73, R4 ;  /* 0x0000000449077221 */ /* 0x002fc20000010000 */
[----:B------:R-:W-:-:S06]  /*3b10*/  FADD.FTZ R63, R63, R26 ;  /* 0x0000001a3f3f7221 */ /* 0x000fcc0000010000 */
[----:B------:R-:W-:Y:S01]  /*3b20*/  MUFU.EX2 R54, R54 ;  /* 0x0000003600367308 */ /* 0x000fe20000000800 */
[----:B--2---:R-:W-:-:S07]  /*3b30*/  FADD.FTZ R4, R76, R7 ;  /* 0x000000074c047221 */ /* 0x004fce0000010000 */
        /* <DEDUP_REMOVED lines=16> */
[----:B0-----:R-:W-:-:S04]  /*3c40*/  FADD.FTZ R3, R81, R4 ;  /* 0x0000000451037221 */ /* 0x001fc80000010000 */
[----:B--2---:R-:W-:Y:S01]  /*3c50*/  FADD.FTZ R4, R84, R3 ;  /* 0x0000000354047221 */ /* 0x004fe20000010000 */
[----:B------:R-:W-:-:S01]  /*3c60*/  FADD.FTZ R3, R9, R54 ;  /* 0x0000003609037221 */ /* 0x000fc20000010000 */
[C---:B-1----:R-:W-:Y:S02]  /*3c70*/  F2FP.SATFINITE.E4M3.F32.PACK_AB_MERGE_C R6, R5.reuse, R84, RZ ;  /* 0x000000540506723e */ /* 0x042fe400048070ff */
        /* <DEDUP_REMOVED lines=30> */
[----:B------:R-:W-:-:S05]  /*3e60*/  UMOV UR20, UR36 ;  /* 0x0000002400147c82 */ /* 0x000fca0008000000 */
.L_x_1702:
[----:B------:R-:W-:-:S04]  /*3e70*/  UISETP.NE.AND UP0, UPT, UR20, 0x1, UPT ;  /* 0x000000011400788c */ /* 0x000fc8000bf05270 */
[----:B------:R-:W-:-:S04]  /*3e80*/  USEL UR45, URZ, 0x1, UP0 ;  /* 0x000000013f2d7887 */ /* 0x000fc80008000000 */
[----:B------:R-:W-:Y:S01]  /*3e90*/  ULOP3.LUT UR45, UR19, UR45, URZ, 0x3c, !UPT ;  /* 0x0000002d132d7292 */ /* 0x000fe2000f8e3c3f */
[----:B------:R-:W-:Y:S11]  /*3ea0*/  @!P0 BRA `(.L_x_1693) ;  /* 0x0000000000048947 */ /* 0x000ff60003800000 */
[----:B------:R-:W-:Y:S01]  /*3eb0*/  BPT.TRAP 0x1 ;  /* 0x000000040000795c */ /* 0x000fe20000300000 */
.L_x_1693:
        /* <DEDUP_REMOVED lines=9> */
.L_x_1694:
[----:B-1----:R-:W-:Y:S05]  /*3f50*/  @P2 BRA `(.L_x_1695) ;  /* 0x0000000000082947 */ /* 0x002fea0003800000 */
[----:B------:R-:W1:Y:S02]  /*3f60*/  SYNCS.PHASECHK.TRANS64.TRYWAIT P2, [UR21+0x19c30], R0 ;  /* 0x019c3000ff0075a7 */ /* 0x000e640008040155 */
[----:B-1----:R-:W-:Y:S05]  /*3f70*/  @!P2 BRA `(.L_x_1696) ;  /* 0x000000b000c8a947 */ /* 0x002fea0003800000 */
.L_x_1695:
        /* <DEDUP_REMOVED lines=17> */
.L_x_1697:
[----:B------:R-:W-:Y:S01]  /*4090*/  ULEA UR11, UR20, UR44, 0x3 ;  /* 0x0000002c140b7291 */ /* 0x000fe2000f8e183f */
[----:B01----:R-:W-:-:S05]  /*40a0*/  IMAD.U32 R0, RZ, RZ, UR19 ;  /* 0x00000013ff007e24 */ /* 0x003fca000f8e00ff */
[----:B------:R-:W-:-:S04]  /*40b0*/  SHF.L.U32 R0, R0, 0x1f, RZ ;  /* 0x0000001f00007819 */ /* 0x000fc800000006ff */
[----:B------:R0:W1:Y:S01]  /*40c0*/  SYNCS.PHASECHK.TRANS64.TRYWAIT P2, [UR11+0x19c50], R0 ;  /* 0x019c5000ff0075a7 */ /* 0x000062000804014b */
[----:B------:R-:W-:Y:S05]  /*40d0*/  @!P0 BRA `(.L_x_1698) ;  /* 0x0000000000048947 */ /* 0x000fea0003800000 */
[----:B------:R-:W-:Y:S01]  /*40e0*/  BPT.TRAP 0x1 ;  /* 0x000000040000795c */ /* 0x000fe20000300000 */
.L_x_1698:
[----:B-1----:R-:W-:Y:S05]  /*40f0*/  @P2 BRA `(.L_x_1699) ;  /* 0x0000000000082947 */ /* 0x002fea0003800000 */
[----:B------:R-:W1:Y:S02]  /*4100*/  SYNCS.PHASECHK.TRANS64.TRYWAIT P2, [UR11+0x19c50], R0 ;  /* 0x019c5000ff0075a7 */ /* 0x000e64000804014b */
[----:B-1----:R-:W-:Y:S05]  /*4110*/  @!P2 BRA `(.L_x_1700) ;  /* 0x000000b00078a947 */ /* 0x002fea0003800000 */
.L_x_1699:
[----:B------:R-:W-:Y:S01]  /*4120*/  UMOV UR6, 0xffffff80 ;  /* 0xffffff8000067882 */ /* 0x000fe20000000000 */
[----:B01----:R-:W-:Y:S01]  /*4130*/  IMAD.MOV.U32 R0, RZ, RZ, -0x2 ;  /* 0xfffffffeff007424 */ /* 0x003fe200078e00ff */
[----:B------:R-:W-:Y:S01]  /*4140*/  UIMAD UR6, UR18, UR6, 0x1 ;  /* 0x00000001120674a4 */ /* 0x000fe2000f8e0206 */
[----:B------:R-:W-:Y:S01]  /*4150*/  WARPGROUP.ARRIVE ;  /* 0x00000000000079c5 */ /* 0x000fe20000000000 */
[----:B------:R-:W-:Y:S02]  /*4160*/  UMOV UR7, 0x40000040 ;  /* 0x4000004000077882 */ /* 0x000fe40000000000 */
[----:B------:R-:W-:-:S04]  /*4170*/  UIMAD UR6, UR53, 0xc0, UR6 ;  /* 0x000000c0350678a4 */ /* 0x000fc8000f8e0206 */
[----:B------:R-:W-:-:S06]  /*4180*/  UIADD3 UR6, -UR52, UR6, UR49 ;  /* 0x0000000634067290 */ /* 0x000fcc000fffe131 */
[----:B------:R-:W-:Y:S01]  /*4190*/  IMAD R7, R17, R0, UR6 ;  /* 0x0000000611077e24 */ /* 0x000fe2000f8e0200 */
[----:B------:R-:W-:-:S03]  /*41a0*/  UIADD3 UR6, UR44, 0x3000, URZ ;  /* 0x000030002c067890 */ /* 0x000fc6000fffe03f */
[----:B------:R-:W-:Y:S01]  /*41b0*/  IMAD.IADD R0, R22, 0x1, R7 ;  /* 0x0000000116007824 */ /* 0x000fe200078e0207 */
[----:B------:R-:W-:-:S04]  /*41c0*/  USHF.R.U32.HI UR6, URZ, 0x4, UR6 ;  /* 0x000000043f067899 */ /* 0x000fc80008011606 */
[C---:B------:R-:W-:Y:S01]  /*41d0*/  ISETP.GT.AND P2, PT, R0.reuse, RZ, PT ;  /* 0x000000ff0000720c */ /* 0x040fe20003f44270 */
[----:B------:R-:W-:Y:S01]  /*41e0*/  ULOP3.LUT UR6, UR6, 0x3fff, URZ, 0xc0, !UPT ;  /* 0x00003fff06067892 */ /* 0x000fe2000f8ec03f */
[----:B------:R-:W-:Y:S02]  /*41f0*/  ISETP.GT.AND P3, PT, R0, 0x1, PT ;  /* 0x000000010000780c */ /* 0x000fe40003f64270 */
[----:B------:R-:W-:Y:S01]  /*4200*/  FSEL R24, R24, -INF , P2 ;  /* 0xff80000018187808 */ /* 0x000fe20001000000 */
[----:B------:R-:W-:Y:S01]  /*4210*/  ULOP3.LUT UR6, UR6, 0x10000, URZ, 0xfc, !UPT ;  /* 0x0001000006067892 */ /* 0x000fe2000f8efc3f */
[----:B------:R-:W-:Y:S02]  /*4220*/  ISETP.GT.AND P2, PT, R0, 0x8, PT ;  /* 0x000000080000780c */ /* 0x000fe40003f44270 */
[----:B------:R-:W-:Y:S01]  /*4230*/  FSEL R25, R25, -INF , P3 ;  /* 0xff80000019197808 */ /* 0x000fe20001800000 */
[----:B------:R-:W-:Y:S01]  /*4240*/  UIMAD UR10, UR20, 0x300, UR6 ;  /* 0x00000300140a78a4 */ /* 0x000fe2000f8e0206 */
[----:B------:R-:W-:-:S02]  /*4250*/  FMNMX.FTZ R2, R24, R5, !PT ;  /* 0x0000000518027209 */ /* 0x000fc40007810000 */
[----:B------:R-:W-:Y:S02]  /*4260*/  ISETP.GT.AND P3, PT, R0, 0x9, PT ;  /* 0x000000090000780c */ /* 0x000fe40003f64270 */
[----:B------:R-:W-:Y:S02]  /*4270*/  FSEL R28, R28, -INF , P2 ;  /* 0xff8000001c1c7808 */ /* 0x000fe40001000000 */
[----:B------:R-:W-:Y:S01]  /*4280*/  FMNMX.FTZ R7, R25, R2, !PT ;  /* 0x0000000219077209 */ /* 0x000fe20007810000 */
[----:B------:R-:W-:Y:S01]  /*4290*/  UMOV UR6, UR10 ;  /* 0x0000000a00067c82 */ /* 0x000fe20008000000 */
[----:B------:R-:W-:Y:S01]  /*42a0*/  ISETP.GT.AND P2, PT, R0, 0x10, PT ;  /* 0x000000100000780c */ /* 0x000fe20003f44270 */
[----:B------:R-:W-:Y:S01]  /*42b0*/  QGMMA.64x96x32.F32.E4M3.E4M3 R88, R148, gdesc[UR4], R88, gsb0 ;  /* 0x0160000494587df3 */ /* 0x000fe20008000858 */
[----:B------:R-:W-:Y:S01]  /*42c0*/  FSEL R29, R29, -INF , P3 ;  /* 0xff8000001d1d7808 */ /* 0x000fe20001800000 */
[----:B------:R-:W-:Y:S01]  /*42d0*/  UIADD3 UR6, UR10, 0x2, URZ ;  /* 0x000000020a067890 */ /* 0x000fe2000fffe03f */
[----:B------:R-:W-:Y:S01]  /*42e0*/  FMNMX.FTZ R2, R28, R7, !PT ;  /* 0x000000071c027209 */ /* 0x000fe20007810000 */
[----:B------:R-:W-:Y:S01]  /*42f0*/  UMOV UR7, 0x40000040 ;  /* 0x4000004000077882 */ /* 0x000fe20000000000 */
        /* <DEDUP_REMOVED lines=52> */
[----:B------:R-:W-:Y:S01]  /*4640*/  FSEL R65, R65, -INF , P3 ;  /* 0xff80000041417808 */ /* 0x000fe20001800000 */
[----:B------:R-:W-:Y:S02]  /*4650*/  WARPGROUP.DEPBAR.LE gsb0, 0x0 ;  /* 0x00008000000079c5 */ /* 0x000fe40000010000 */
[----:B------:R-:W-:Y:S01]  /*4660*/  FMNMX.FTZ R2, R64, R7, !PT ;  /* 0x0000000740027209 */ /* 0x000fe20007810000 */
[----:B------:R-:W-:Y:S01]  /*4670*/  WARPGROUP.ARRIVE ;  /* 0x00000000000079c5 */ /* 0x000fe20000000000 */
[----:B------:R-:W-:-:S02]  /*4680*/  ISETP.GT.AND P3, PT, R0, 0x59, PT ;  /* 0x000000590000780c */ /* 0x000fc40003f64270 */
[----:B------:R-:W-:Y:S02]  /*4690*/  FSEL R68, R68, -INF , P2 ;  /* 0xff80000044447808 */ /* 0x000fe40001000000 */
[----:B------:R-:W-:Y:S01]  /*46a0*/  FMNMX.FTZ R7, R65, R2, !PT ;  /* 0x0000000241077209 */ /* 0x000fe20007810000 */
[----:B------:R-:W-:Y:S01]  /*46b0*/  QGMMA.64x96x32.F32.E4M3.E4M3 R88, R144, gdesc[UR4], R88, gsb0 ;  /* 0x0160000490587df3 */ /* 0x000fe20008000858 */
[----:B------:R-:W-:Y:S01]  /*46c0*/  ISETP.GT.AND P2, PT, R0, 0x60, PT ;  /* 0x000000600000780c */ /* 0x000fe20003f44270 */
[----:B------:R-:W-:Y:S01]  /*46d0*/  UIADD3 UR6, UR10, 0x4, URZ ;  /* 0x000000040a067890 */ /* 0x000fe2000fffe03f */
[----:B------:R-:W-:Y:S01]  /*46e0*/  FSEL R69, R69, -INF , P3 ;  /* 0xff80000045457808 */ /* 0x000fe20001800000 */
[----:B------:R-:W-:Y:S01]  /*46f0*/  UMOV UR7, 0x40000040 ;  /* 0x4000004000077882 */ /* 0x000fe20000000000 */
        /* <DEDUP_REMOVED lines=19> */
[C---:B------:R-:W-:Y:S01]  /*4830*/  ISETP.GT.AND P3, PT, R0.reuse, 0x79, PT ;  /* 0x000000790000780c */ /* 0x040fe20003f64270 */
[----:B------:R-:W-:Y:S01]  /*4840*/  VIADD R0, R0, 0x8 ;  /* 0x0000000800007836 */ /* 0x000fe20000000000 */
[----:B------:R-:W-:-:S02]  /*4850*/  FSEL R84, R84, -INF , P2 ;  /* 0xff80000054547808 */ /* 0x000fc40001000000 */
[----:B------:R-:W-:Y:S02]  /*4860*/  FMNMX.FTZ R7, R81, R2, !PT ;  /* 0x0000000251077209 */ /* 0x000fe40007810000 */
[----:B------:R-:W-:Y:S02]  /*4870*/  FSEL R8, R85, -INF , P3 ;  /* 0xff80000055087808 */ /* 0x000fe40001800000 */
[----:B------:R-:W-:Y:S02]  /*4880*/  FMNMX.FTZ R7, R84, R7, !PT ;  /* 0x0000000754077209 */ /* 0x000fe40007810000 */
[----:B------:R-:W-:Y:S02]  /*4890*/  ISETP.GT.AND P3, PT, R0, RZ, PT ;  /* 0x000000ff0000720c */ /* 0x000fe40003f64270 */
[----:B------:R-:W-:Y:S02]  /*48a0*/  FMNMX.FTZ R9, R8, R7, !PT ;  /* 0x0000000708097209 */ /* 0x000fe40007810000 */
[----:B------:R-:W-:-:S02]  /*48b0*/  ISETP.GT.AND P4, PT, R0, 0x1, PT ;  /* 0x000000010000780c */ /* 0x000fc40003f84270 */
[----:B------:R-:W-:Y:S01]  /*48c0*/  FSEL R13, R26, -INF , P3 ;  /* 0xff8000001a0d7808 */ /* 0x000fe20001800000 */
[----:B------:R-:W0:Y:S01]  /*48d0*/  SHFL.BFLY PT, R2, R9, 0x2, 0x1f ;  /* 0x0c401f0009027f89 */ /* 0x000e2200000e0000 */
        /* <DEDUP_REMOVED lines=12> */
[----:B0-----:R-:W-:Y:S02]  /*49a0*/  FMNMX.FTZ R10, R9, R2, !PT ;  /* 0x00000002090a7209 */ /* 0x001fe40007810000 */
[----:B------:R-:W-:Y:S02]  /*49b0*/  ISETP.GT.AND P3, PT, R0, 0x18, PT ;  /* 0x000000180000780c */ /* 0x000fe40003f64270 */
[----:B------:R-:W-:Y:S01]  /*49c0*/  FSEL R35, R35, -INF , P4 ;  /* 0xff80000023237808 */ /* 0x000fe20002000000 */
[----:B------:R-:W0:Y:S01]  /*49d0*/  SHFL.BFLY PT, R7, R10, 0x1, 0x1f ;  /* 0x0c201f000a077f89 */ /* 0x000e2200000e0000 */
[----:B------:R-:W-:Y:S02]  /*49e0*/  FMNMX.FTZ R20, R34, R21, !PT ;  /* 0x0000001522147209 */ /* 0x000fe40007810000 */
[----:B------:R-:W-:-:S02]  /*49f0*/  ISETP.GT.AND P4, PT, R0, 0x19, PT ;  /* 0x000000190000780c */ /* 0x000fc40003f84270 */
[----:B------:R-:W-:Y:S02]  /*4a00*/  FSEL R38, R38, -INF , P3 ;  /* 0xff80000026267808 */ /* 0x000fe40001800000 */
[----:B------:R-:W-:Y:S02]  /*4a10*/  FMNMX.FTZ R21, R35, R20, !PT ;  /* 0x0000001423157209 */ /* 0x000fe40007810000 */
[C---:B------:R-:W-:Y:S02]  /*4a20*/  ISETP.GT.AND P3, PT, R0.reuse, 0x20, PT ;  /* 0x000000200000780c */ /* 0x040fe40003f64270 */
[----:B------:R-:W-:Y:S02]  /*4a30*/  FSEL R39, R39, -INF , P4 ;  /* 0xff80000027277808 */ /* 0x000fe40002000000 */
[----:B------:R-:W-:Y:S02]  /*4a40*/  ISETP.GT.AND P4, PT, R0, 0x21, PT ;  /* 0x000000210000780c */ /* 0x000fe40003f84270 */
[----:B------:R-:W-:-:S02]  /*4a50*/  FSEL R42, R42, -INF , P3 ;  /* 0xff8000002a2a7808 */ /* 0x000fc40001800000 */
[C---:B------:R-:W-:Y:S02]  /*4a60*/  ISETP.GT.AND P3, PT, R0.reuse, 0x28, PT ;  /* 0x000000280000780c */ /* 0x040fe40003f64270 */
[----:B------:R-:W-:Y:S01]  /*4a70*/  FSEL R43, R43, -INF , P4 ;  /* 0xff8000002b2b7808 */ /* 0x000fe20002000000 */
[----:B------:R-:W-:Y:S02]  /*4a80*/  WARPGROUP.DEPBAR.LE gsb0, 0x0 ;  /* 0x00008000000079c5 */ /* 0x000fe40000010000 */
[----:B------:R-:W-:Y:S01]  /*4a90*/  ISETP.GT.AND P4, PT, R0, 0x29, PT ;  /* 0x000000290000780c */ /* 0x000fe20003f84270 */
[----:B------:R-:W-:Y:S01]  /*4aa0*/  WARPGROUP.ARRIVE ;  /* 0x00000000000079c5 */ /* 0x000fe20000000000 */
[----:B0-----:R-:W-:Y:S01]  /*4ab0*/  FMNMX.FTZ R2, R10, R7, !PT ;  /* 0x000000070a027209 */ /* 0x001fe20007810000 */
[----:B------:R-:W-:Y:S01]  /*4ac0*/  IMAD.U32 R7, RZ, RZ, UR42 ;  /* 0x0000002aff077e24 */ /* 0x000fe2000f8e00ff */
[----:B------:R-:W-:Y:S02]  /*4ad0*/  FSEL R46, R46, -INF , P3 ;  /* 0xff8000002e2e7808 */ /* 0x000fe40001800000 */
[C---:B------:R-:W-:Y:S01]  /*4ae0*/  FSETP.NEU.FTZ.AND P2, PT, R2.reuse, -INF , PT ;  /* 0xff8000000200780b */ /* 0x040fe20003f5d000 */
[----:B------:R-:W-:-:S01]  /*4af0*/  FFMA.FTZ R7, R2, R7, -8 ;  /* 0xc100000002077423 */ /* 0x000fc20000010007 */
[C---:B------:R-:W-:Y:S01]  /*4b00*/  ISETP.GT.AND P3, PT, R0.reuse, 0x30, PT ;  /* 0x000000300000780c */ /* 0x040fe20003f64270 */
[----:B------:R-:W-:Y:S01]  /*4b10*/  QGMMA.64x96x32.F32.E4M3.E4M3 R88, R140, gdesc[UR4], R88, gsb0 ;  /* 0x016000048c587df3 */ /* 0x000fe20008000858 */
[----:B------:R-:W-:Y:S01]  /*4b20*/  FSEL R47, R47, -INF , P4 ;  /* 0xff8000002f2f7808 */ /* 0x000fe20002000000 */
[----:B------:R-:W-:Y:S01]  /*4b30*/  UIADD3 UR6, UR10, 0x6, URZ ;  /* 0x000000060a067890 */ /* 0x000fe2000fffe03f */
[----:B------:R-:W-:Y:S01]  /*4b40*/  FSEL R7, R7, RZ, P2 ;  /* 0x000000ff07077208 */ /* 0x000fe20001000000 */
[----:B------:R-:W-:Y:S01]  /*4b50*/  UMOV UR7, 0x40000040 ;  /* 0x4000004000077882 */ /* 0x000fe20000000000 */
[----:B------:R-:W-:-:S02]  /*4b60*/  ISETP.GT.AND P4, PT, R0, 0x31, PT ;  /* 0x000000310000780c */ /* 0x000fc40003f84270 */
[----:B------:R-:W-:Y:S01]  /*4b70*/  FSEL R50, R50, -INF , P3 ;  /* 0xff80000032327808 */ /* 0x000fe20001800000 */
[----:B------:R-:W-:-:S01]  /*4b80*/  FFMA.FTZ R24, R24, UR42, -R7 ;  /* 0x0000002a18187c23 */ /* 0x000fc20008010807 */
[--C-:B------:R-:W-:Y:S01]  /*4b90*/  FFMA.FTZ R10, R25, UR42, -R7.reuse ;  /* 0x0000002a190a7c23 */ /* 0x100fe20008010807 */
[----:B------:R-:W-:-:S01]  /*4ba0*/  FFMA.FTZ R12, R29, UR42, -R7 ;  /* 0x0000002a1d0c7c23 */ /* 0x000fc20008010807 */
[----:B------:R-:W-:Y:S01]  /*4bb0*/  ISETP.GT.AND P3, PT, R0, 0x38, PT ;  /* 0x000000380000780c */ /* 0x000fe20003f64270 */
[----:B------:R0:W-:Y:S01]  /*4bc0*/  MUFU.EX2 R9, R24 ;  /* 0x0000001800097308 */ /* 0x0001e20000000800 */
[----:B------:R-:W-:Y:S01]  /*4bd0*/  FSEL R51, R51, -INF , P4 ;  /* 0xff80000033337808 */ /* 0x000fe20002000000 */
[--C-:B------:R-:W-:Y:S01]  /*4be0*/  FFMA.FTZ R11, R28, UR42, -R7.reuse ;  /* 0x0000002a1c0b7c23 */ /* 0x100fe20008010807 */
[----:B------:R-:W-:Y:S01]  /*4bf0*/  ISETP.GT.AND P4, PT, R0, 0x39, PT ;  /* 0x000000390000780c */ /* 0x000fe20003f84270 */
[--C-:B------:R-:W-:Y:S01]  /*4c00*/  FFMA.FTZ R15, R33, UR42, -R7.reuse ;  /* 0x0000002a210f7c23 */ /* 0x100fe20008010807 */
[----:B------:R-:W-:Y:S01]  /*4c10*/  FSEL R54, R54, -INF , P3 ;  /* 0xff80000036367808 */ /* 0x000fe20001800000 */
[--C-:B------:R-:W-:Y:S01]  /*4c20*/  FFMA.FTZ R32, R32, UR42, -R7.reuse ;  /* 0x0000002a20207c23 */ /* 0x100fe20008010807 */
[----:B------:R-:W-:Y:S01]  /*4c30*/  ISETP.GT.AND P3, PT, R0, 0x40, PT ;  /* 0x000000400000780c */ /* 0x000fe20003f64270 */
[--C-:B------:R-:W-:Y:S01]  /*4c40*/  FFMA.FTZ R36, R36, UR42, -R7.reuse ;  /* 0x0000002a24247c23 */ /* 0x100fe20008010807 */
[----:B0-----:R-:W-:Y:S01]  /*4c50*/  FMNMX.FTZ R24, R38, R21, !PT ;  /* 0x0000001526187209 */ /* 0x001fe20007810000 */
[----:B------:R-:W-:Y:S01]  /*4c60*/  MUFU.EX2 R14, R32 ;  /* 0x00000020000e7308 */ /* 0x000fe20000000800 */
[----:B------:R-:W-:Y:S01]  /*4c70*/  FSEL R55, R55, -INF , P4 ;  /* 0xff80000037377808 */ /* 0x000fe20002000000 */
[--C-:B------:R-:W-:Y:S01]  /*4c80*/  FFMA.FTZ R21, R37, UR42, -R7.reuse ;  /* 0x0000002a25157c23 */ /* 0x100fe20008010807 */
[----:B------:R-:W-:Y:S01]  /*4c90*/  FMNMX.FTZ R25, R39, R24, !PT ;  /* 0x0000001827197209 */ /* 0x000fe20007810000 */
[--C-:B------:R-:W-:Y:S01]  /*4ca0*/  FFMA.FTZ R40, R40, UR42, -R7.reuse ;  /* 0x0000002a28287c23 */ /* 0x100fe20008010807 */
[----:B------:R-:W-:Y:S01]  /*4cb0*/  ISETP.GT.AND P4, PT, R0, 0x41, PT ;  /* 0x000000410000780c */ /* 0x000fe20003f84270 */
[--C-:B------:R-:W-:Y:S01]  /*4cc0*/  FFMA.FTZ R44, R44, UR42, -R7.reuse ;  /* 0x0000002a2c2c7c23 */ /* 0x100fe20008010807 */
[----:B------:R-:W-:Y:S01]  /*4cd0*/  FMNMX.FTZ R24, R42, R25, !PT ;  /* 0x000000192a187209 */ /* 0x000fe20007810000 */
        /* <DEDUP_REMOVED lines=10> */
[----:B------:R-:W-:Y:S01]  /*4d80*/  MUFU.EX2 R24, R40 ;  /* 0x0000002800187308 */ /* 0x000fe20000000800 */
[----:B------:R-:W-:Y:S01]  /*4d90*/  FMNMX.FTZ R29, R47, R26, !PT ;  /* 0x0000001a2f1d7209 */ /* 0x000fe20007810000 */
[--C-:B------:R-:W-:Y:S01]  /*4da0*/  FFMA.FTZ R60, R60, UR42, -R7.reuse ;  /* 0x0000002a3c3c7c23 */ /* 0x100fe20008010807 */
[----:B------:R-:W-:Y:S01]  /*4db0*/  ISETP.GT.AND P4, PT, R0, 0x49, PT ;  /* 0x000000490000780c */ /* 0x000fe20003f84270 */
[----:B------:R-:W-:Y:S01]  /*4dc0*/  FFMA.FTZ R84, R84, UR42, -R7 ;  /* 0x0000002a54547c23 */ /* 0x000fe20008010807 */
[----:B------:R-:W-:-:S02]  /*4dd0*/  FMNMX.FTZ R26, R50, R29, !PT ;  /* 0x0000001d321a7209 */ /* 0x000fc40007810000 */
[----:B------:R-:W-:Y:S01]  /*4de0*/  FSEL R62, R62, -INF , P3 ;  /* 0xff8000003e3e7808 */ /* 0x000fe20001800000 */
[----:B------:R-:W-:Y:S01]  /*4df0*/  MUFU.EX2 R10, R10 ;  /* 0x0000000a000a7308 */ /* 0x000fe20000000800 */
[----:B------:R-:W-:Y:S02]  /*4e00*/  FMNMX.FTZ R29, R51, R26, !PT ;  /* 0x0000001a331d7209 */ /* 0x000fe40007810000 */
[----:B------:R-:W-:Y:S02]  /*4e10*/  ISETP.GT.AND P3, PT, R0, 0x50, PT ;  /* 0x000000500000780c */ /* 0x000fe40003f64270 */
[----:B------:R-:W-:Y:S01]  /*4e20*/  FMNMX.FTZ R28, R54, R29, !PT ;  /* 0x0000001d361c7209 */ /* 0x000fe20007810000 */
[----:B------:R-:W-:Y:S01]  /*4e30*/  FFMA.FTZ R29, R45, UR42, -R7 ;  /* 0x0000002a2d1d7c23 */ /* 0x000fe20008010807 */
[----:B------:R-:W-:Y:S01]  /*4e40*/  FSEL R63, R63, -INF , P4 ;  /* 0xff8000003f3f7808 */ /* 0x000fe20002000000 */
[----:B------:R0:W-:Y:S01]  /*4e50*/  MUFU.EX2 R26, R44 ;  /* 0x0000002c001a7308 */ /* 0x0001e20000000800 */
[----:B------:R-:W-:-:S02]  /*4e60*/  FMNMX.FTZ R33, R55, R28, !PT ;  /* 0x0000001c37217209 */ /* 0x000fc40007810000 */
[----:B------:R-:W-:Y:S02]  /*4e70*/  ISETP.GT.AND P4, PT, R0, 0x51, PT ;  /* 0x000000510000780c */ /* 0x000fe40003f84270 */
[----:B------:R-:W-:Y:S02]  /*4e80*/  FMNMX.FTZ R28, R58, R33, !PT ;  /* 0x000000213a1c7209 */ /* 0x000fe40007810000 */
[----:B------:R-:W-:Y:S01]  /*4e90*/  FSEL R66, R66, -INF , P3 ;  /* 0xff80000042427808 */ /* 0x000fe20001800000 */
[----:B------:R-:W-:Y:S01]  /*4ea0*/  MUFU.EX2 R11, R11 ;  /* 0x0000000b000b7308 */ /* 0x000fe20000000800 */
[----:B------:R-:W-:Y:S01]  /*4eb0*/  FMNMX.FTZ R33, R59, R28, !PT ;  /* 0x0000001c3b217209 */ /* 0x000fe20007810000 */
[--C-:B0-----:R-:W-:Y:S01]  /*4ec0*/  FFMA.FTZ R44, R64, UR42, -R7.reuse ;  /* 0x0000002a402c7c23 */ /* 0x101fe20008010807 */
[----:B------:R-:W-:Y:S02]  /*4ed0*/  ISETP.GT.AND P3, PT, R0, 0x58, PT ;  /* 0x000000580000780c */ /* 0x000fe40003f64270 */
[----:B------:R-:W-:Y:S01]  /*4ee0*/  FMNMX.FTZ R32, R62, R33, !PT ;  /* 0x000000213e207209 */ /* 0x000fe20007810000 */
[----:B------:R-:W-:-:S01]  /*4ef0*/  FFMA.FTZ R33, R49, UR42, -R7 ;  /* 0x0000002a31217c23 */ /* 0x000fc20008010807 */
[----:B------:R-:W-:Y:S01]  /*4f00*/  FSEL R67, R67, -INF , P4 ;  /* 0xff80000043437808 */ /* 0x000fe20002000000 */
[----:B------:R0:W-:Y:S01]  /*4f10*/  MUFU.EX2 R28, R48 ;  /* 0x00000030001c7308 */ /* 0x0001e20000000800 */
[----:B------:R-:W-:Y:S01]  /*4f20*/  FMNMX.FTZ R37, R63, R32, !PT ;  /* 0x000000203f257209 */ /* 0x000fe20007810000 */
[--C-:B------:R-:W-:Y:S01]  /*4f30*/  FFMA.FTZ R49, R65, UR42, -R7.reuse ;  /* 0x0000002a41317c23 */ /* 0x100fe20008010807 */
[----:B------:R-:W-:Y:S01]  /*4f40*/  ISETP.GT.AND P4, PT, R0, 0x59, PT ;  /* 0x000000590000780c */ /* 0x000fe20003f84270 */
[----:B------:R-:W-:Y:S01]  /*4f50*/  FFMA.FTZ R65, R81, UR42, -R7 ;  /* 0x0000002a51417c23 */ /* 0x000fe20008010807 */
[----:B------:R-:W-:-:S02]  /*4f60*/  FMNMX.FTZ R32, R66, R37, !PT ;  /* 0x0000002542207209 */ /* 0x000fc40007810000 */
[----:B------:R-:W-:Y:S01]  /*4f70*/  FSEL R70, R70, -INF , P3 ;  /* 0xff80000046467808 */ /* 0x000fe20001800000 */
[----:B------:R-:W-:Y:S01]  /*4f80*/  MUFU.EX2 R12, R12 ;  /* 0x0000000c000c7308 */ /* 0x000fe20000000800 */
[----:B------:R-:W-:Y:S01]  /*4f90*/  FMNMX.FTZ R37, R67, R32, !PT ;  /* 0x0000002043257209 */ /* 0x000fe20007810000 */
[--C-:B0-----:R-:W-:Y:S01]  /*4fa0*/  FFMA.FTZ R48, R68, UR42, -R7.reuse ;  /* 0x0000002a44307c23 */ /* 0x101fe20008010807 */
[----:B------:R-:W-:Y:S02]  /*4fb0*/  ISETP.GT.AND P3, PT, R0, 0x60, PT ;  /* 0x000000600000780c */ /* 0x000fe40003f64270 */
[----:B------:R-:W-:Y:S02]  /*4fc0*/  FSEL R71, R71, -INF , P4 ;  /* 0xff80000047477808 */ /* 0x000fe40002000000 */
[----:B------:R-:W-:Y:S01]  /*4fd0*/  FMNMX.FTZ R36, R70, R37, !PT ;  /* 0x0000002546247209 */ /* 0x000fe20007810000 */
[--C-:B------:R-:W-:Y:S01]  /*4fe0*/  FFMA.FTZ R37, R53, UR42, -R7.reuse ;  /* 0x0000002a35257c23 */ /* 0x100fe20008010807 */
[----:B------:R-:W-:Y:S01]  /*4ff0*/  ISETP.GT.AND P4, PT, R0, 0x61, PT ;  /* 0x000000610000780c */ /* 0x000fe20003f84270 */
[----:B------:R-:W-:Y:S01]  /*5000*/  FFMA.FTZ R53, R69, UR42, -R7 ;  /* 0x0000002a45357c23 */ /* 0x000fe20008010807 */
[----:B------:R-:W-:Y:S01]  /*5010*/  FSEL R74, R74, -INF , P3 ;  /* 0xff8000004a4a7808 */ /* 0x000fe20001800000 */
[----:B------:R0:W-:Y:S01]  /*5020*/  MUFU.EX2 R32, R52 ;  /* 0x0000003400207308 */ /* 0x0001e20000000800 */
[----:B------:R-:W-:-:S02]  /*5030*/  FMNMX.FTZ R41, R71, R36, !PT ;  /* 0x0000002447297209 */ /* 0x000fc40007810000 */
[----:B------:R-:W-:Y:S02]  /*5040*/  ISETP.GT.AND P3, PT, R0, 0x68, PT ;  /* 0x000000680000780c */ /* 0x000fe40003f64270 */
[----:B------:R-:W-:Y:S02]  /*5050*/  FSEL R75, R75, -INF , P4 ;  /* 0xff8000004b4b7808 */ /* 0x000fe40002000000 */
[----:B------:R-:W-:Y:S01]  /*5060*/  FMNMX.FTZ R36, R74, R41, !PT ;  /* 0x000000294a247209 */ /* 0x000fe20007810000 */
[----:B------:R-:W-:Y:S01]  /*5070*/  MUFU.EX2 R15, R15 ;  /* 0x0000000f000f7308 */ /* 0x000fe20000000800 */
[----:B------:R-:W-:Y:S01]  /*5080*/  ISETP.GT.AND P4, PT, R0, 0x69, PT ;  /* 0x000000690000780c */ /* 0x000fe20003f84270 */
[----:B0-----:R-:W-:Y:S01]  /*5090*/  FFMA.FTZ R52, R72, UR42, -R7 ;  /* 0x0000002a48347c23 */ /* 0x001fe20008010807 */
[----:B------:R-:W-:Y:S02]  /*50a0*/  FSEL R78, R78, -INF , P3 ;  /* 0xff8000004e4e7808 */ /* 0x000fe40001800000 */
[----:B------:R-:W-:-:S02]  /*50b0*/  FMNMX.FTZ R41, R75, R36, !PT ;  /* 0x000000244b297209 */ /* 0x000fc40007810000 */
[----:B------:R-:W-:Y:S01]  /*50c0*/  ISETP.GT.AND P3, PT, R0, 0x70, PT ;  /* 0x000000700000780c */ /* 0x000fe20003f64270 */
[----:B------:R0:W-:Y:S01]  /*50d0*/  MUFU.EX2 R36, R56 ;  /* 0x0000003800247308 */ /* 0x0001e20000000800 */
[----:B------:R-:W-:Y:S01]  /*50e0*/  FSEL R79, R79, -INF , P4 ;  /* 0xff8000004f4f7808 */ /* 0x000fe20002000000 */
[----:B------:R-:W-:Y:S02]  /*50f0*/  WARPGROUP.DEPBAR.LE gsb0, 0x0 ;  /* 0x00008000000079c5 */ /* 0x000fe40000010000 */
[----:B------:R-:W-:Y:S01]  /*5100*/  FMNMX.FTZ R40, R78, R41, !PT ;  /* 0x000000294e287209 */ /* 0x000fe20007810000 */
[--C-:B------:R-:W-:Y:S01]  /*5110*/  FFMA.FTZ R41, R57, UR42, -R7.reuse ;  /* 0x0000002a39297c23 */ /* 0x100fe20008010807 */
[----:B------:R-:W-:Y:S01]  /*5120*/  ISETP.GT.AND P4, PT, R0, 0x71, PT ;  /* 0x000000710000780c */ /* 0x000fe20003f84270 */
[----:B------:R-:W-:Y:S01]  /*5130*/  WARPGROUP.ARRIVE ;  /* 0x00000000000079c5 */ /* 0x000fe20000000000 */
[----:B------:R-:W-:Y:S01]  /*5140*/  FSEL R82, R82, -INF , P3 ;  /* 0xff80000052527808 */ /* 0x000fe20001800000 */
[----:B0-----:R-:W-:Y:S01]  /*5150*/  FFMA.FTZ R56, R76, UR42, -R7 ;  /* 0x0000002a4c387c23 */ /* 0x001fe20008010807 */
[----:B------:R-:W-:Y:S01]  /*5160*/  FMNMX.FTZ R45, R79, R40, !PT ;  /* 0x000000284f2d7209 */ /* 0x000fe20007810000 */
[----:B------:R-:W-:Y:S01]  /*5170*/  MUFU.EX2 R21, R21 ;  /* 0x0000001500157308 */ /* 0x000fe20000000800 */
[----:B------:R-:W-:Y:S01]  /*5180*/  ISETP.GT.AND P3, PT, R0, 0x78, PT ;  /* 0x000000780000780c */ /* 0x000fe20003f64270 */
[----:B------:R-:W-:Y:S01]  /*5190*/  QGMMA.64x96x32.F32.E4M3.E4M3 R88, R136, gdesc[UR4], R88, gsb0 ;  /* 0x0160000488587df3 */ /* 0x000fe20008000858 */
[----:B------:R-:W-:-:S02]  /*51a0*/  FSEL R83, R83, -INF , P4 ;  /* 0xff80000053537808 */ /* 0x000fc40002000000 */
[----:B------:R-:W-:Y:S02]  /*51b0*/  FMNMX.FTZ R40, R82, R45, !PT ;  /* 0x0000002d52287209 */ /* 0x000fe40007810000 */
[----:B------:R-:W-:Y:S01]  /*51c0*/  ISETP.GT.AND P4, PT, R0, 0x79, PT ;  /* 0x000000790000780c */ /* 0x000fe20003f84270 */
[----:B------:R-:W-:Y:S01]  /*51d0*/  MUFU.EX2 R25, R25 ;  /* 0x0000001900197308 */ /* 0x000fe20000000800 */
[----:B------:R-:W-:Y:S02]  /*51e0*/  FSEL R86, R86, -INF , P3 ;  /* 0xff80000056567808 */ /* 0x000fe40001800000 */
[----:B------:R-:W-:Y:S02]  /*51f0*/  FMNMX.FTZ R45, R83, R40, !PT ;  /* 0x00000028532d7209 */ /* 0x000fe40007810000 */
[----:B------:R-:W-:Y:S02]  /*5200*/  FSEL R87, R87, -INF , P4 ;  /* 0xff80000057577808 */ /* 0x000fe40002000000 */
[----:B------:R-:W-:Y:S01]  /*5210*/  FMNMX.FTZ R0, R86, R45, !PT ;  /* 0x0000002d56007209 */ /* 0x000fe20007810000 */
[----:B------:R0:W-:Y:S01]  /*5220*/  MUFU.EX2 R40, R60 ;  /* 0x0000003c00287308 */ /* 0x0001e20000000800 */
[----:B------:R-:W-:Y:S01]  /*5230*/  FSEL R68, R2, RZ, P2 ;  /* 0x000000ff02447208 */ /* 0x000fe20001000000 */
[--C-:B------:R-:W-:Y:S01]  /*5240*/  FFMA.FTZ R45, R61, UR42, -R7.reuse ;  /* 0x0000002a3d2d7c23 */ /* 0x100fe20008010807 */
[----:B------:R-:W-:Y:S01]  /*5250*/  FMNMX.FTZ R0, R87, R0, !PT ;  /* 0x0000000057007209 */ /* 0x000fe20007810000 */
[----:B------:R-:W-:-:S04]  /*5260*/  FFMA.FTZ R61, R77, UR42, -R7 ;  /* 0x0000002a4d3d7c23 */ /* 0x000fc80008010807 */
[----:B------:R-:W1:Y:S01]  /*5270*/  SHFL.BFLY PT, R57, R0, 0x2, 0x1f ;  /* 0x0c401f0000397f89 */ /* 0x000e6200000e0000 */
[----:B0-----:R-:W-:-:S01]  /*5280*/  FFMA.FTZ R60, R80, UR42, -R7 ;  /* 0x0000002a503c7c23 */ /* 0x001fc20008010807 */
[----:B------:R-:W-:Y:S08]  /*5290*/  MUFU.EX2 R29, R29 ;  /* 0x0000001d001d7308 */ /* 0x000ff00000000800 */
[----:B------:R-:W-:Y:S08]  /*52a0*/  MUFU.EX2 R33, R33 ;  /* 0x0000002100217308 */ /* 0x000ff00000000800 */
[----:B------:R-:W-:Y:S01]  /*52b0*/  MUFU.EX2 R37, R37 ;  /* 0x0000002500257308 */ /* 0x000fe20000000800 */
[----:B-1----:R-:W-:Y:S01]  /*52c0*/  FMNMX.FTZ R64, R0, R57, !PT ;  /* 0x0000003900407209 */ /* 0x002fe20007810000 */
[----:B------:R-:W-:Y:S01]  /*52d0*/  FFMA.FTZ R57, R73, UR42, -R7 ;  /* 0x0000002a49397c23 */ /* 0x000fe20008010807 */
[----:B------:R-:W-:-:S05]  /*52e0*/  IMAD.U32 R73, RZ, RZ, UR42 ;  /* 0x0000002aff497e24 */ /* 0x000fca000f8e00ff */
[----:B------:R-:W-:Y:S01]  /*52f0*/  MUFU.EX2 R41, R41 ;  /* 0x0000002900297308 */ /* 0x000fe20000000800 */
[----:B------:R-:W0:Y:S07]  /*5300*/  SHFL.BFLY PT, R69, R64, 0x1, 0x1f ;  /* 0x0c201f0040457f89 */ /* 0x000e2e00000e0000 */
[----:B------:R-:W-:Y:S08]  /*5310*/  MUFU.EX2 R45, R45 ;  /* 0x0000002d002d7308 */ /* 0x000ff00000000800 */
[----:B------:R-:W-:Y:S08]  /*5320*/  MUFU.EX2 R44, R44 ;  /* 0x0000002c002c7308 */ /* 0x000ff00000000800 */
[----:B------:R-:W-:Y:S01]  /*5330*/  MUFU.EX2 R49, R49 ;  /* 0x0000003100317308 */ /* 0x000fe20000000800 */
[----:B0-----:R-:W-:Y:S01]  /*5340*/  FMNMX.FTZ R0, R64, R69, !PT ;  /* 0x0000004540007209 */ /* 0x001fe20007810000 */
[----:B------:R-:W-:Y:S01]  /*5350*/  FFMA.FTZ R69, R8, UR42, -R7 ;  /* 0x0000002a08457c23 */ /* 0x000fe20008010807 */
[----:B------:R-:W-:-:S02]  /*5360*/  FADD.FTZ R7, -R68, R5 ;  /* 0x0000000544077221 */ /* 0x000fc40000010100 */
[C---:B------:R-:W-:Y:S01]  /*5370*/  FSETP.NEU.FTZ.AND P2, PT, R0.reuse, -INF , PT ;  /* 0xff8000000000780b */ /* 0x040fe20003f5d000 */
[----:B------:R-:W-:-:S02]  /*5380*/  FFMA.FTZ R8, R0, R73, -8 ;  /* 0xc100000000087423 */ /* 0x000fc40000010049 */
[----:B------:R0:W-:Y:S03]  /*5390*/  MUFU.EX2 R5, R69 ;  /* 0x0000004500057308 */ /* 0x0001e60000000800 */
[----:B------:R-:W-:Y:S01]  /*53a0*/  FSEL R68, R8, RZ, P2 ;  /* 0x000000ff08447208 */ /* 0x000fe20001000000 */
[----:B------:R-:W-:-:S04]  /*53b0*/  FMUL.FTZ R8, R7, UR42 ;  /* 0x0000002a07087c20 */ /* 0x000fc80008410000 */
        /* <DEDUP_REMOVED lines=10> */
[----:B------:R-:W1:Y:S01]  /*5460*/  MUFU.EX2 R8, R8 ;  /* 0x0000000800087308 */ /* 0x000e620000000800 */
[----:B------:R-:W-:-:S01]  /*5470*/  FFMA.FTZ R27, R34, UR42, -R68 ;  /* 0x0000002a221b7c23 */ /* 0x000fc20008010844 */
[----:B------:R-:W-:Y:S01]  /*5480*/  FFMA.FTZ R34, R35, UR42, -R68 ;  /* 0x0000002a23227c23 */ /* 0x000fe20008010844 */
[----:B------:R-:W-:-:S01]  /*5490*/  FADD.FTZ R47, -R47, R6 ;  /* 0x000000062f2f7221 */ /* 0x000fc20000010100 */
[--C-:B------:R-:W-:Y:S01]  /*54a0*/  FFMA.FTZ R35, R42, UR42, -R68.reuse ;  /* 0x0000002a2a237c23 */ /* 0x100fe20008010844 */
[----:B------:R-:W-:-:S01]  /*54b0*/  FFMA.FTZ R42, R43, UR42, -R68 ;  /* 0x0000002a2b2a7c23 */ /* 0x000fc20008010844 */
[--C-:B------:R-:W-:Y:S01]  /*54c0*/  FFMA.FTZ R43, R50, UR42, -R68.reuse ;  /* 0x0000002a322b7c23 */ /* 0x100fe20008010844 */
[----:B------:R-:W-:Y:S01]  /*54d0*/  FMUL.FTZ R47, R47, UR42 ;  /* 0x0000002a2f2f7c20 */ /* 0x000fe20008410000 */
[----:B------:R-:W-:Y:S01]  /*54e0*/  MUFU.EX2 R72, R72 ;  /* 0x0000004800487308 */ /* 0x000fe20000000800 */
[----:B------:R-:W-:-:S01]  /*54f0*/  FFMA.FTZ R50, R51, UR42, -R68 ;  /* 0x0000002a33327c23 */ /* 0x000fc20008010844 */
[--C-:B------:R-:W-:Y:S01]  /*5500*/  FFMA.FTZ R51, R55, UR42, -R68.reuse ;  /* 0x0000002a37337c23 */ /* 0x100fe20008010844 */
[----:B------:R-:W-:-:S01]  /*5510*/  FFMA.FTZ R55, R59, UR42, -R68 ;  /* 0x0000002a3b377c23 */ /* 0x000fc20008010844 */
[--C-:B0-----:R-:W-:Y:S01]  /*5520*/  FFMA.FTZ R69, R54, UR42, -R68.reuse ;  /* 0x0000002a36457c23 */ /* 0x101fe20008010844 */
[----:B------:R-:W-:-:S01]  /*5530*/  FFMA.FTZ R54, R58, UR42, -R68 ;  /* 0x0000002a3a367c23 */ /* 0x000fc20008010844 */
[----:B------:R-:W-:Y:S01]  /*5540*/  FFMA.FTZ R58, R62, UR42, -R68 ;  /* 0x0000002a3e3a7c23 */ /* 0x000fe20008010844 */
[----:B------:R-:W-:-:S02]  /*5550*/  WARPGROUP.DEPBAR.LE gsb0, 0x0 ;  /* 0x00008000000079c5 */ /* 0x000fc40000010000 */
[----:B------:R-:W0:Y:S01]  /*5560*/  MUFU.EX2 R47, R47 ;  /* 0x0000002f002f7308 */ /* 0x000e220000000800 */
[----:B-1----:R-:W-:-:S04]  /*5570*/  FFMA.FTZ R59, R8, R4, R9 ;  /* 0x00000004083b7223 */ /* 0x002fc80000010009 */
[----:B------:R-:W-:Y:S01]  /*5580*/  FADD.FTZ R62, R10, R59 ;  /* 0x0000003b0a3e7221 */ /* 0x000fe20000010000 */
[----:B------:R-:W-:-:S02]  /*5590*/  FFMA.FTZ R59, R63, UR42, -R68 ;  /* 0x0000002a3f3b7c23 */ /* 0x000fc40008010844 */
[----:B------:R-:W1:Y:S08]  /*55a0*/  MUFU.EX2 R7, R7 ;  /* 0x0000000700077308 */ /* 0x000e700000000800 */
[----:B------:R-:W2:Y:S01]  /*55b0*/  MUFU.EX2 R13, R13 ;  /* 0x0000000d000d7308 */ /* 0x000ea20000000800 */
[----:B0-----:R-:W-:-:S01]  /*55c0*/  FFMA.FTZ R4, R47, R3, R72 ;  /* 0x000000032f047223 */ /* 0x001fc20000010048 */
[----:B------:R-:W-:Y:S01]  /*55d0*/  FADD.FTZ R3, R11, R62 ;  /* 0x0000003e0b037221 */ /* 0x000fe20000010000 */
[----:B------:R-:W-:-:S03]  /*55e0*/  FFMA.FTZ R62, R66, UR42, -R68 ;  /* 0x0000002a423e7c23 */ /* 0x000fc60008010844 */
[----:B------:R-:W-:Y:S02]  /*55f0*/  FADD.FTZ R3, R12, R3 ;  /* 0x000000030c037221 */ /* 0x000fe40000010000 */
[----:B------:R-:W0:Y:S01]  /*5600*/  MUFU.EX2 R30, R30 ;  /* 0x0000001e001e7308 */ /* 0x000e220000000800 */
[----:B-1----:R-:W-:-:S01]  /*5610*/  FADD.FTZ R4, R7, R4 ;  /* 0x0000000407047221 */ /* 0x002fc20000010000 */
[----:B------:R-:W-:-:S06]  /*5620*/  FADD.FTZ R66, R14, R3 ;  /* 0x000000030e427221 */ /* 0x000fcc0000010000 */
[----:B------:R-:W1:Y:S01]  /*5630*/  MUFU.EX2 R27, R27 ;  /* 0x0000001b001b7308 */ /* 0x000e620000000800 */
[----:B--2---:R-:W-:-:S07]  /*5640*/  FADD.FTZ R63, R13, R4 ;  /* 0x000000040d3f7221 */ /* 0x004fce0000010000 */
[----:B------:R-:W2:Y:S01]  /*5650*/  MUFU.EX2 R34, R34 ;  /* 0x0000002200227308 */ /* 0x000ea20000000800 */
[----:B0-----:R-:W-:-:S01]  /*5660*/  FADD.FTZ R4, R30, R63 ;  /* 0x0000003f1e047221 */ /* 0x001fc20000010000 */
[----:B------:R-:W-:-:S06]  /*5670*/  FFMA.FTZ R63, R67, UR42, -R68 ;  /* 0x0000002a433f7c23 */ /* 0x000fcc0008010844 */
[----:B------:R-:W0:Y:S01]  /*5680*/  MUFU.EX2 R31, R31 ;  /* 0x0000001f001f7308 */ /* 0x000e220000000800 */
[----:B-1----:R-:W-:-:S07]  /*5690*/  FADD.FTZ R3, R27, R4 ;  /* 0x000000041b037221 */ /* 0x002fce0000010000 */
[----:B------:R-:W1:Y:S01]  /*56a0*/  MUFU.EX2 R38, R38 ;  /* 0x0000002600267308 */ /* 0x000e620000000800 */
[----:B--2---:R-:W-:-:S07]  /*56b0*/  FADD.FTZ R4, R34, R3 ;  /* 0x0000000322047221 */ /* 0x004fce0000010000 */
        /* <DEDUP_REMOVED lines=9> */
[----:B------:R-:W-:-:S01]  /*5750*/  FADD.FTZ R67, R21, R66 ;  /* 0x0000004215437221 */ /* 0x000fc20000010000 */
[----:B------:R-:W-:-:S03]  /*5760*/  FFMA.FTZ R66, R70, UR42, -R68 ;  /* 0x0000002a46427c23 */ /* 0x000fc60008010844 */
[----:B------:R-:W-:Y:S01]  /*5770*/  FADD.FTZ R70, R24, R67 ;  /* 0x0000004318467221 */ /* 0x000fe20000010000 */
[----:B------:R-:W-:-:S02]  /*5780*/  FFMA.FTZ R67, R71, UR42, -R68 ;  /* 0x0000002a47437c23 */ /* 0x000fc40008010844 */
[----:B------:R-:W2:Y:S01]  /*5790*/  MUFU.EX2 R46, R46 ;  /* 0x0000002e002e7308 */ /* 0x000ea20000000800 */
[----:B------:R-:W-:-:S01]  /*57a0*/  FADD.FTZ R69, R25, R70 ;  /* 0x0000004619457221 */ /* 0x000fc20000010000 */
[----:B-1----:R-:W-:-:S03]  /*57b0*/  FADD.FTZ R4, R42, R3 ;  /* 0x000000032a047221 */ /* 0x002fc60000010000 */
[----:B------:R-:W-:Y:S01]  /*57c0*/  FADD.FTZ R70, R26, R69 ;  /* 0x000000451a467221 */ /* 0x000fe20000010000 */
[----:B------:R-:W-:-:S02]  /*57d0*/  FFMA.FTZ R69, R74, UR42, -R68 ;  /* 0x0000002a4a457c23 */ /* 0x000fc40008010844 */
[----:B------:R-:W1:Y:S01]  /*57e0*/  MUFU.EX2 R43, R43 ;  /* 0x0000002b002b7308 */ /* 0x000e620000000800 */
[----:B0-----:R-:W-:-:S01]  /*57f0*/  FADD.FTZ R3, R39, R4 ;  /* 0x0000000427037221 */ /* 0x001fc20000010000 */
[----:B------:R-:W-:-:S04]  /*5800*/  FADD.FTZ R71, R29, R70 ;  /* 0x000000461d477221 */ /* 0x000fc80000010000 */
[----:B------:R-:W-:Y:S02]  /*5810*/  FADD.FTZ R70, R28, R71 ;  /* 0x000000471c467221 */ /* 0x000fe40000010000 */
[----:B------:R-:W0:Y:S01]  /*5820*/  MUFU.EX2 R50, R50 ;  /* 0x0000003200327308 */ /* 0x000e220000000800 */
[----:B--2---:R-:W-:-:S01]  /*5830*/  FADD.FTZ R4, R46, R3 ;  /* 0x000000032e047221 */ /* 0x004fc20000010000 */
[----:B------:R-:W-:Y:S01]  /*5840*/  FADD.FTZ R71, R33, R70 ;  /* 0x0000004621477221 */ /* 0x000fe20000010000 */
[----:B------:R-:W-:-:S05]  /*5850*/  FFMA.FTZ R70, R75, UR42, -R68 ;  /* 0x0000002a4b467c23 */ /* 0x000fca0008010844 */
[----:B------:R-:W2:Y:S01]  /*5860*/  MUFU.EX2 R51, R51 ;  /* 0x0000003300337308 */ /* 0x000ea20000000800 */
[----:B-1----:R-:W-:-:S01]  /*5870*/  FADD.FTZ R3, R43, R4 ;  /* 0x000000042b037221 */ /* 0x002fc20000010000 */
[----:B------:R-:W-:Y:S01]  /*5880*/  FADD.FTZ R4, R32, R71 ;  /* 0x0000004720047221 */ /* 0x000fe20000010000 */
[----:B------:R-:W-:-:S05]  /*5890*/  FFMA.FTZ R71, R78, UR42, -R68 ;  /* 0x0000002a4e477c23 */ /* 0x000fca0008010844 */
[----:B------:R-:W1:Y:S01]  /*58a0*/  MUFU.EX2 R54, R54 ;  /* 0x0000003600367308 */ /* 0x000e620000000800 */
[----:B0-----:R-:W-:-:S04]  /*58b0*/  FADD.FTZ R3, R50, R3 ;  /* 0x0000000332037221 */ /* 0x001fc80000010000 */
[----:B------:R-:W-:Y:S01]  /*58c0*/  FADD.FTZ R74, R6, R3 ;  /* 0x00000003064a7221 */ /* 0x000fe20000010000 */
[----:B------:R-:W-:-:S02]  /*58d0*/  FADD.FTZ R3, R37, R4 ;  /* 0x0000000425037221 */ /* 0x000fc40000010000 */
[----:B------:R-:W0:Y:S01]  /*58e0*/  MUFU.EX2 R55, R55 ;  /* 0x0000003700377308 */ /* 0x000e220000000800 */
[----:B--2---:R-:W-:-:S01]  /*58f0*/  FADD.FTZ R73, R51, R74 ;  /* 0x0000004a33497221 */ /* 0x004fc20000010000 */
[----:B------:R-:W-:-:S04]  /*5900*/  FADD.FTZ R4, R36, R3 ;  /* 0x0000000324047221 */ /* 0x000fc80000010000 */
[----:B------:R-:W-:Y:S02]  /*5910*/  FADD.FTZ R3, R41, R4 ;  /* 0x0000000429037221 */ /* 0x000fe40000010000 */
[----:B------:R-:W2:Y:S01]  /*5920*/  MUFU.EX2 R58, R58 ;  /* 0x0000003a003a7308 */ /* 0x000ea20000000800 */
[----:B-1----:R-:W-:-:S01]  /*5930*/  FADD.FTZ R74, R54, R73 ;  /* 0x00000049364a7221 */ /* 0x002fc20000010000 */
[----:B------:R-:W-:-:S04]  /*5940*/  FADD.FTZ R4, R40, R3 ;  /* 0x0000000328047221 */ /* 0x000fc80000010000 */
[----:B------:R-:W-:Y:S02]  /*5950*/  FADD.FTZ R3, R45, R4 ;  /* 0x000000042d037221 */ /* 0x000fe40000010000 */
[----:B------:R-:W1:Y:S01]  /*5960*/  MUFU.EX2 R59, R59 ;  /* 0x0000003b003b7308 */ /* 0x000e620000000800 */
[----:B0-----:R-:W-:-:S01]  /*5970*/  FADD.FTZ R73, R55, R74 ;  /* 0x0000004a37497221 */ /* 0x001fc20000010000 */
[----:B------:R-:W-:Y:S01]  /*5980*/  FADD.FTZ R4, R44, R3 ;  /* 0x000000032c047221 */ /* 0x000fe20000010000 */
[----:B------:R-:W-:-:S01]  /*5990*/  FFMA.FTZ R74, R79, UR42, -R68 ;  /* 0x0000002a4f4a7c23 */ /* 0x000fc20008010844 */
[----:B------:R-:W-:Y:S02]  /*59a0*/  IMAD.U32 R79, RZ, RZ, UR21 ;  /* 0x00000015ff4f7e24 */ /* 0x000fe4000f8e00ff */
[----:B------:R-:W-:-:S02]  /*59b0*/  FADD.FTZ R3, R49, R4 ;  /* 0x0000000431037221 */ /* 0x000fc40000010000 */
[----:B------:R-:W0:Y:S01]  /*59c0*/  MUFU.EX2 R62, R62 ;  /* 0x0000003e003e7308 */ /* 0x000e220000000800 */
[----:B--2---:R-:W-:-:S01]  /*59d0*/  FADD.FTZ R76, R58, R73 ;  /* 0x000000493a4c7221 */ /* 0x004fc20000010000 */
[----:B------:R-:W-:Y:S01]  /*59e0*/  FADD.FTZ R4, R48, R3 ;  /* 0x0000000330047221 */ /* 0x000fe20000010000 */
[----:B------:R-:W-:-:S05]  /*59f0*/  FFMA.FTZ R73, R82, UR42, -R68 ;  /* 0x0000002a52497c23 */ /* 0x000fca0008010844 */
        /* <DEDUP_REMOVED lines=16> */
[----:B-1----:R-:W-:-:S01]  /*5b00*/  FADD.FTZ R4, R52, R3 ;  /* 0x0000000334047221 */ /* 0x002fc20000010000 */
[----:B------:R-:W-:-:S05]  /*5b10*/  @!P1 VIADD R3, R79, 0x19c40 ;  /* 0x00019c404f039836 */ /* 0x000fca0000000000 */
[----:B------:R-:W-:Y:S01]  /*5b20*/  @!P1 PRMT R3, RZ, 0x654, R3 ;  /* 0x00000654ff039816 */ /* 0x000fe20000000003 */
[----:B------:R-:W1:Y:S01]  /*5b30*/  MUFU.EX2 R70, R70 ;  /* 0x0000004600467308 */ /* 0x000e620000000800 */
[----:B0-----:R-:W-:-:S02]  /*5b40*/  FADD.FTZ R77, R69, R78 ;  /* 0x0000004e454d7221 */ /* 0x001fc40000010000 */
[----:B------:R0:W-:Y:S05]  /*5b50*/  @!P1 SYNCS.ARRIVE.TRANS64.RED.A1T0 RZ, [R3+URZ], RZ ;  /* 0x000000ff03ff99a7 */ /* 0x0001ea000810043f */
[----:B------:R-:W3:Y:S01]  /*5b60*/  MUFU.EX2 R56, R56 ;  /* 0x0000003800387308 */ /* 0x000ee20000000800 */
[----:B--2---:R-:W-:-:S07]  /*5b70*/  FADD.FTZ R79, R57, R4 ;  /* 0x00000004394f7221 */ /* 0x004fce0000010000 */
[----:B------:R-:W2:Y:S01]  /*5b80*/  MUFU.EX2 R71, R71 ;  /* 0x0000004700477308 */ /* 0x000ea20000000800 */
[----:B-1----:R-:W-:-:S07]  /*5b90*/  FADD.FTZ R4, R70, R77 ;  /* 0x0000004d46047221 */ /* 0x002fce0000010000 */
[----:B------:R-:W0:Y:S01]  /*5ba0*/  MUFU.EX2 R61, R61 ;  /* 0x0000003d003d7308 */ /* 0x000e220000000800 */
[----:B---3--:R-:W-:-:S07]  /*5bb0*/  FADD.FTZ R78, R56, R79 ;  /* 0x0000004f384e7221 */ /* 0x008fce0000010000 */
        /* <DEDUP_REMOVED lines=17> */
[----:B------:R-:W-:Y:S01]  /*5cd0*/  FADD.FTZ R4, R5, R78 ;  /* 0x0000004e05047221 */ /* 0x000fe20000010000 */
[----:B--2---:R-:W-:-:S01]  /*5ce0*/  FADD.FTZ R3, R68, R3 ;  /* 0x0000000344037221 */ /* 0x004fc20000010000 */
[----:B------:R-:W-:Y:S06]  /*5cf0*/  @!P0 BRA `(.L_x_1701) ;  /* 0x0000000000048947 */ /* 0x000fec0003800000 */
[----:B------:R-:W-:Y:S01]  /*5d00*/  BPT.TRAP 0x1 ;  /* 0x000000040000795c */ /* 0x000fe20000300000 */
.L_x_1701:
[----:B------:R-:W-:Y:S01]  /*5d10*/  UISETP.GT.AND UP0, UPT, UR18, UR17, UPT ;  /* 0x000000111200728c */ /* 0x000fe2000bf04270 */
[----:B------:R-:W-:Y:S01]  /*5d20*/  F2FP.SATFINITE.E4M3.F32.PACK_AB_MERGE_C R6, R51, R6, RZ ;  /* 0x000000063306723e */ /* 0x000fe200048070ff */
[----:B------:R-:W-:Y:S01]  /*5d30*/  UIADD3 UR6, UR11, 0x19c60, URZ ;  /* 0x00019c600b067890 */ /* 0x000fe2000fffe03f */
[----:B------:R-:W-:Y:S01]  /*5d40*/  F2FP.SATFINITE.E4M3.F32.PACK_AB_MERGE_C R5, R5, R64, RZ ;  /* 0x000000400505723e */ /* 0x000fe200048070ff */
[----:B------:R-:W-:Y:S01]  /*5d50*/  UIADD3 UR18, UR18, -0x1, URZ ;  /* 0xffffffff12127890 */ /* 0x000fe2000fffe03f */
[----:B------:R-:W-:Y:S01]  /*5d60*/  F2FP.SATFINITE.E4M3.F32.PACK_AB_MERGE_C R11, R12, R11, RZ ;  /* 0x0000000b0c0b723e */ /* 0x000fe200048070ff */
[----:B------:R-:W-:Y:S01]  /*5d70*/  UPRMT UR6, UR43, 0x654, UR6 ;  /* 0x000006542b067896 */ /* 0x000fe20008000006 */
[----:B------:R-:W-:Y:S01]  /*5d80*/  PLOP3.LUT P2, PT, PT, PT, UP0, 0x80, 0x0 ;  /* 0x000000000000781c */ /* 0x000fe20003f4f008 */
        /* <DEDUP_REMOVED lines=23> */
[----:B------:R-:W-:Y:S01]  /*5f00*/  F2FP.SATFINITE.E4M3.F32.PACK_AB_MERGE_C R71, R74, R71, RZ ;  /* 0x000000474a47723e */ /* 0x000fe200048070ff */
[-C--:B------:R-:W-:Y:S01]  /*5f10*/  FMUL.FTZ R105, R105, R8.reuse ;  /* 0x0000000869697220 */ /* 0x080fe20000410000 */
[----:B------:R-:W-:Y:S01]  /*5f20*/  F2FP.SATFINITE.E4M3.F32.PACK_AB_MERGE_C R75, R68, R75, RZ ;  /* 0x0000004b444b723e */ /* 0x000fe200048070ff */
        /* <DEDUP_REMOVED lines=55> */
[----:B------:R-:W-:Y:S01]  /*62a0*/  IMAD.MOV.U32 R5, RZ, RZ, R2 ;  /* 0x000000ffff057224 */ /* 0x000fe200078e0002 */
[----:B------:R-:W-:Y:S06]  /*62b0*/  @P2 BRA `(.L_x_1702) ;  /* 0xffffffd800ec2947 */ /* 0x000fec000383ffff */
.L_x_1692:
[----:B------:R-:W-:-:S13]  /*62c0*/  ISETP.LE.AND P2, PT, RZ, UR18, PT ;  /* 0x00000012ff007c0c */ /* 0x000fda000bf43270 */
[----:B------:R-:W-:Y:S05]  /*62d0*/  @!P2 BRA `(.L_x_1703) ;  /* 0x0000001800eca947 */ /* 0x000fea0003800000 */
[----:B------:R-:W-:Y:S01]  /*62e0*/  IMAD.MOV.U32 R5, RZ, RZ, R0 ;  /* 0x000000ffff057224 */ /* 0x000fe200078e0000 */
[----:B------:R-:W-:Y:S01]  /*62f0*/  UMOV UR17, UR45 ;  /* 0x0000002d00117c82 */ /* 0x000fe20008000000 */
[----:B------:R-:W-:Y:S01]  /*6300*/  IMAD.MOV.U32 R7, RZ, RZ, R2 ;  /* 0x000000ffff077224 */ /* 0x000fe200078e0002 */
[----:B------:R-:W-:-:S06]  /*6310*/  UMOV UR19, UR36 ;  /* 0x0000002400137c82 */ /* 0x000fcc0008000000 */
.L_x_1713:
[----:B------:R-:W-:-:S04]  /*6320*/  UIADD3 UR36, UR19, 0x1, URZ ;  /* 0x0000000113247890 */ /* 0x000fc8000fffe03f */
[----:B------:R-:W-:-:S04]  /*6330*/  UISETP.NE.AND UP0, UPT, UR36, 0x2, UPT ;  /* 0x000000022400788c */ /* 0x000fc8000bf05270 */
[----:B------:R-:W-:Y:S02]  /*6340*/  USEL UR45, URZ, 0x1, UP0 ;  /* 0x000000013f2d7887 */ /* 0x000fe40008000000 */
[----:B------:R-:W-:Y:S02]  /*6350*/  USEL UR36, UR36, URZ, UP0 ;  /* 0x0000003f24247287 */ /* 0x000fe40008000000 */
[----:B------:R-:W-:Y:S01]  /*6360*/  ULOP3.LUT UR45, UR17, UR45, URZ, 0x3c, !UPT ;  /* 0x0000002d112d7292 */ /* 0x000fe2000f8e3c3f */
[----:B------:R-:W-:Y:S11]  /*6370*/  @!P0 BRA `(.L_x_1704) ;  /* 0x0000000000048947 */ /* 0x000ff60003800000 */
[----:B------:R-:W-:Y:S01]  /*6380*/  BPT.TRAP 0x1 ;  /* 0x000000040000795c */ /* 0x000fe20000300000 */
.L_x_1704:
[----:B------:R-:W-:Y:S01]  /*6390*/  ULEA UR6, UR36, UR44, 0x3 ;  /* 0x0000002c24067291 */ /* 0x000fe2000f8e183f */
[----:B------:R-:W-:-:S05]  /*63a0*/  IMAD.U32 R0, RZ, RZ, UR45 ;  /* 0x0000002dff007e24 */ /* 0x000fca000f8e00ff */
[----:B------:R-:W-:-:S04]  /*63b0*/  SHF.L.U32 R0, R0, 0x1f, RZ ;  /* 0x0000001f00007819 */ /* 0x000fc800000006ff */
[----:B------:R0:W1:Y:S01]  /*63c0*/  SYNCS.PHASECHK.TRANS64.TRYWAIT P2, [UR6+0x19c30], R0 ;  /* 0x019c3000ff0075a7 */ /* 0x0000620008040146 */
[----:B------:R-:W-:Y:S05]  /*63d0*/  @!P0 BRA `(.L_x_1705) ;  /* 0x0000000000048947 */ /* 0x000fea0003800000 */
[----:B------:R-:W-:Y:S01]  /*63e0*/  BPT.TRAP 0x1 ;  /* 0x000000040000795c */ /* 0x000fe20000300000 */
.L_x_1705:
[----:B-1----:R-:W-:Y:S05]  /*63f0*/  @P2 BRA `(.L_x_1706) ;  /* 0x0000000000082947 */ /* 0x002fea0003800000 */
[----:B------:R-:W1:Y:S02]  /*6400*/  SYNCS.PHASECHK.TRANS64.TRYWAIT P2, [UR6+0x19c30], R0 ;  /* 0x019c3000ff0075a7 */ /* 0x000e640008040146 */
[----:B-1----:R-:W-:Y:S05]  /*6410*/  @!P2 BRA `(.L_x_1707) ;  /* 0x0000008c00d0a947 */ /* 0x002fea0003800000 */
.L_x_1706:
        /* <DEDUP_REMOVED lines=17> */
.L_x_1708:
[----:B------:R-:W-:Y:S01]  /*6530*/  ULEA UR11, UR19, UR44, 0x3 ;  /* 0x0000002c130b7291 */ /* 0x000fe2000f8e183f */
[----:B01----:R-:W-:-:S05]  /*6540*/  IMAD.U32 R0, RZ, RZ, UR17 ;  /* 0x00000011ff007e24 */ /* 0x003fca000f8e00ff */
[----:B------:R-:W-:-:S04]  /*6550*/  SHF.L.U32 R0, R0, 0x1f, RZ ;  /* 0x0000001f00007819 */ /* 0x000fc800000006ff */
[----:B------:R0:W1:Y:S01]  /*6560*/  SYNCS.PHASECHK.TRANS64.TRYWAIT P2, [UR11+0x19c50], R0 ;  /* 0x019c5000ff0075a7 */ /* 0x000062000804014b */
[----:B------:R-:W-:Y:S05]  /*6570*/  @!P0 BRA `(.L_x_1709) ;  /* 0x0000000000048947 */ /* 0x000fea0003800000 */
[----:B------:R-:W-:Y:S01]  /*6580*/  BPT.TRAP 0x1 ;  /* 0x000000040000795c */ /* 0x000fe20000300000 */
.L_x_1709:
        /* <DEDUP_REMOVED lines=63> */
[----:B-1----:R-:W-:Y:S06]  /*6980*/  @P2 BRA `(.L_x_1710) ;  /* 0x0000000000082947 */ /* 0x002fec0003800000 */
[----:B------:R-:W1:Y:S02]  /*6990*/  SYNCS.PHASECHK.TRANS64.TRYWAIT P2, [UR11+0x19c50], R0 ;  /* 0x019c5000ff0075a7 */ /* 0x000e64000804014b */
[----:B-1----:R-:W-:Y:S05]  /*69a0*/  @!P2 BRA `(.L_x_1711) ;  /* 0x000000880084a947 */ /* 0x002fea0003800000 */
.L_x_1710:
[----:B------:R-:W-:Y:S01]  /*69b0*/  UIADD3 UR6, UR44, 0x3000, URZ ;  /* 0x000030002c067890 */ /* 0x000fe2000fffe03f */
[----:B------:R-:W-:Y:S01]  /*69c0*/  WARPGROUP.ARRIVE ;  /* 0x00000000000079c5 */ /* 0x000fe20000000000 */
[----:B------:R-:W-:Y:S01]  /*69d0*/  UMOV UR7, 0x40000040 ;  /* 0x4000004000077882 */ /* 0x000fe20000000000 */
[----:B------:R-:W-:Y:S01]  /*69e0*/  FMNMX.FTZ R6, R87, R6, !PT ;  /* 0x0000000657067209 */ /* 0x000fe20007810000 */
[----:B------:R-:W-:Y:S01]  /*69f0*/  USHF.R.U32.HI UR6, URZ, 0x4, UR6 ;  /* 0x000000043f067899 */ /* 0x000fe20008011606 */
[----:B-1----:R-:W1:Y:S01]  /*6a00*/  SHFL.BFLY PT, R9, R8, 0x2, 0x1f ;  /* 0x0c401f0008097f89 */ /* 0x002e6200000e0000 */
[----:B------:R-:W-:Y:S02]  /*6a10*/  IMAD.U32 R13, RZ, RZ, UR42 ;  /* 0x0000002aff0d7e24 */ /* 0x000fe4000f8e00ff */
[----:B------:R-:W-:Y:S01]  /*6a20*/  ULOP3.LUT UR6, UR6, 0x3fff, URZ, 0xc0, !UPT ;  /* 0x00003fff06067892 */ /* 0x000fe2000f8ec03f */
[----:B------:R-:W2:Y:S03]  /*6a30*/  SHFL.BFLY PT, R11, R6, 0x2, 0x1f ;  /* 0x0c401f00060b7f89 */ /* 0x000ea600000e0000 */
[----:B------:R-:W-:-:S04]  /*6a40*/  ULOP3.LUT UR6, UR6, 0x10000, URZ, 0xfc, !UPT ;  /* 0x0001000006067892 */ /* 0x000fc8000f8efc3f */
[----:B------:R-:W-:-:S07]  /*6a50*/  UIMAD UR10, UR19, 0x300, UR6 ;  /* 0x00000300130a78a4 */ /* 0x000fce000f8e0206 */
[----:B------:R-:W-:Y:S02]  /*6a60*/  UMOV UR6, UR10 ;  /* 0x0000000a00067c82 */ /* 0x000fe40008000000 */
[----:B------:R-:W-:Y:S01]  /*6a70*/  QGMMA.64x96x32.F32.E4M3.E4M3 R88, R148, gdesc[UR4], R88, gsb0 ;  /* 0x0160000494587df3 */ /* 0x000fe20008000858 */
[----:B------:R-:W-:Y:S01]  /*6a80*/  UIADD3 UR6, UR10, 0x2, URZ ;  /* 0x000000020a067890 */ /* 0x000fe2000fffe03f */
[----:B------:R-:W-:Y:S01]  /*6a90*/  UMOV UR7, 0x40000040 ;  /* 0x4000004000077882 */ /* 0x000fe20000000000 */
[----:B-1----:R-:W-:Y:S02]  /*6aa0*/  FMNMX.FTZ R9, R8, R9, !PT ;  /* 0x0000000908097209 */ /* 0x002fe40007810000 */
[----:B--2---:R-:W-:-:S03]  /*6ab0*/  FMNMX.FTZ R11, R6, R11, !PT ;  /* 0x0000000b060b7209 */ /* 0x004fc60007810000 */
[----:B------:R-:W1:Y:S04]  /*6ac0*/  SHFL.BFLY PT, R2, R9, 0x1, 0x1f ;  /* 0x0c201f0009027f89 */ /* 0x000e6800000e0000 */
[----:B0-----:R-:W0:Y:S01]  /*6ad0*/  SHFL.BFLY PT, R0, R11, 0x1, 0x1f ;  /* 0x0c201f000b007f89 */ /* 0x001e2200000e0000 */
[----:B-1----:R-:W-:Y:S02]  /*6ae0*/  FMNMX.FTZ R2, R9, R2, !PT ;  /* 0x0000000209027209 */ /* 0x002fe40007810000 */
[----:B0-----:R-:W-:-:S03]  /*6af0*/  FMNMX.FTZ R0, R11, R0, !PT ;  /* 0x000000000b007209 */ /* 0x001fc60007810000 */
[----:B------:R-:W-:-:S04]  /*6b00*/  FADD.FTZ R7, -R2, R7 ;  /* 0x0000000702077221 */ /* 0x000fc80000010100 */
[----:B------:R-:W-:Y:S01]  /*6b10*/  FMUL.FTZ R12, R7, UR42 ;  /* 0x0000002a070c7c20 */ /* 0x000fe20008410000 */
[----:B------:R-:W-:-:S03]  /*6b20*/  FADD.FTZ R7, -R0, R5 ;  /* 0x0000000500077221 */ /* 0x000fc60000010100 */
[----:B------:R0:W-:Y:S01]  /*6b30*/  MUFU.EX2 R5, R12 ;  /* 0x0000000c00057308 */ /* 0x0001e20000000800 */
[----:B------:R-:W-:Y:S01]  /*6b40*/  FMUL.FTZ R6, R7, UR42 ;  /* 0x0000002a07067c20 */ /* 0x000fe20008410000 */
[----:B------:R-:W-:-:S04]  /*6b50*/  FFMA.FTZ R7, R2, R13, -8 ;  /* 0xc100000002077423 */ /* 0x000fc8000001000d */
[--C-:B------:R-:W-:Y:S01]  /*6b60*/  FFMA.FTZ R9, R25, UR42, -R7.reuse ;  /* 0x0000002a19097c23 */ /* 0x100fe20008010807 */
[----:B------:R-:W-:-:S01]  /*6b70*/  FFMA.FTZ R25, R45, UR42, -R7 ;  /* 0x0000002a2d197c23 */ /* 0x000fc20008010807 */
[--C-:B------:R-:W-:Y:S01]  /*6b80*/  FFMA.FTZ R45, R65, UR42, -R7.reuse ;  /* 0x0000002a412d7c23 */ /* 0x100fe20008010807 */
[----:B------:R-:W-:Y:S02]  /*6b90*/  IMAD.U32 R65, RZ, RZ, UR42 ;  /* 0x0000002aff417e24 */ /* 0x000fe4000f8e00ff */
[--C-:B------:R-:W-:Y:S01]  /*6ba0*/  FFMA.FTZ R11, R29, UR42, -R7.reuse ;  /* 0x0000002a1d0b7c23 */ /* 0x100fe20008010807 */
[----:B------:R-:W-:-:S01]  /*6bb0*/  FFMA.FTZ R29, R49, UR42, -R7 ;  /* 0x0000002a311d7c23 */ /* 0x000fc20008010807 */
[----:B------:R-:W-:Y:S01]  /*6bc0*/  FFMA.FTZ R8, R24, UR42, -R7 ;  /* 0x0000002a18087c23 */ /* 0x000fe20008010807 */
[----:B------:R-:W-:-:S01]  /*6bd0*/  FFMA.FTZ R65, R0, R65, -8 ;  /* 0xc100000000417423 */ /* 0x000fc20000010041 */
[--C-:B------:R-:W-:Y:S01]  /*6be0*/  FFMA.FTZ R49, R69, UR42, -R7.reuse ;  /* 0x0000002a45317c23 */ /* 0x100fe20008010807 */
[----:B------:R-:W-:Y:S01]  /*6bf0*/  MUFU.EX2 R6, R6 ;  /* 0x0000000600067308 */ /* 0x000fe20000000800 */
[----:B------:R-:W-:-:S01]  /*6c00*/  FFMA.FTZ R10, R28, UR42, -R7 ;  /* 0x0000002a1c0a7c23 */ /* 0x000fc20008010807 */
[--C-:B------:R-:W-:Y:S01]  /*6c10*/  FFMA.FTZ R69, R26, UR42, -R65.reuse ;  /* 0x0000002a1a457c23 */ /* 0x100fe20008010841 */
[----:B------:R-:W-:-:S01]  /*6c20*/  FFMA.FTZ R26, R27, UR42, -R65 ;  /* 0x0000002a1b1a7c23 */ /* 0x000fc20008010841 */
[--C-:B------:R-:W-:Y:S01]  /*6c30*/  FFMA.FTZ R27, R30, UR42, -R65.reuse ;  /* 0x0000002a1e1b7c23 */ /* 0x100fe20008010841 */
[----:B------:R-:W-:-:S01]  /*6c40*/  FFMA.FTZ R30, R31, UR42, -R65 ;  /* 0x0000002a1f1e7c23 */ /* 0x000fc20008010841 */
[----:B------:R-:W-:Y:S01]  /*6c50*/  FFMA.FTZ R31, R34, UR42, -R65 ;  /* 0x0000002a221f7c23 */ /* 0x000fe20008010841 */
[----:B0-----:R-:W-:-:S01]  /*6c60*/  FFMA.FTZ R12, R32, UR42, -R7 ;  /* 0x0000002a200c7c23 */ /* 0x001fc20008010807 */
        /* <DEDUP_REMOVED lines=17> */
[----:B0-----:R-:W-:-:S01]  /*6d80*/  FFMA.FTZ R4, R5, R4, R8 ;  /* 0x0000000405047223 */ /* 0x001fc20000010008 */
[--C-:B------:R-:W-:Y:S01]  /*6d90*/  FFMA.FTZ R47, R50, UR42, -R65.reuse ;  /* 0x0000002a322f7c23 */ /* 0x100fe20008010841 */
[----:B------:R-:W-:-:S01]  /*6da0*/  FFMA.FTZ R50, R51, UR42, -R65 ;  /* 0x0000002a33327c23 */ /* 0x000fc20008010841 */
[----:B------:R-:W-:Y:S01]  /*6db0*/  FFMA.FTZ R20, R40, UR42, -R7 ;  /* 0x0000002a28147c23 */ /* 0x000fe20008010807 */
[----:B------:R-:W-:-:S01]  /*6dc0*/  FFMA.FTZ R51, R54, UR42, -R65 ;  /* 0x0000002a36337c23 */ /* 0x000fc20008010841 */
[--C-:B------:R-:W-:Y:S01]  /*6dd0*/  FFMA.FTZ R54, R55, UR42, -R65.reuse ;  /* 0x0000002a37367c23 */ /* 0x100fe20008010841 */
[----:B------:R-:W-:-:S01]  /*6de0*/  FFMA.FTZ R55, R58, UR42, -R65 ;  /* 0x0000002a3a377c23 */ /* 0x000fc20008010841 */
[----:B------:R-:W0:Y:S01]  /*6df0*/  MUFU.EX2 R26, R26 ;  /* 0x0000001a001a7308 */ /* 0x000e220000000800 */
[----:B-1----:R-:W-:-:S01]  /*6e00*/  FFMA.FTZ R3, R6, R3, R69 ;  /* 0x0000000306037223 */ /* 0x002fc20000010045 */
[----:B------:R-:W-:Y:S01]  /*6e10*/  FFMA.FTZ R58, R59, UR42, -R65 ;  /* 0x0000002a3b3a7c23 */ /* 0x000fe20008010841 */
[----:B------:R-:W-:-:S01]  /*6e20*/  FFMA.FTZ R21, R41, UR42, -R7 ;  /* 0x0000002a29157c23 */ /* 0x000fc20008010807 */
[--C-:B------:R-:W-:Y:S01]  /*6e30*/  FFMA.FTZ R59, R62, UR42, -R65.reuse ;  /* 0x0000002a3e3b7c23 */ /* 0x100fe20008010841 */
[----:B------:R-:W-:-:S01]  /*6e40*/  FFMA.FTZ R62, R63, UR42, -R65 ;  /* 0x0000002a3f3e7c23 */ /* 0x000fc20008010841 */
[----:B------:R-:W-:Y:S01]  /*6e50*/  FFMA.FTZ R63, R66, UR42, -R65 ;  /* 0x0000002a423f7c23 */ /* 0x000fe20008010841 */
[----:B------:R-:W-:-:S01]  /*6e60*/  FFMA.FTZ R24, R44, UR42, -R7 ;  /* 0x0000002a2c187c23 */ /* 0x000fc20008010807 */
[----:B------:R-:W1:Y:S01]  /*6e70*/  MUFU.EX2 R27, R27 ;  /* 0x0000001b001b7308 */ /* 0x000e620000000800 */
[----:B--2---:R-:W-:-:S01]  /*6e80*/  FADD.FTZ R73, R9, R4 ;  /* 0x0000000409497221 */ /* 0x004fc20000010000 */
[--C-:B------:R-:W-:Y:S01]  /*6e90*/  FFMA.FTZ R32, R52, UR42, -R7.reuse ;  /* 0x0000002a34207c23 */ /* 0x100fe20008010807 */
[----:B------:R-:W-:-:S01]  /*6ea0*/  FFMA.FTZ R36, R56, UR42, -R7 ;  /* 0x0000002a38247c23 */ /* 0x000fc20008010807 */
[--C-:B------:R-:W-:Y:S01]  /*6eb0*/  FFMA.FTZ R37, R57, UR42, -R7.reuse ;  /* 0x0000002a39257c23 */ /* 0x100fe20008010807 */
[----:B------:R-:W-:-:S01]  /*6ec0*/  FFMA.FTZ R52, R72, UR42, -R7 ;  /* 0x0000002a48347c23 */ /* 0x000fc20008010807 */
[--C-:B------:R-:W-:Y:S01]  /*6ed0*/  FFMA.FTZ R40, R60, UR42, -R7.reuse ;  /* 0x0000002a3c287c23 */ /* 0x100fe20008010807 */
[----:B------:R-:W-:-:S01]  /*6ee0*/  FFMA.FTZ R41, R61, UR42, -R7 ;  /* 0x0000002a3d297c23 */ /* 0x000fc20008010807 */
[----:B------:R-:W2:Y:S01]  /*6ef0*/  MUFU.EX2 R10, R10 ;  /* 0x0000000a000a7308 */ /* 0x000ea20000000800 */
[----:B------:R-:W-:-:S02]  /*6f00*/  WARPGROUP.DEPBAR.LE gsb0, 0x0 ;  /* 0x00008000000079c5 */ /* 0x000fc40000010000 */
[----:B------:R-:W-:Y:S01]  /*6f10*/  WARPGROUP.ARRIVE ;  /* 0x00000000000079c5 */ /* 0x000fe20000000000 */
[----:B0-----:R-:W-:-:S01]  /*6f20*/  FADD.FTZ R4, R26, R3 ;  /* 0x000000031a047221 */ /* 0x001fc20000010000 */
[--C-:B------:R-:W-:Y:S01]  /*6f30*/  FFMA.FTZ R44, R64, UR42, -R7.reuse ;  /* 0x0000002a402c7c23 */ /* 0x100fe20008010807 */
[----:B------:R-:W-:-:S01]  /*6f40*/  FFMA.FTZ R56, R76, UR42, -R7 ;  /* 0x0000002a4c387c23 */ /* 0x000fc20008010807 */
[--C-:B------:R-:W-:Y:S01]  /*6f50*/  FFMA.FTZ R57, R77, UR42, -R7.reuse ;  /* 0x0000002a4d397c23 */ /* 0x100fe20008010807 */
[----:B------:R-:W0:Y:S01]  /*6f60*/  MUFU.EX2 R30, R30 ;  /* 0x0000001e001e7308 */ /* 0x000e220000000800 */
[----:B------:R-:W-:Y:S01]  /*6f70*/  QGMMA.64x96x32.F32.E4M3.E4M3 R88, R144, gdesc[UR4], R88, gsb0 ;  /* 0x0160000490587df3 */ /* 0x000fe20008000858 */
[----:B------:R-:W-:Y:S01]  /*6f80*/  UIADD3 UR6, UR10, 0x4, URZ ;  /* 0x000000040a067890 */ /* 0x000fe2000fffe03f */
[----:B-1----:R-:W-:Y:S01]  /*6f90*/  FADD.FTZ R3, R27, R4 ;  /* 0x000000041b037221 */ /* 0x002fe20000010000 */
[----:B------:R-:W-:Y:S01]  /*6fa0*/  UMOV UR7, 0x40000040 ;  /* 0x4000004000077882 */ /* 0x000fe20000000000 */
[--C-:B------:R-:W-:Y:S01]  /*6fb0*/  FFMA.FTZ R60, R80, UR42, -R7.reuse ;  /* 0x0000002a503c7c23 */ /* 0x100fe20008010807 */
[----:B------:R-:W-:-:S01]  /*6fc0*/  FFMA.FTZ R61, R81, UR42, -R7 ;  /* 0x0000002a513d7c23 */ /* 0x000fc20008010807 */
[----:B------:R-:W-:Y:S01]  /*6fd0*/  FFMA.FTZ R64, R84, UR42, -R7 ;  /* 0x0000002a54407c23 */ /* 0x000fe20008010807 */
[----:B------:R-:W1:Y:S01]  /*6fe0*/  MUFU.EX2 R11, R11 ;  /* 0x0000000b000b7308 */ /* 0x000e620000000800 */
[----:B--2---:R-:W-:-:S01]  /*6ff0*/  FADD.FTZ R68, R10, R73 ;  /* 0x000000490a447221 */ /* 0x004fc20000010000 */
[----:B------:R-:W-:-:S06]  /*7000*/  FFMA.FTZ R7, R85, UR42, -R7 ;  /* 0x0000002a55077c23 */ /* 0x000fcc0008010807 */
        /* <DEDUP_REMOVED lines=12> */
[--C-:B------:R-:W-:Y:S01]  /*70d0*/  FFMA.FTZ R66, R67, UR42, -R65.reuse ;  /* 0x0000002a43427c23 */ /* 0x100fe20008010841 */
[----:B------:R-:W-:-:S05]  /*70e0*/  FFMA.FTZ R67, R70, UR42, -R65 ;  /* 0x0000002a46437c23 */ /* 0x000fca0008010841 */
        /* <DEDUP_REMOVED lines=12> */
[----:B------:R-:W-:Y:S02]  /*71b0*/  WARPGROUP.DEPBAR.LE gsb0, 0x0 ;  /* 0x00008000000079c5 */ /* 0x000fe40000010000 */
[----:B------:R-:W-:-:S04]  /*71c0*/  WARPGROUP.ARRIVE ;  /* 0x00000000000079c5 */ /* 0x000fc80000000000 */
[----:B------:R-:W2:Y:S01]  /*71d0*/  MUFU.EX2 R43, R43 ;  /* 0x0000002b002b7308 */ /* 0x000ea20000000800 */
[----:B0-----:R-:W-:-:S01]  /*71e0*/  FADD.FTZ R4, R42, R3 ;  /* 0x000000032a047221 */ /* 0x001fc20000010000 */
[----:B------:R-:W-:Y:S01]  /*71f0*/  QGMMA.64x96x32.F32.E4M3.E4M3 R88, R140, gdesc[UR4], R88, gsb0 ;  /* 0x016000048c587df3 */ /* 0x000fe20008000858 */
[----:B------:R-:W-:Y:S01]  /*7200*/  UIADD3 UR6, UR10, 0x6, URZ ;  /* 0x000000060a067890 */ /* 0x000fe2000fffe03f */
[----:B-1----:R-:W-:Y:S01]  /*7210*/  FADD.FTZ R73, R21, R68 ;  /* 0x0000004415497221 */ /* 0x002fe20000010000 */
[----:B------:R-:W-:-:S03]  /*7220*/  UMOV UR7, 0x40000040 ;  /* 0x4000004000077882 */ /* 0x000fc60000000000 */
[----:B------:R-:W0:Y:S01]  /*7230*/  MUFU.EX2 R24, R24 ;  /* 0x0000001800187308 */ /* 0x000e220000000800 */
[----:B------:R-:W-:-:S07]  /*7240*/  FFMA.FTZ R68, R71, UR42, -R65 ;  /* 0x0000002a47447c23 */ /* 0x000fce0008010841 */
        /* <DEDUP_REMOVED lines=8> */
[----:B------:R-:W-:-:S06]  /*72d0*/  FFMA.FTZ R70, R74, UR42, -R65 ;  /* 0x0000002a4a467c23 */ /* 0x000fcc0008010841 */
[----:B------:R-:W2:Y:S01]  /*72e0*/  MUFU.EX2 R50, R50 ;  /* 0x0000003200327308 */ /* 0x000ea20000000800 */
[----:B0-----:R-:W-:-:S07]  /*72f0*/  FADD.FTZ R3, R47, R4 ;  /* 0x000000042f037221 */ /* 0x001fce0000010000 */
[----:B------:R-:W0:Y:S01]  /*7300*/  MUFU.EX2 R29, R29 ;  /* 0x0000001d001d7308 */ /* 0x000e220000000800 */
[----:B-1----:R-:W-:-:S01]  /*7310*/  FADD.FTZ R72, R28, R71 ;  /* 0x000000471c487221 */ /* 0x002fc20000010000 */
[----:B------:R-:W-:-:S06]  /*7320*/  FFMA.FTZ R71, R75, UR42, -R65 ;  /* 0x0000002a4b477c23 */ /* 0x000fcc0008010841 */
        /* <DEDUP_REMOVED lines=12> */
[----:B------:R-:W-:-:S06]  /*73f0*/  FFMA.FTZ R72, R78, UR42, -R65 ;  /* 0x0000002a4e487c23 */ /* 0x000fcc0008010841 */
[----:B------:R-:W1:Y:S01]  /*7400*/  MUFU.EX2 R58, R58 ;  /* 0x0000003a003a7308 */ /* 0x000e620000000800 */
[----:B--2---:R-:W-:-:S01]  /*7410*/  FADD.FTZ R3, R55, R4 ;  /* 0x0000000437037221 */ /* 0x004fc20000010000 */
[----:B------:R-:W-:Y:S02]  /*7420*/  WARPGROUP.DEPBAR.LE gsb0, 0x0 ;  /* 0x00008000000079c5 */ /* 0x000fe40000010000 */
[----:B------:R-:W-:-:S04]  /*7430*/  WARPGROUP.ARRIVE ;  /* 0x00000000000079c5 */ /* 0x000fc80000000000 */
[----:B------:R-:W2:Y:S01]  /*7440*/  MUFU.EX2 R37, R37 ;  /* 0x0000002500257308 */ /* 0x000ea20000000800 */
[----:B0-----:R-:W-:-:S01]  /*7450*/  FADD.FTZ R74, R36, R73 ;  /* 0x00000049244a7221 */ /* 0x001fc20000010000 */
[----:B------:R-:W-:Y:S01]  /*7460*/  QGMMA.64x96x32.F32.E4M3.E4M3 R88, R136, gdesc[UR4], R88, gsb0 ;  /* 0x0160000488587df3 */ /* 0x000fe20008000858 */
[----:B------:R-:W-:-:S05]  /*7470*/  FFMA.FTZ R73, R79, UR42, -R65 ;  /* 0x0000002a4f497c23 */ /* 0x000fca0008010841 */
        /* <DEDUP_REMOVED lines=23> */
[----:B--2---:R-:W-:-:S01]  /*75f0*/  FADD.FTZ R3, R67, R4 ;  /* 0x0000000443037221 */ /* 0x004fc20000010000 */
[----:B------:R-:W-:-:S06]  /*7600*/  IMAD.U32 R4, RZ, RZ, UR36 ;  /* 0x00000024ff047e24 */ /* 0x000fcc000f8e00ff */
[----:B------:R-:W2:Y:S01]  /*7610*/  MUFU.EX2 R68, R68 ;  /* 0x0000004400447308 */ /* 0x000ea20000000800 */
[----:B0-----:R-:W-:-:S07]  /*7620*/  FADD.FTZ R76, R48, R77 ;  /* 0x0000004d304c7221 */ /* 0x001fce0000010000 */
[----:B------:R-:W0:Y:S01]  /*7630*/  MUFU.EX2 R52, R52 ;  /* 0x0000003400347308 */ /* 0x000e220000000800 */
[----:B-1----:R-:W-:-:S01]  /*7640*/  FADD.FTZ R77, R49, R76 ;  /* 0x0000004c314d7221 */ /* 0x002fc20000010000 */
[--C-:B------:R-:W-:Y:S01]  /*7650*/  FFMA.FTZ R76, R86, UR42, -R65.reuse ;  /* 0x0000002a564c7c23 */ /* 0x100fe20008010841 */
[----:B------:R-:W-:-:S05]  /*7660*/  FFMA.FTZ R65, R87, UR42, -R65 ;  /* 0x0000002a57417c23 */ /* 0x000fca0008010841 */
[----:B------:R-:W1:Y:S01]  /*7670*/  MUFU.EX2 R70, R70 ;  /* 0x0000004600467308 */ /* 0x000e620000000800 */
[----:B--2---:R-:W-:-:S01]  /*7680*/  FADD.FTZ R79, R68, R3 ;  /* 0x00000003444f7221 */ /* 0x004fc20000010000 */
[----:B------:R-:W-:Y:S01]  /*7690*/  @!P1 LEA R3, R4, UR44, 0x3 ;  /* 0x0000002c04039c11 */ /* 0x000fe2000f8e18ff */
[----:B------:R-:W-:-:S04]  /*76a0*/  WARPGROUP.DEPBAR.LE gsb0, 0x0 ;  /* 0x00008000000079c5 */ /* 0x000fc80000010000 */
[----:B------:R-:W-:Y:S01]  /*76b0*/  @!P1 VIADD R3, R3, 0x19c40 ;  /* 0x00019c4003039836 */ /* 0x000fe20000000000 */
[----:B------:R-:W2:Y:S01]  /*76c0*/  MUFU.EX2 R53, R53 ;  /* 0x0000003500357308 */ /* 0x000ea20000000800 */
[----:B0-----:R-:W-:-:S03]  /*76d0*/  FADD.FTZ R4, R52, R77 ;  /* 0x0000004d34047221 */ /* 0x001fc60000010000 */
[----:B------:R-:W-:-:S04]  /*76e0*/  @!P1 PRMT R3, RZ, 0x654, R3 ;  /* 0x00000654ff039816 */ /* 0x000fc80000000003 */
[----:B------:R-:W0:Y:S01]  /*76f0*/  MUFU.EX2 R71, R71 ;  /* 0x0000004700477308 */ /* 0x000e220000000800 */
[----:B-1----:R-:W-:-:S01]  /*7700*/  FADD.FTZ R78, R70, R79 ;  /* 0x0000004f464e7221 */ /* 0x002fc20000010000 */
[----:B------:R1:W-:Y:S06]  /*7710*/  @!P1 SYNCS.ARRIVE.TRANS64.RED.A1T0 RZ, [R3+URZ], RZ ;  /* 0x000000ff03ff99a7 */ /* 0x0003ec000810043f */
[----:B------:R-:W3:Y:S01]  /*7720*/  MUFU.EX2 R56, R56 ;  /* 0x0000003800387308 */ /* 0x000ee20000000800 */
[----:B--2---:R-:W-:-:S07]  /*7730*/  FADD.FTZ R77, R53, R4 ;  /* 0x00000004354d7221 */ /* 0x004fce0000010000 */
[----:B------:R-:W2:Y:S01]  /*7740*/  MUFU.EX2 R72, R72 ;  /* 0x0000004800487308 */ /* 0x000ea20000000800 */
[----:B0-----:R-:W-:-:S07]  /*7750*/  FADD.FTZ R79, R71, R78 ;  /* 0x0000004e474f7221 */ /* 0x001fce0000010000 */
[----:B------:R-:W1:Y:S01]  /*7760*/  MUFU.EX2 R57, R57 ;  /* 0x0000003900397308 */ /* 0x000e620000000800 */
[----:B---3--:R-:W-:-:S07]  /*7770*/  FADD.FTZ R4, R56, R77 ;  /* 0x0000004d38047221 */ /* 0x008fce0000010000 */
        /* <DEDUP_REMOVED lines=18> */
[----:B--2---:R-:W-:-:S03]  /*78a0*/  FADD.FTZ R4, R7, R4 ;  /* 0x0000000407047221 */ /* 0x004fc60000010000 */
[----:B-1----:R-:W-:Y:S01]  /*78b0*/  FADD.FTZ R3, R65, R77 ;  /* 0x0000004d41037221 */ /* 0x002fe20000010000 */
[----:B------:R-:W-:Y:S06]  /*78c0*/  @!P0 BRA `(.L_x_1712) ;  /* 0x0000000000048947 */ /* 0x000fec0003800000 */
[----:B------:R-:W-:Y:S01]  /*78d0*/  BPT.TRAP 0x1 ;  /* 0x000000040000795c */ /* 0x000fe20000300000 */
.L_x_1712:
        /* <DEDUP_REMOVED lines=91> */
.L_x_1703:
[----:B------:R-:W-:Y:S06]  /*7e90*/  BAR.ARV 0x8, 0x1a0 ;  /* 0x0206800000007b1d */ /* 0x000fec0000002000 */
[----:B------:R-:W-:Y:S05]  /*7ea0*/  @!P0 BRA `(.L_x_1714) ;  /* 0x0000000000048947 */ /* 0x000fea0003800000 */
[----:B------:R-:W-:Y:S01]  /*7eb0*/  BPT.TRAP 0x1 ;  /* 0x000000040000795c */ /* 0x000fe20000300000 */
.L_x_1714:
[----:B------:R-:W-:Y:S01]  /*7ec0*/  ULEA UR14, UR36, UR44, 0x3 ;  /* 0x0000002c240e7291 */ /* 0x000fe2000f8e183f */
[----:B------:R-:W-:-:S05]  /*7ed0*/  IMAD.U32 R5, RZ, RZ, UR45 ;  /* 0x0000002dff057e24 */ /* 0x000fca000f8e00ff */
[----:B------:R-:W-:-:S04]  /*7ee0*/  SHF.L.U32 R5, R5, 0x1f, RZ ;  /* 0x0000001f05057819 */ /* 0x000fc800000006ff */
[----:B------:R0:W1:Y:S01]  /*7ef0*/  SYNCS.PHASECHK.TRANS64.TRYWAIT P1, [UR14+0x19c50], R5 ;  /* 0x019c5005ff0075a7 */ /* 0x000062000802014e */
[----:B------:R-:W-:Y:S05]  /*7f00*/  @!P0 BRA `(.L_x_1715) ;  /* 0x0000000000048947 */ /* 0x000fea0003800000 */
[----:B------:R-:W-:Y:S01]  /*7f10*/  BPT.TRAP 0x1 ;  /* 0x000000040000795c */ /* 0x000fe20000300000 */
.L_x_1715:
[----:B-1----:R-:W-:Y:S05]  /*7f20*/  @P1 BRA `(.L_x_1716) ;  /* 0x0000000000081947 */ /* 0x002fea0003800000 */
[----:B------:R-:W1:Y:S02]  /*7f30*/  SYNCS.PHASECHK.TRANS64.TRYWAIT P1, [UR14+0x19c50], R5 ;  /* 0x019c5005ff0075a7 */ /* 0x000e64000802014e */
[----:B-1----:R-:W-:Y:S05]  /*7f40*/  @!P1 BRA `(.L_x_1717) ;  /* 0x0000007400349947 */ /* 0x002fea0003800000 */
.L_x_1716:
[----:B------:R-:W-:Y:S01]  /*7f50*/  ULDC.64 UR4, c[0x0][0x9a0] ;  /* 0x0002680000047ab9 */ /* 0x000fe20000000a00 */
[----:B------:R-:W-:Y:S01]  /*7f60*/  UIADD3 UR44, UR44, 0x3000, URZ ;  /* 0x000030002c2c7890 */ /* 0x000fe2000fffe03f */
[----:B------:R-:W-:Y:S01]  /*7f70*/  WARPGROUP.ARRIVE ;  /* 0x00000000000079c5 */ /* 0x000fe20000000000 */
[----:B------:R-:W-:Y:S01]  /*7f80*/  UISETP.NE.U32.AND UP0, UPT, UR4, URZ, UPT ;  /* 0x0000003f0400728c */ /* 0x000fe2000bf05070 */
[----:B01----:R-:W-:Y:S01]  /*7f90*/  IMAD.MOV.U32 R5, RZ, RZ, 0x3f800000 ;  /* 0x3f800000ff057424 */ /* 0x003fe200078e00ff */
[----:B------:R-:W-:Y:S02]  /*7fa0*/  USHF.R.U32.HI UR44, URZ, 0x4, UR44 ;  /* 0x000000043f2c7899 */ /* 0x000fe4000801162c */
[----:B------:R-:W-:Y:S02]  /*7fb0*/  UISETP.NE.AND.EX UP0, UPT, UR5, URZ, UPT, UP0 ;  /* 0x0000003f0500728c */ /* 0x000fe4000bf05300 */
[----:B------:R-:W-:-:S04]  /*7fc0*/  ULOP3.LUT UR44, UR44, 0x3fff, URZ, 0xc0, !UPT ;  /* 0x00003fff2c2c7892 */ /* 0x000fc8000f8ec03f */
[----:B------:R-:W-:Y:S01]  /*7fd0*/  ULOP3.LUT UR44, UR44, 0x10000, URZ, 0xfc, !UPT ;  /* 0x000100002c2c7892 */ /* 0x000fe2000f8efc3f */
[----:B------:R-:W-:-:S04]  /*7fe0*/  PLOP3.LUT P1, PT, PT, PT, UP0, 0x80, 0x0 ;  /* 0x000000000000781c */ /* 0x000fc80003f2f008 */
[----:B------:R-:W-:Y:S01]  /*7ff0*/  @UP0 ULDC.64 UR10, c[0x0][0x9c8] ;  /* 0x00027200000a0ab9 */ /* 0x000fe20000000a00 */
[----:B------:R-:W-:Y:S02]  /*8000*/  @UP0 USHF.R.S32.HI UR7, URZ, 0x1f, UR41 ;  /* 0x0000001f3f070899 */ /* 0x000fe40008011429 */
[----:B------:R-:W-:Y:S02]  /*8010*/  @UP0 UIMAD UR6, UR38, UR10, URZ ;  /* 0x0000000a260602a4 */ /* 0x000fe4000f8e023f */
[----:B------:R-:W-:Y:S01]  /*8020*/  @UP0 UIMAD.WIDE.U32 UR8, UR37, UR10, URZ ;  /* 0x0000000a250802a5 */ /* 0x000fe2000f8e003f */
[----:B------:R-:W-:Y:S01]  /*8030*/  @UP0 ULDC.64 UR12, c[0x0][0x9d0] ;  /* 0x00027400000c0ab9 */ /* 0x000fe20000000a00 */
[----:B------:R-:W-:Y:S02]  /*8040*/  @UP0 UIMAD UR10, UR37, UR11, UR6 ;  /* 0x0000000b250a02a4 */ /* 0x000fe4000f8e0206 */
[----:B------:R-:W-:Y:S02]  /*8050*/  UIMAD UR6, UR36, 0x300, UR44 ;  /* 0x00000300240678a4 */ /* 0x000fe4000f8e022c */
[----:B------:R-:W-:-:S02]  /*8060*/  @UP0 UIMAD UR7, UR7, UR12, URZ ;  /* 0x0000000c070702a4 */ /* 0x000fc4000f8e023f */
[----:B------:R-:W-:Y:S02]  /*8070*/  @UP0 UIADD3 UR9, UR9, UR10, URZ ;  /* 0x0000000a09090290 */ /* 0x000fe4000fffe03f */
[----:B------:R-:W-:Y:S02]  /*8080*/  @UP0 UIMAD UR10, UR41, UR13, UR7 ;  /* 0x0000000d290a02a4 */ /* 0x000fe4000f8e0207 */
[----:B------:R-:W-:Y:S01]  /*8090*/  @UP0 UIMAD.WIDE.U32 UR8, UR41, UR12, UR8 ;  /* 0x0000000c290802a5 */ /* 0x000fe2000f8e0008 */
[----:B------:R-:W-:Y:S02]  /*80a0*/  UMOV UR7, 0x40000040 ;  /* 0x4000004000077882 */ /* 0x000fe40000000000 */
[----:B------:R-:W-:Y:S01]  /*80b0*/  QGMMA.64x96x32.F32.E4M3.E4M3 R88, R148, gdesc[UR4], R88, gsb0 ;  /* 0x0160000494587df3 */ /* 0x000fe20008000858 */
[----:B------:R-:W-:Y:S02]  /*80c0*/  @UP0 UIADD3 UR7, UR9, UR10, URZ ;  /* 0x0000000a09070290 */ /* 0x000fe4000fffe03f */
[----:B------:R-:W-:-:S04]  /*80d0*/  @UP0 ULEA UR4, UP1, UR8, UR4, 0x2 ;  /* 0x0000000408040291 */ /* 0x000fc8000f82103f */
[----:B------:R-:W-:Y:S02]  /*80e0*/  @UP0 ULEA.HI.X UR5, UR8, UR5, UR7, 0x2, UP1 ;  /* 0x0000000508050291 */ /* 0x000fe400088f1407 */
[----:B------:R-:W-:-:S04]  /*80f0*/  IMAD.U32 R6, RZ, RZ, UR4 ;  /* 0x00000004ff067e24 */ /* 0x000fc8000f8e00ff */
        /* <DEDUP_REMOVED lines=11> */
[----:B------:R-:W1:Y:S01]  /*81b0*/  SHFL.BFLY PT, R9, R4, 0x2, 0x1f ;  /* 0x0c401f0004097f89 */ /* 0x000e6200000e0000 */
[----:B------:R-:W-:-:S03]  /*81c0*/  UIADD3 UR6, UR6, 0x6, URZ ;  /* 0x0000000606067890 */ /* 0x000fc6000fffe03f */
[----:B------:R-:W3:Y:S01]  /*81d0*/  SHFL.BFLY PT, R8, R3, 0x2, 0x1f ;  /* 0x0c401f0003087f89 */ /* 0x000ee200000e0000 */
[----:B------:R-:W-:Y:S01]  /*81e0*/  UMOV UR7, 0x40000040 ;  /* 0x4000004000077882 */ /* 0x000fe20000000000 */
[----:B------:R-:W-:Y:S02]  /*81f0*/  WARPGROUP.DEPBAR.LE gsb0, 0x0 ;  /* 0x00008000000079c5 */ /* 0x000fe40000010000 */
[----:B------:R-:W-:-:S06]  /*8200*/  WARPGROUP.ARRIVE ;  /* 0x00000000000079c5 */ /* 0x000fcc0000000000 */
[----:B------:R-:W-:Y:S01]  /*8210*/  QGMMA.64x96x32.F32.E4M3.E4M3 R88, R140, gdesc[UR8], R88, gsb0 ;  /* 0x016000088c587df3 */ /* 0x000fe20008000858 */
[----:B-1----:R-:W-:-:S01]  /*8220*/  FADD.FTZ R9, R9, R4 ;  /* 0x0000000409097221 */ /* 0x002fc20000010000 */
[----:B---3--:R-:W-:-:S04]  /*8230*/  FADD.FTZ R8, R8, R3 ;  /* 0x0000000308087221 */ /* 0x008fc80000010000 */
[----:B0-----:R-:W0:Y:S04]  /*8240*/  SHFL.BFLY PT, R6, R9, 0x1, 0x1f ;  /* 0x0c201f0009067f89 */ /* 0x001e2800000e0000 */
[----:B------:R-:W1:Y:S01]  /*8250*/  SHFL.BFLY PT, R7, R8, 0x1, 0x1f ;  /* 0x0c201f0008077f89 */ /* 0x000e6200000e0000 */
[----:B0-----:R-:W-:-:S01]  /*8260*/  FADD.FTZ R12, R9, R6 ;  /* 0x00000006090c7221 */ /* 0x001fc20000010000 */
[----:B-1----:R-:W-:-:S04]  /*8270*/  FADD.FTZ R13, R8, R7 ;  /* 0x00000007080d7221 */ /* 0x002fc80000010000 */
[C---:B------:R-:W-:Y:S01]  /*8280*/  FSETP.NE.FTZ.AND P1, PT, R12.reuse, RZ, PT ;  /* 0x000000ff0c00720b */ /* 0x040fe20003f35000 */
[----:B------:R-:W-:Y:S01]  /*8290*/  FMUL.FTZ R14, R12, 0.00390625 ;  /* 0x3b8000000c0e7820 */ /* 0x000fe20000410000 */
[----:B------:R-:W-:Y:S01]  /*82a0*/  FMUL.FTZ R15, R13, 0.00390625 ;  /* 0x3b8000000d0f7820 */ /* 0x000fe20000410000 */
[----:B------:R-:W-:-:S03]  /*82b0*/  IMAD.MOV.U32 R6, RZ, RZ, RZ ;  /* 0x000000ffff067224 */ /* 0x000fc600078e00ff */
        /* <DEDUP_REMOVED lines=9> */
[----:B------:R-:W1:Y:S08]  /*8350*/  @P2 MUFU.LG2 R9, R14 ;  /* 0x0000000e00092308 */ /* 0x000e700000000c00 */
        /* <DEDUP_REMOVED lines=16> */
.L_x_1718:
        /* <DEDUP_REMOVED lines=58> */
.L_x_1685:
        /* <DEDUP_REMOVED lines=12> */
[----:B------:R-:W-:Y:S01]  /*88c0*/  F2FP.BF16.F32.PACK_AB R52, R49, R52 ;  /* 0x000000343134723e */ /* 0x000fe200000010ff */
[----:B------:R-:W-:Y:S01]  /*88d0*/  ULDC.64 UR6, c[0x0][0xbd8] ;  /* 0x0002f60000067ab9 */ /* 0x000fe20000000a00 */
[----:B0-----:R-:W-:-:S05]  /*88e0*/  IMAD.SHL.U32 R2, R63, 0x4, RZ ;  /* 0x000000043f027824 */ /* 0x001fca00078e00ff */
[----:B------:R-:W-:-:S04]  /*88f0*/  LOP3.LUT R2, R2, 0xc, RZ, 0xc0, !PT ;  /* 0x0000000c02027812 */ /* 0x000fc800078ec0ff */
[----:B------:R-:W-:-:S05]  /*8900*/  IADD3 R6, P0, R2, UR4, RZ ;  /* 0x0000000402067c10 */ /* 0x000fca000ff1e0ff */
[----:B------:R-:W-:Y:S01]  /*8910*/  IMAD.X R7, RZ, RZ, UR5, P0 ;  /* 0x00000005ff077e24 */ /* 0x000fe200080e06ff */
[----:B------:R-:W0:Y:S01]  /*8920*/  S2R R49, SR_SWINHI ;  /* 0x0000000000317919 */ /* 0x000e220000002f00 */
[----:B------:R-:W-:Y:S01]  /*8930*/  F2FP.BF16.F32.PACK_AB R51, R51, R54 ;  /* 0x000000363333723e */ /* 0x000fe200000010ff */
[----:B------:R-:W-:Y:S02]  /*8940*/  ULDC.64 UR4, c[0x0][0xbe0] ;  /* 0x0002f80000047ab9 */ /* 0x000fe40000000a00 */
[----:B------:R1:W2:Y:S01]  /*8950*/  LDG.E.CONSTANT R2, desc[UR50][R6.64] ;  /* 0x0000003206027981 */ /* 0x0002a2000c1e9900 */
[----:B------:R-:W-:Y:S01]  /*8960*/  F2FP.BF16.F32.PACK_AB R50, R47, R50 ;  /* 0x000000322f32723e */ /* 0x000fe200000010ff */
[----:B------:R-:W-:Y:S01]  /*8970*/  UISETP.NE.U32.AND UP1, UPT, UR4, URZ, UPT ;  /* 0x0000003f0400728c */ /* 0x000fe2000bf25070 */
[----:B------:R-:W-:Y:S01]  /*8980*/  F2FP.BF16.F32.PACK_AB R12, R9, R12 ;  /* 0x0000000c090c723e */ /* 0x000fe200000010ff */
[----:B------:R-:W-:Y:S01]  /*8990*/  UISETP.NE.U32.AND UP0, UPT, UR6, URZ, UPT ;  /* 0x0000003f0600728c */ /* 0x000fe2000bf05070 */
[----:B------:R-:W-:Y:S01]  /*89a0*/  F2FP.BF16.F32.PACK_AB R135, R135, R8 ;  /* 0x000000088787723e */ /* 0x000fe200000010ff */
[----:B------:R-:W-:Y:S01]  /*89b0*/  UISETP.NE.AND.EX UP1, UPT, UR5, URZ, UPT, UP1 ;  /* 0x0000003f0500728c */ /* 0x000fe2000bf25310 */
[----:B------:R-:W-:Y:S01]  /*89c0*/  F2FP.BF16.F32.PACK_AB R39, R39, R46 ;  /* 0x0000002e2727723e */ /* 0x000fe200000010ff */
[----:B------:R-:W-:Y:S01]  /*89d0*/  USHF.L.U32 UR8, UR37, 0x2, URZ ;  /* 0x0000000225087899 */ /* 0x000fe2000800063f */
[----:B------:R-:W-:Y:S01]  /*89e0*/  F2FP.BF16.F32.PACK_AB R10, R5, R10 ;  /* 0x0000000a050a723e */ /* 0x000fe200000010ff */
[----:B------:R-:W-:Y:S01]  /*89f0*/  UISETP.NE.AND.EX UP0, UPT, UR7, URZ, UPT, UP0 ;  /* 0x0000003f0700728c */ /* 0x000fe2000bf05300 */
[----:B-1----:R-:W-:Y:S01]  /*8a00*/  LOP3.LUT P0, R6, R63, 0x3, RZ, 0xc0, !PT ;  /* 0x000000033f067812 */ /* 0x002fe2000780c0ff */
[----:B------:R-:W-:Y:S01]  /*8a10*/  USHF.L.U64.HI UR9, UR37, 0x2, UR38 ;  /* 0x0000000225097899 */ /* 0x000fe20008010226 */
[----:B------:R-:W-:Y:S01]  /*8a20*/  F2FP.BF16.F32.PACK_AB R11, R11, R14 ;  /* 0x0000000e0b0b723e */ /* 0x000fe200000010ff */
[----:B------:R-:W-:Y:S01]  /*8a30*/  UIADD3 UR6, UP2, UR8, UR6, URZ ;  /* 0x0000000608067290 */ /* 0x000fe2000ff5e03f */
[----:B------:R-:W-:-:S02]  /*8a40*/  ISETP.EQ.OR P0, PT, R6, 0x3, !P0 ;  /* 0x000000030600780c */ /* 0x000fc40004702670 */
[----:B------:R-:W-:Y:S01]  /*8a50*/  F2FP.BF16.F32.PACK_AB R53, R53, R56 ;  /* 0x000000383535723e */ /* 0x000fe200000010ff */
[----:B------:R-:W-:Y:S01]  /*8a60*/  @UP1 UIADD3 UR4, UP3, UR8, UR4, URZ ;  /* 0x0000000408041290 */ /* 0x000fe2000ff7e03f */
[----:B------:R-:W-:Y:S01]  /*8a70*/  SEL R47, R51, R50, P0 ;  /* 0x00000032332f7207 */ /* 0x000fe20000000000 */
[----:B------:R-:W-:Y:S01]  /*8a80*/  UIADD3.X UR7, UR9, UR7, URZ, UP2, !UPT ;  /* 0x0000000709077290 */ /* 0x000fe200097fe43f */
[----:B------:R-:W-:Y:S01]  /*8a90*/  SEL R50, R50, R51, P0 ;  /* 0x0000003332327207 */ /* 0x000fe20000000000 */
[----:B------:R-:W-:Y:S01]  /*8aa0*/  @UP1 UIADD3.X UR5, UR9, UR5, URZ, UP3, !UPT ;  /* 0x0000000509051290 */ /* 0x000fe20009ffe43f */
[----:B------:R-:W-:Y:S02]  /*8ab0*/  SEL R51, R12, R135, P0 ;  /* 0x000000870c337207 */ /* 0x000fe40000000000 */
[----:B------:R-:W-:Y:S02]  /*8ac0*/  SEL R46, R135, R12, P0 ;  /* 0x0000000c872e7207 */ /* 0x000fe40000000000 */
[----:B------:R-:W-:-:S02]  /*8ad0*/  F2FP.BF16.F32.PACK_AB R25, R25, R28 ;  /* 0x0000001c1919723e */ /* 0x000fc400000010ff */
[----:B------:R-:W-:Y:S02]  /*8ae0*/  MOV R6, R0 ;  /* 0x0000000000067202 */ /* 0x000fe40000000f00 */
[----:B0-----:R-:W-:Y:S02]  /*8af0*/  MOV R7, R49 ;  /* 0x0000003100077202 */ /* 0x001fe40000000f00 */
[----:B------:R-:W-:Y:S02]  /*8b00*/  F2FP.BF16.F32.PACK_AB R32, R29, R32 ;  /* 0x000000201d20723e */ /* 0x000fe400000010ff */
[----:B------:R-:W-:Y:S01]  /*8b10*/  SEL R41, R11, R10, P0 ;  /* 0x0000000a0b297207 */ /* 0x000fe20000000000 */
[----:B------:R-:W-:Y:S01]  /*8b20*/  IMAD.WIDE R8, R153, 0x2, R6 ;  /* 0x0000000299087825 */ /* 0x000fe200078e0206 */
[----:B------:R-:W-:Y:S02]  /*8b30*/  SEL R28, R10, R11, P0 ;  /* 0x0000000b0a1c7207 */ /* 0x000fe40000000000 */
[----:B------:R-:W-:-:S02]  /*8b40*/  SEL R29, R53, R52, P0 ;  /* 0x00000034351d7207 */ /* 0x000fc40000000000 */
[C---:B------:R-:W-:Y:S02]  /*8b50*/  LOP3.LUT R5, R8.reuse, 0x180, RZ, 0xc0, !PT ;  /* 0x0000018008057812 */ /* 0x040fe400078ec0ff */
[----:B------:R-:W-:Y:S02]  /*8b60*/  IADD3 R12, P5, R8, 0x20, RZ ;  /* 0x00000020080c7810 */ /* 0x000fe40007fbe0ff */
[----:B------:R-:W-:Y:S02]  /*8b70*/  SHF.R.U64 R5, R5, 0x3, RZ ;  /* 0x0000000305057819 */ /* 0x000fe400000012ff */
[----:B------:R-:W-:Y:S02]  /*8b80*/  LOP3.LUT R10, R12, 0x180, RZ, 0xc0, !PT ;  /* 0x000001800c0a7812 */ /* 0x000fe400078ec0ff */
[----:B------:R-:W-:Y:S02]  /*8b90*/  F2FP.BF16.F32.PACK_AB R60, R57, R60 ;  /* 0x0000003c393c723e */ /* 0x000fe400000010ff */
[----:B------:R-:W-:-:S02]  /*8ba0*/  F2FP.BF16.F32.PACK_AB R58, R55, R58 ;  /* 0x0000003a373a723e */ /* 0x000fc400000010ff */
[----:B------:R-:W-:Y:S02]  /*8bb0*/  F2FP.BF16.F32.PACK_AB R33, R33, R36 ;  /* 0x000000242121723e */ /* 0x000fe400000010ff */
[----:B------:R-:W-:Y:S02]  /*8bc0*/  SEL R52, R52, R53, P0 ;  /* 0x0000003534347207 */ /* 0x000fe40000000000 */
[C---:B------:R-:W-:Y:S02]  /*8bd0*/  IADD3 R14, P4, R8.reuse, 0x3000, RZ ;  /* 0x00003000080e7810 */ /* 0x040fe40007f9e0ff */
[C---:B------:R-:W-:Y:S02]  /*8be0*/  IADD3 R53, P3, R8.reuse, 0x3020, RZ ;  /* 0x0000302008357810 */ /* 0x040fe40007f7e0ff */
[C---:B------:R-:W-:Y:S02]  /*8bf0*/  IADD3 R55, P2, R8.reuse, 0x6000, RZ ;  /* 0x0000600008377810 */ /* 0x040fe40007f5e0ff */
[----:B------:R-:W-:-:S02]  /*8c00*/  IADD3 R57, P1, R8, 0x6020, RZ ;  /* 0x0000602008397810 */ /* 0x000fc40007f3e0ff */
[----:B------:R-:W-:Y:S01]  /*8c10*/  F2FP.BF16.F32.PACK_AB R24, R15, R24 ;  /* 0x000000180f18723e */ /* 0x000fe200000010ff */
[--C-:B------:R-:W-:Y:S01]  /*8c20*/  IMAD.X R15, RZ, RZ, R9.reuse, P3 ;  /* 0x000000ffff0f7224 */ /* 0x100fe200018e0609 */
[----:B------:R-:W-:Y:S01]  /*8c30*/  LOP3.LUT R8, R5, R8, RZ, 0x3c, !PT ;  /* 0x0000000805087212 */ /* 0x000fe200078e3cff */
[----:B------:R-:W-:Y:S01]  /*8c40*/  IMAD.X R11, RZ, RZ, R9, P1 ;  /* 0x000000ffff0b7224 */ /* 0x000fe200008e0609 */
[----:B------:R-:W-:Y:S02]  /*8c50*/  F2FP.BF16.F32.PACK_AB R44, R37, R44 ;  /* 0x0000002c252c723e */ /* 0x000fe400000010ff */
[----:B------:R-:W-:Y:S02]  /*8c60*/  SHF.R.U64 R5, R10, 0x3, RZ ;  /* 0x000000030a057819 */ /* 0x000fe400000012ff */
[----:B------:R-:W-:Y:S02]  /*8c70*/  SEL R37, R33, R32, P0 ;  /* 0x0000002021257207 */ /* 0x000fe40000000000 */
[----:B------:R-:W-:-:S02]  /*8c80*/  F2FP.BF16.F32.PACK_AB R21, R21, R26 ;  /* 0x0000001a1515723e */ /* 0x000fc400000010ff */
[----:B------:R-:W-:Y:S02]  /*8c90*/  SEL R32, R32, R33, P0 ;  /* 0x0000002120207207 */ /* 0x000fe40000000000 */
[----:B------:R-:W-:Y:S02]  /*8ca0*/  SEL R33, R25, R24, P0 ;  /* 0x0000001819217207 */ /* 0x000fe40000000000 */
[----:B------:R-:W-:Y:S01]  /*8cb0*/  SEL R26, R24, R25, P0 ;  /* 0x00000019181a7207 */ /* 0x000fe20000000000 */
[----:B------:R-:W-:Y:S01]  /*8cc0*/  IMAD.X R25, RZ, RZ, R9, P5 ;  /* 0x000000ffff197224 */ /* 0x000fe200028e0609 */
[----:B------:R-:W-:Y:S02]  /*8cd0*/  F2FP.BF16.F32.PACK_AB R38, R35, R38 ;  /* 0x000000262326723e */ /* 0x000fe400000010ff */
[----:B------:R-:W-:Y:S02]  /*8ce0*/  LOP3.LUT R24, R5, R12, RZ, 0x3c, !PT ;  /* 0x0000000c05187212 */ /* 0x000fe400078e3cff */
[----:B------:R-:W-:-:S02]  /*8cf0*/  LOP3.LUT R5, R14, 0x180, RZ, 0xc0, !PT ;  /* 0x000001800e057812 */ /* 0x000fc400078ec0ff */
[----:B------:R-:W-:Y:S02]  /*8d00*/  F2FP.BF16.F32.PACK_AB R45, R45, R48 ;  /* 0x000000302d2d723e */ /* 0x000fe400000010ff */
[----:B------:R-:W-:Y:S02]  /*8d10*/  F2FP.BF16.F32.PACK_AB R31, R31, R34 ;  /* 0x000000221f1f723e */ /* 0x000fe400000010ff */
[----:B------:R-:W-:Y:S02]  /*8d20*/  F2FP.BF16.F32.PACK_AB R30, R27, R30 ;  /* 0x0000001e1b1e723e */ /* 0x000fe400000010ff */
[----:B------:R-:W-:Y:S02]  /*8d30*/  F2FP.BF16.F32.PACK_AB R61, R61, R64 ;  /* 0x000000403d3d723e */ /* 0x000fe400000010ff */
[----:B------:R-:W-:Y:S02]  /*8d40*/  F2FP.BF16.F32.PACK_AB R59, R59, R62 ;  /* 0x0000003e3b3b723e */ /* 0x000fe400000010ff */
[----:B------:R-:W-:Y:S01]  /*8d50*/  F2FP.BF16.F32.PACK_AB R20, R13, R20 ;  /* 0x000000140d14723e */ /* 0x000fe200000010ff */
[----:B------:R-:W-:Y:S01]  /*8d60*/  IMAD.X R13, RZ, RZ, R9, P2 ;  /* 0x000000ffff0d7224 */ /* 0x000fe200010e0609 */
[----:B------:R-:W-:-:S02]  /*8d70*/  SEL R49, R39, R38, P0 ;  /* 0x0000002627317207 */ /* 0x000fc40000000000 */
[----:B------:R-:W-:Y:S02]  /*8d80*/  SEL R38, R38, R39, P0 ;  /* 0x0000002726267207 */ /* 0x000fe40000000000 */
[----:B------:R-:W-:Y:S02]  /*8d90*/  SHF.R.U64 R5, R5, 0x3, RZ ;  /* 0x0000000305057819 */ /* 0x000fe400000012ff */
[----:B------:R-:W-:Y:S02]  /*8da0*/  SEL R35, R45, R44, P0 ;  /* 0x0000002c2d237207 */ /* 0x000fe40000000000 */
[----:B------:R-:W-:Y:S02]  /*8db0*/  SEL R39, R31, R30, P0 ;  /* 0x0000001e1f277207 */ /* 0x000fe40000000000 */
[----:B------:R-:W-:Y:S02]  /*8dc0*/  SEL R44, R44, R45, P0 ;  /* 0x0000002d2c2c7207 */ /* 0x000fe40000000000 */
[----:B------:R-:W-:-:S02]  /*8dd0*/  SEL R30, R30, R31, P0 ;  /* 0x0000001f1e1e7207 */ /* 0x000fc40000000000 */
[----:B------:R-:W-:Y:S02]  /*8de0*/  SEL R27, R61, R60, P0 ;  /* 0x0000003c3d1b7207 */ /* 0x000fe40000000000 */
[----:B------:R-:W-:Y:S02]  /*8df0*/  SEL R45, R59, R58, P0 ;  /* 0x0000003a3b2d7207 */ /* 0x000fe40000000000 */
[----:B------:R-:W-:Y:S02]  /*8e00*/  SEL R31, R21, R20, P0 ;  /* 0x00000014151f7207 */ /* 0x000fe40000000000 */
[----:B------:R-:W-:Y:S01]  /*8e10*/  SEL R34, R20, R21, P0 ;  /* 0x0000001514227207 */ /* 0x000fe20000000000 */
[----:B------:R-:W-:Y:S01]  /*8e20*/  IMAD.X R21, RZ, RZ, R9, P4 ;  /* 0x000000ffff157224 */ /* 0x000fe200020e0609 */
[----:B------:R-:W-:Y:S02]  /*8e30*/  SEL R60, R60, R61, P0 ;  /* 0x0000003d3c3c7207 */ /* 0x000fe40000000000 */
[----:B------:R-:W-:-:S02]  /*8e40*/  SEL R58, R58, R59, P0 ;  /* 0x0000003b3a3a7207 */ /* 0x000fc40000000000 */
[----:B------:R-:W-:Y:S02]  /*8e50*/  LOP3.LUT R20, R5, R14, RZ, 0x3c, !PT ;  /* 0x0000000e05147212 */ /* 0x000fe400078e3cff */
[----:B------:R-:W-:Y:S02]  /*8e60*/  LOP3.LUT R10, R53, 0x180, RZ, 0xc0, !PT ;  /* 0x00000180350a7812 */ /* 0x000fe400078ec0ff */
[----:B------:R-:W-:Y:S02]  /*8e70*/  LOP3.LUT R36, R57, 0x180, RZ, 0xc0, !PT ;  /* 0x0000018039247812 */ /* 0x000fe400078ec0ff */
[----:B------:R-:W-:Y:S02]  /*8e80*/  SHF.R.U64 R10, R10, 0x3, RZ ;  /* 0x000000030a0a7819 */ /* 0x000fe400000012ff */
[----:B------:R-:W-:Y:S02]  /*8e90*/  SHF.R.U64 R36, R36, 0x3, RZ ;  /* 0x0000000324247819 */ /* 0x000fe400000012ff */
[----:B------:R-:W-:-:S02]  /*8ea0*/  MOV R56, R20 ;  /* 0x0000001400387202 */ /* 0x000fc40000000f00 */
[----:B------:R-:W-:Y:S02]  /*8eb0*/  LOP3.LUT R14, R10, R53, RZ, 0x3c, !PT ;  /* 0x000000350a0e7212 */ /* 0x000fe400078e3cff */
[----:B------:R-:W-:Y:S02]  /*8ec0*/  LOP3.LUT R10, R36, R57, RZ, 0x3c, !PT ;  /* 0x00000039240a7212 */ /* 0x000fe400078e3cff */
[----:B------:R-:W-:Y:S02]  /*8ed0*/  LOP3.LUT R12, R55, 0x180, RZ, 0xc0, !PT ;  /* 0x00000180370c7812 */ /* 0x000fe400078ec0ff */
[----:B------:R-:W-:Y:S02]  /*8ee0*/  MOV R59, R8 ;  /* 0x00000008003b7202 */ /* 0x000fe40000000f00 */
[----:B------:R-:W-:Y:S02]  /*8ef0*/  SHF.R.U64 R12, R12, 0x3, RZ ;  /* 0x000000030c0c7819 */ /* 0x000fe400000012ff */
[----:B------:R-:W-:-:S02]  /*8f00*/  MOV R53, R10 ;  /* 0x0000000a00357202 */ /* 0x000fc40000000f00 */
[----:B------:R-:W-:Y:S02]  /*8f10*/  LOP3.LUT R12, R12, R55, RZ, 0x3c, !PT ;  /* 0x000000370c0c7212 */ /* 0x000fe400078e3cff */
[----:B------:R-:W-:Y:S02]  /*8f20*/  MOV R55, R14 ;  /* 0x0000000e00377202 */ /* 0x000fe40000000f00 */
[----:B------:R-:W-:Y:S02]  /*8f30*/  MOV R54, R12 ;  /* 0x0000000c00367202 */ /* 0x000fe40000000f00 */
        /* <DEDUP_REMOVED lines=14> */
[----:B------:R-:W-:Y:S01]  /*9020*/  SHFL.IDX PT, R37, R37, R2, 0x1c1f ;  /* 0x001c1f0225257589 */ /* 0x000fe200000e0000 */
[----:B-1----:R-:W-:Y:S02]  /*9030*/  SEL R9, R45, R58, P0 ;  /* 0x0000003a2d097207 */ /* 0x002fe40000000000 */
[----:B------:R-:W-:Y:S01]  /*9040*/  SEL R11, R58, R45, P0 ;  /* 0x0000002d3a0b7207 */ /* 0x000fe20000000000 */
[----:B------:R-:W0:Y:S04]  /*9050*/  SHFL.IDX PT, R44, R44, R5, 0x1c1f ;  /* 0x001c1f052c2c7589 */ /* 0x000e2800000e0000 */
[----:B------:R-:W-:Y:S01]  /*9060*/  SHFL.IDX PT, R49, R49, R2, 0x1c1f ;  /* 0x001c1f0231317589 */ /* 0x000fe200000e0000 */
[----:B--2---:R-:W-:-:S02]  /*9070*/  SEL R12, R29, R52, P0 ;  /* 0x000000341d0c7207 */ /* 0x004fc40000000000 */
[----:B------:R-:W-:Y:S01]  /*9080*/  SEL R14, R52, R29, P0 ;  /* 0x0000001d340e7207 */ /* 0x000fe20000000000 */
[----:B------:R-:W1:Y:S04]  /*9090*/  SHFL.IDX PT, R38, R38, R5, 0x1c1f ;  /* 0x001c1f0526267589 */ /* 0x000e6800000e0000 */
[----:B------:R-:W2:Y:S01]  /*90a0*/  SHFL.IDX PT, R32, R32, R5, 0x1c1f ;  /* 0x001c1f0520207589 */ /* 0x000ea200000e0000 */
[----:B---3--:R-:W-:Y:S02]  /*90b0*/  SEL R13, R47, R50, P0 ;  /* 0x000000322f0d7207 */ /* 0x008fe40000000000 */
[----:B------:R-:W-:Y:S01]  /*90c0*/  SEL R15, R50, R47, P0 ;  /* 0x0000002f320f7207 */ /* 0x000fe20000000000 */
[----:B------:R-:W-:Y:S04]  /*90d0*/  SHFL.IDX PT, R33, R33, R2, 0x1c1f ;  /* 0x001c1f0221217589 */ /* 0x000fe800000e0000 */
[----:B------:R-:W-:Y:S04]  /*90e0*/  SHFL.IDX PT, R39, R39, R2, 0x1c1f ;  /* 0x001c1f0227277589 */ /* 0x000fe800000e0000 */
[----:B------:R3:W4:Y:S01]  /*90f0*/  SHFL.IDX PT, R20, R26, R5, 0x1c1f ;  /* 0x001c1f051a147589 */ /* 0x00072200000e0000 */
[----:B0-----:R-:W-:-:S03]  /*9100*/  SEL R24, R35, R44, P0 ;  /* 0x0000002c23187207 */ /* 0x001fc60000000000 */
[----:B------:R2:W0:Y:S04]  /*9110*/  SHFL.IDX PT, R40, R30, R5, 0x1c1f ;  /* 0x001c1f051e287589 */ /* 0x00042800000e0000 */
[----:B------:R-:W-:Y:S01]  /*9120*/  SHFL.IDX PT, R21, R31, R2, 0x1c1f ;  /* 0x001c1f021f157589 */ /* 0x000fe200000e0000 */
[----:B-1----:R-:W-:Y:S02]  /*9130*/  SEL R25, R49, R38, P0 ;  /* 0x0000002631197207 */ /* 0x002fe40000000000 */
[----:B---3--:R-:W-:Y:S01]  /*9140*/  SEL R26, R44, R35, P0 ;  /* 0x000000232c1a7207 */ /* 0x008fe20000000000 */
[----:B------:R4:W1:Y:S01]  /*9150*/  SHFL.IDX PT, R42, R34, R5, 0x1c1f ;  /* 0x001c1f05222a7589 */ /* 0x00086200000e0000 */
[----:B------:R-:W-:Y:S02]  /*9160*/  SEL R27, R38, R49, P0 ;  /* 0x00000031261b7207 */ /* 0x000fe40000000000 */
[----:B--2---:R-:W-:Y:S01]  /*9170*/  SEL R30, R32, R37, P0 ;  /* 0x00000025201e7207 */ /* 0x004fe20000000000 */
[----:B------:R-:W-:Y:S04]  /*9180*/  SHFL.IDX PT, R41, R41, R2, 0x1c1f ;  /* 0x001c1f0229297589 */ /* 0x000fe800000e0000 */
[----:B------:R-:W-:Y:S04]  /*9190*/  SHFL.IDX PT, R51, R51, R2, 0x1c1f ;  /* 0x001c1f0233337589 */ /* 0x000fe800000e0000 */
[----:B------:R2:W3:Y:S01]  /*91a0*/  SHFL.IDX PT, R36, R28, R5, 0x1c1f ;  /* 0x001c1f051c247589 */ /* 0x0004e200000e0000 */
[----:B----4-:R-:W-:-:S03]  /*91b0*/  SEL R34, R20, R33, P0 ;  /* 0x0000002114227207 */ /* 0x010fc60000000000 */
[----:B------:R4:W5:Y:S01]  /*91c0*/  SHFL.IDX PT, R48, R46, R5, 0x1c1f ;  /* 0x001c1f052e307589 */ /* 0x00096200000e0000 */
[----:B0-----:R-:W-:Y:S02]  /*91d0*/  SEL R29, R39, R40, P0 ;  /* 0x00000028271d7207 */ /* 0x001fe40000000000 */
[----:B------:R-:W-:Y:S01]  /*91e0*/  SEL R31, R40, R39, P0 ;  /* 0x00000027281f7207 */ /* 0x000fe20000000000 */
[----:B------:R-:W-:Y:S01]  /*91f0*/  BAR.SYNC.DEFER_BLOCKING 0x1, 0x180 ;  /* 0x0046000000007b1d */ /* 0x000fe20000010000 */
[----:B--2---:R-:W-:Y:S02]  /*9200*/  SEL R28, R37, R32, P0 ;  /* 0x00000020251c7207 */ /* 0x004fe40000000000 */
[----:B------:R-:W-:Y:S02]  /*9210*/  SEL R32, R33, R20, P0 ;  /* 0x0000001421207207 */ /* 0x000fe40000000000 */
[----:B-1----:R-:W-:Y:S02]  /*9220*/  SEL R33, R21, R42, P0 ;  /* 0x0000002a15217207 */ /* 0x002fe40000000000 */
[----:B------:R-:W-:-:S02]  /*9230*/  SEL R35, R42, R21, P0 ;  /* 0x000000152a237207 */ /* 0x000fc40000000000 */
[----:B---3--:R-:W-:Y:S02]  /*9240*/  SEL R44, R41, R36, P0 ;  /* 0x00000024292c7207 */ /* 0x008fe40000000000 */
[----:B----4-:R-:W-:Y:S02]  /*9250*/  SEL R46, R36, R41, P0 ;  /* 0x00000029242e7207 */ /* 0x010fe40000000000 */
[----:B-----5:R-:W-:Y:S02]  /*9260*/  SEL R45, R51, R48, P0 ;  /* 0x00000030332d7207 */ /* 0x020fe40000000000 */
[----:B------:R-:W-:Y:S01]  /*9270*/  SEL R47, R48, R51, P0 ;  /* 0x00000033302f7207 */ /* 0x000fe20000000000 */
[----:B------:R0:W-:Y:S01]  /*9280*/  STSM.16.M88.4 [R59], R8 ;  /* 0x000000083b007844 */ /* 0x0001e20000000200 */
[----:B------:R-:W-:-:S03]  /*9290*/  PLOP3.LUT P0, PT, PT, PT, UP1, 0x80, 0x0 ;  /* 0x000000000000781c */ /* 0x000fc60003f0f018 */
[----:B------:R1:W-:Y:S04]  /*92a0*/  STSM.16.M88.4 [R57], R12 ;  /* 0x0000000c39007844 */ /* 0x0003e80000000200 */
[----:B------:R1:W-:Y:S04]  /*92b0*/  STSM.16.M88.4 [R56], R24 ;  /* 0x0000001838007844 */ /* 0x0003e80000000200 */
[----:B------:R1:W-:Y:S04]  /*92c0*/  STSM.16.M88.4 [R55], R28 ;  /* 0x0000001c37007844 */ /* 0x0003e80000000200 */
[----:B------:R1:W-:Y:S01]  /*92d0*/  STSM.16.M88.4 [R54], R32 ;  /* 0x0000002036007844 */ /* 0x0003e20000000200 */
[----:B0-----:R-:W-:-:S02]  /*92e0*/  IMAD.U32 R8, RZ, RZ, UR6 ;  /* 0x00000006ff087e24 */ /* 0x001fc4000f8e00ff */
[----:B------:R-:W-:Y:S01]  /*92f0*/  IMAD.U32 R9, RZ, RZ, UR7 ;  /* 0x00000007ff097e24 */ /* 0x000fe2000f8e00ff */
[----:B------:R1:W-:Y:S01]  /*9300*/  STSM.16.M88.4 [R53], R44 ;  /* 0x0000002c35007844 */ /* 0x0003e20000000200 */
[----:B------:R-:W-:Y:S01]  /*9310*/  BAR.SYNC.DEFER_BLOCKING 0x1, 0x180 ;  /* 0x0046000000007b1d */ /* 0x000fe20000010000 */
[----:B------:R-:W-:Y:S02]  /*9320*/  IMAD.U32 R10, RZ, RZ, UR4 ;  /* 0x00000004ff0a7e24 */ /* 0x000fe4000f8e00ff */
[----:B------:R-:W-:-:S03]  /*9330*/  IMAD.U32 R11, RZ, RZ, UR5 ;  /* 0x00000005ff0b7e24 */ /* 0x000fc6000f8e00ff */
[----:B------:R-:W2:Y:S04]  /*9340*/  @P1 LDG.E R2, desc[UR50][R8.64] ;  /* 0x0000003208021981 */ /* 0x000ea8000c1e1900 */
[----:B------:R-:W3:Y:S01]  /*9350*/  @P0 LDG.E R10, desc[UR50][R10.64] ;  /* 0x000000320a0a0981 */ /* 0x000ee2000c1e1900 */
[----:B------:R-:W-:Y:S01]  /*9360*/  IMAD R5, R18, 0x20, R16 ;  /* 0x0000002012057824 */ /* 0x000fe200078e0210 */
[----:B------:R-:W-:Y:S01]  /*9370*/  UMOV UR4, URZ ;  /* 0x0000003f00047c82 */ /* 0x000fe20008000000 */
[----:B------:R-:W-:Y:S02]  /*9380*/  ULDC UR8, c[0x0][0xa88] ;  /* 0x0002a20000087ab9 */ /* 0x000fe40000000800 */
[----:B------:R-:W-:-:S03]  /*9390*/  IMAD.WIDE R6, R5, 0x2, R6 ;  /* 0x0000000205067825 */ /* 0x000fc600078e0206 */
[----:B------:R-:W-:Y:S02]  /*93a0*/  IADD3 R5, P6, R6, 0x1800, RZ ;  /* 0x0000180006057810 */ /* 0x000fe40007fde0ff */
[----:B--2---:R-:W-:Y:S02]  /*93b0*/  @P1 R2UR UR4, R2 ;  /* 0x00000000020412ca */ /* 0x004fe400000e0000 */
[----:B---3--:R-:W-:Y:S01]  /*93c0*/  @P0 R2UR UR8, R10 ;  /* 0x000000000a0802ca */ /* 0x008fe200000e0000 */
[----:B-1----:R-:W-:-:S14]  /*93d0*/  @P0 BRA `(.L_x_1721) ;  /* 0x0000000000180947 */ /* 0x002fdc0003800000 */
[----:B------:R-:W-:Y:S05]  /*93e0*/  @!P1 BRA `(.L_x_1721) ;  /* 0x0000000000149947 */ /* 0x000fea0003800000 */
[----:B------:R-:W2:Y:S04]  /*93f0*/  LDG.E R10, desc[UR50][R8.64] ;  /* 0x00000032080a7981 */ /* 0x000ea8000c1e1900 */
[----:B------:R-:W3:Y:S01]  /*9400*/  LDG.E R2, desc[UR50][R8.64+0x4] ;  /* 0x0000043208027981 */ /* 0x000ee2000c1e1900 */
[----:B--2---:R-:W-:Y:S02]  /*9410*/  R2UR UR5, R10 ;  /* 0x000000000a0572ca */ /* 0x004fe400000e0000 */
[----:B---3--:R-:W-:-:S13]  /*9420*/  R2UR UR8, R2 ;  /* 0x00000000020872ca */ /* 0x008fda00000e0000 */
[----:B------:R-:W-:-:S12]  /*9430*/  UIADD3 UR8, -UR5, UR8, URZ ;  /* 0x0000000805087290 */ /* 0x000fd8000fffe13f */
.L_x_1721:
[----:B------:R-:W-:Y:S01]  /*9440*/  USHF.R.S32.HI UR12, URZ, 0x1f, UR40 ;  /* 0x0000001f3f0c7899 */ /* 0x000fe20008011428 */
[----:B------:R-:W-:Y:S01]  /*9450*/  LOP3.LUT R8, R5, 0x180, RZ, 0xc0, !PT ;  /* 0x0000018005087812 */ /* 0x000fe200078ec0ff */
[----:B------:R-:W-:Y:S01]  /*9460*/  ULDC.64 UR10, c[0x0][0xb70] ;  /* 0x0002dc00000a7ab9 */ /* 0x000fe20000000a00 */
[----:B------:R-:W-:Y:S01]  /*9470*/  USHF.R.S32.HI UR5, URZ, 0x1f, UR4 ;  /* 0x0000001f3f057899 */ /* 0x000fe20008011404 */
[----:B------:R-:W-:Y:S01]  /*9480*/  IMAD.U32 R9, RZ, RZ, UR39 ;  /* 0x00000027ff097e24 */ /* 0x000fe2000f8e00ff */
[----:B------:R-:W-:Y:S01]  /*9490*/  UIMAD UR9, UR12, UR10, URZ ;  /* 0x0000000a0c0972a4 */ /* 0x000fe2000f8e023f */
[----:B------:R-:W-:Y:S01]  /*94a0*/  SHF.R.U64 R8, R8, 0x3, RZ ;  /* 0x0000000308087819 */ /* 0x000fe200000012ff */
[----:B------:R-:W-:Y:S01]  /*94b0*/  UIMAD.WIDE.U32 UR6, UR40, UR10, UR4 ;  /* 0x0000000a280672a5 */ /* 0x000fe2000f8e0004 */
[----:B------:R-:W-:Y:S01]  /*94c0*/  IMAD R9, R9, 0xc0, R22 ;  /* 0x000000c009097824 */ /* 0x000fe200078e0216 */
[----:B------:R-:W-:Y:S01]  /*94d0*/  UIMAD UR9, UR40, UR11, UR9 ;  /* 0x0000000b280972a4 */ /* 0x000fe2000f8e0209 */
[----:B------:R-:W-:Y:S01]  /*94e0*/  LOP3.LUT R8, R8, R5, RZ, 0x3c, !PT ;  /* 0x0000000508087212 */ /* 0x000fe200078e3cff */
[----:B------:R-:W-:Y:S01]  /*94f0*/  USEL UR38, UR38, URZ, !UP0 ;  /* 0x0000003f26267287 */ /* 0x000fe2000c000000 */
[----:B------:R-:W-:Y:S01]  /*9500*/  LOP3.LUT P0, RZ, R23, 0x3, RZ, 0xc0, !PT ;  /* 0x0000000317ff7812 */ /* 0x000fe2000780c0ff */
[----:B------:R-:W-:Y:S01]  /*9510*/  ULDC.64 UR10, c[0x0][0xb78] ;  /* 0x0002de00000a7ab9 */ /* 0x000fe20000000a00 */
[----:B------:R-:W-:Y:S01]  /*9520*/  UIADD3 UR7, UR7, UR9, URZ ;  /* 0x0000000907077290 */ /* 0x000fe2000fffe03f */
[----:B------:R-:W-:Y:S01]  /*9530*/  SHF.R.S32.HI R2, RZ, 0x1f, R9 ;  /* 0x0000001fff027819 */ /* 0x000fe20000011409 */
[----:B------:R-:W-:Y:S01]  /*9540*/  USEL UR37, UR37, URZ, !UP0 ;  /* 0x0000003f25257287 */ /* 0x000fe2000c000000 */
[C---:B------:R-:W-:Y:S01]  /*9550*/  IADD3 R33, P5, R6.reuse, 0x3000, RZ ;  /* 0x0000300006217810 */ /* 0x040fe20007fbe0ff */
[----:B------:R-:W-:Y:S01]  /*9560*/  UIMAD UR9, UR38, UR10, URZ ;  /* 0x0000000a260972a4 */ /* 0x000fe2000f8e023f */
[C---:B------:R-:W-:Y:S01]  /*9570*/  IADD3 R13, P4, R6.reuse, 0x4800, RZ ;  /* 0x00004800060d7810 */ /* 0x040fe20007f9e0ff */
[----:B------:R-:W-:Y:S01]  /*9580*/  UIMAD.WIDE.U32 UR6, UR37, UR10, UR6 ;  /* 0x0000000a250672a5 */ /* 0x000fe2000f8e0006 */
[----:B------:R-:W-:Y:S01]  /*9590*/  IADD3 R37, P3, R6, 0x6000, RZ ;  /* 0x0000600006257810 */ /* 0x000fe20007f7e0ff */
        /* <DEDUP_REMOVED lines=9> */
[----:B------:R-:W-:Y:S01]  /*9630*/  ISETP.GE.OR P1, PT, R9, UR8, P0 ;  /* 0x0000000809007c0c */ /* 0x000fe20008726670 */
[----:B------:R-:W-:Y:S01]  /*9640*/  IMAD.X R9, RZ, RZ, R7, P6 ;  /* 0x000000ffff097224 */ /* 0x000fe200030e0607 */
[----:B------:R-:W-:Y:S01]  /*9650*/  LEA.HI.X R41, R5, UR11, R10, 0x2, P2 ;  /* 0x0000000b05297c11 */ /* 0x000fe200090f140a */
[----:B------:R-:W-:Y:S01]  /*9660*/  ULDC.64 UR6, c[0x0][0xaa0] ;  /* 0x0002a80000067ab9 */ /* 0x000fe20000000a00 */
[----:B------:R-:W-:-:S02]  /*9670*/  IADD3 R5, P2, R6, 0x7800, RZ ;  /* 0x0000780006057810 */ /* 0x000fc40007f5e0ff */
[----:B------:R-:W-:Y:S02]  /*9680*/  LOP3.LUT R36, R37, 0x180, RZ, 0xc0, !PT ;  /* 0x0000018025247812 */ /* 0x000fe400078ec0ff */
[----:B------:R-:W-:Y:S01]  /*9690*/  ISETP.GE.OR P0, PT, R2, UR8, P0 ;  /* 0x0000000802007c0c */ /* 0x000fe20008706670 */
[----:B------:R-:W-:Y:S01]  /*96a0*/  IMAD.X R25, RZ, RZ, R7, P2 ;  /* 0x000000ffff197224 */ /* 0x000fe200010e0607 */
[----:B------:R-:W-:Y:S02]  /*96b0*/  LOP3.LUT R2, R5, 0x180, RZ, 0xc0, !PT ;  /* 0x0000018005027812 */ /* 0x000fe400078ec0ff */
[----:B------:R-:W-:Y:S01]  /*96c0*/  LOP3.LUT R11, R6, 0x180, RZ, 0xc0, !PT ;  /* 0x00000180060b7812 */ /* 0x000fe200078ec0ff */
[----:B------:R0:W-:Y:S01]  /*96d0*/  @!P1 STG.E desc[UR50][R40.64], R3 ;  /* 0x0000000328009986 */ /* 0x0001e2000c101932 */
[----:B------:R-:W-:Y:S02]  /*96e0*/  SHF.R.U64 R32, R32, 0x3, RZ ;  /* 0x0000000320207819 */ /* 0x000fe400000012ff */
[----:B------:R-:W-:-:S02]  /*96f0*/  SHF.R.U64 R12, R12, 0x3, RZ ;  /* 0x000000030c0c7819 */ /* 0x000fc400000012ff */
[----:B------:R-:W-:Y:S02]  /*9700*/  SHF.R.U64 R36, R36, 0x3, RZ ;  /* 0x0000000324247819 */ /* 0x000fe400000012ff */
[----:B------:R-:W-:Y:S01]  /*9710*/  SHF.R.U64 R2, R2, 0x3, RZ ;  /* 0x0000000302027819 */ /* 0x000fe200000012ff */
[----:B------:R-:W-:Y:S01]  /*9720*/  UIMAD UR5, UR5, UR6, URZ ;  /* 0x00000006050572a4 */ /* 0x000fe2000f8e023f */
[----:B------:R-:W-:Y:S01]  /*9730*/  SHF.R.U64 R11, R11, 0x3, RZ ;  /* 0x000000030b0b7819 */ /* 0x000fe200000012ff */
[--C-:B------:R-:W-:Y:S01]  /*9740*/  IMAD.MOV.U32 R20, RZ, RZ, R16.reuse ;  /* 0x000000ffff147224 */ /* 0x100fe200078e0010 */
[----:B------:R-:W-:Y:S01]  /*9750*/  LOP3.LUT R32, R32, R33, RZ, 0x3c, !PT ;  /* 0x0000002120207212 */ /* 0x000fe200078e3cff */
[--C-:B------:R-:W-:Y:S01]  /*9760*/  IMAD.X R33, RZ, RZ, R7.reuse, P5 ;  /* 0x000000ffff217224 */ /* 0x100fe200028e0607 */
[----:B------:R-:W-:Y:S01]  /*9770*/  LOP3.LUT R12, R12, R13, RZ, 0x3c, !PT ;  /* 0x0000000d0c0c7212 */ /* 0x000fe200078e3cff */
[--C-:B------:R-:W-:Y:S01]  /*9780*/  IMAD.X R13, RZ, RZ, R7.reuse, P4 ;  /* 0x000000ffff0d7224 */ /* 0x100fe200020e0607 */
[----:B------:R-:W-:Y:S01]  /*9790*/  LOP3.LUT R36, R36, R37, RZ, 0x3c, !PT ;  /* 0x0000002524247212 */ /* 0x000fe200078e3cff */
[----:B------:R-:W-:Y:S01]  /*97a0*/  IMAD.X R37, RZ, RZ, R7, P3 ;  /* 0x000000ffff257224 */ /* 0x000fe200018e0607 */
[----:B------:R-:W-:Y:S01]  /*97b0*/  LOP3.LUT R24, R2, R5, RZ, 0x3c, !PT ;  /* 0x0000000502187212 */ /* 0x000fe200078e3cff */
[----:B------:R1:W-:Y:S01]  /*97c0*/  @!P0 STG.E desc[UR50][R40.64+0x20], R4 ;  /* 0x0000200428008986 */ /* 0x0003e2000c101932 */
[----:B------:R-:W-:Y:S01]  /*97d0*/  LOP3.LUT R6, R11, R6, RZ, 0x3c, !PT ;  /* 0x000000060b067212 */ /* 0x000fe200078e3cff */
[----:B0-----:R-:W-:Y:S01]  /*97e0*/  IMAD.U32 R3, RZ, RZ, UR6 ;  /* 0x00000006ff037e24 */ /* 0x001fe2000f8e00ff */
[----:B------:R-:W-:Y:S01]  /*97f0*/  SHF.R.S32.HI R21, RZ, 0x1f, R16 ;  /* 0x0000001fff157819 */ /* 0x000fe20000011410 */
[----:B------:R-:W5:Y:S01]  /*9800*/  LD.E.128 R8, desc[UR50][R8.64] ;  /* 0x0000003208087980 */ /* 0x000f62000c101d00 */
[----:B------:R-:W-:-:S03]  /*9810*/  UIMAD UR5, UR4, UR7, UR5 ;  /* 0x00000007040572a4 */ /* 0x000fc6000f8e0205 */
[----:B------:R0:W5:Y:S01]  /*9820*/  LD.E.128 R28, desc[UR50][R6.64] ;  /* 0x00000032061c7980 */ /* 0x000162000c101d00 */
[----:B------:R-:W-:Y:S01]  /*9830*/  IMAD.WIDE.U32 R2, R3, UR4, R20 ;  /* 0x0000000403027c25 */ /* 0x000fe2000f8e0014 */
[----:B------:R-:W-:Y:S02]  /*9840*/  ULDC.64 UR6, c[0x0][0xae0] ;  /* 0x0002b80000067ab9 */ /* 0x000fe40000000a00 */
[----:B------:R-:W5:Y:S04]  /*9850*/  LD.E.128 R32, desc[UR50][R32.64] ;  /* 0x0000003220207980 */ /* 0x000f68000c101d00 */
[----:B------:R-:W5:Y:S04]  /*9860*/  LD.E.128 R12, desc[UR50][R12.64] ;  /* 0x000000320c0c7980 */ /* 0x000f68000c101d00 */
[----:B------:R-:W5:Y:S04]  /*9870*/  LD.E.128 R36, desc[UR50][R36.64] ;  /* 0x0000003224247980 */ /* 0x000f68000c101d00 */
[----:B------:R-:W5:Y:S01]  /*9880*/  LD.E.128 R24, desc[UR50][R24.64] ;  /* 0x0000003218187980 */ /* 0x000f62000c101d00 */
[----:B------:R-:W-:Y:S01]  /*9890*/  UIMAD UR4, UR12, UR6, URZ ;  /* 0x000000060c0472a4 */ /* 0x000fe2000f8e023f */
[----:B------:R-:W-:Y:S01]  /*98a0*/  @!PT LDS RZ, [RZ] ;  /* 0x00000000fffff984 */ /* 0x000fe20000000800 */
[----:B------:R-:W-:Y:S01]  /*98b0*/  @!PT LDS RZ, [RZ] ;  /* 0x00000000fffff984 */ /* 0x000fe20000000800 */
[----:B------:R-:W-:Y:S01]  /*98c0*/  @!PT LDS RZ, [RZ] ;  /* 0x00000000fffff984 */ /* 0x000fe20000000800 */
[----:B------:R-:W-:Y:S01]  /*98d0*/  @!PT LDS RZ, [RZ] ;  /* 0x00000000fffff984 */ /* 0x000fe20000000800 */
[----:B------:R2:W-:Y:S06]  /*98e0*/  MEMBAR.ALL.CTA ;  /* 0x0000000000007992 */ /* 0x0005ec0000008000 */
[----:B--2---:R-:W2:Y:S01]  /*98f0*/  FENCE.VIEW.ASYNC.S ;  /* 0x00000000000073c6 */ /* 0x004ea20000000000 */
[----:B------:R-:W-:Y:S01]  /*9900*/  VIADD R3, R3, UR5 ;  /* 0x0000000503037c36 */ /* 0x000fe20008000000 */
[----:B------:R-:W-:Y:S01]  /*9910*/  UIMAD UR8, UR39, -0xc0, UR8 ;  /* 0xffffff40270878a4 */ /* 0x000fe2000f8e0208 */
[----:B------:R-:W-:Y:S01]  /*9920*/  IMAD.U32 R5, RZ, RZ, UR6 ;  /* 0x00000006ff057e24 */ /* 0x000fe2000f8e00ff */
[----:B------:R-:W-:-:S03]  /*9930*/  UIMAD UR4, UR40, UR7, UR4 ;  /* 0x00000007280472a4 */ /* 0x000fc6000f8e0204 */
[----:B------:R-:W-:Y:S01]  /*9940*/  IMAD.WIDE.U32 R2, R5, UR40, R2 ;  /* 0x0000002805027c25 */ /* 0x000fe2000f8e0002 */
[----:B------:R-:W-:Y:S01]  /*9950*/  ULDC.64 UR6, c[0x0][0xae8] ;  /* 0x0002ba0000067ab9 */ /* 0x000fe20000000a00 */
[----:B------:R-:W-:Y:S02]  /*9960*/  ISETP.GE.AND P0, PT, R18, UR8, PT ;  /* 0x0000000812007c0c */ /* 0x000fe4000bf06270 */
[----:B------:R-:W-:Y:S01]  /*9970*/  VIADD R3, R3, UR4 ;  /* 0x0000000403037c36 */ /* 0x000fe20008000000 */
[----:B------:R-:W-:Y:S01]  /*9980*/  UIMAD UR4, UR38, UR6, URZ ;  /* 0x00000006260472a4 */ /* 0x000fe2000f8e023f */
[----:B------:R-:W-:Y:S02]  /*9990*/  VIADD R0, R0, 0x19c20 ;  /* 0x00019c2000007836 */ /* 0x000fe40000000000 */
[----:B0-----:R-:W-:Y:S01]  /*99a0*/  IMAD.U32 R7, RZ, RZ, UR6 ;  /* 0x00000006ff077e24 */ /* 0x001fe2000f8e00ff */
[----:B------:R-:W-:Y:S01]  /*99b0*/  UIMAD UR4, UR37, UR7, UR4 ;  /* 0x00000007250472a4 */ /* 0x000fe2000f8e0204 */
[----:B-1----:R-:W-:Y:S01]  /*99c0*/  VIADD R4, R18, 0x60 ;  /* 0x0000006012047836 */ /* 0x002fe20000000000 */
[----:B------:R-:W-:Y:S01]  /*99d0*/  PRMT R0, RZ, 0x654, R0 ;  /* 0x00000654ff007816 */ /* 0x000fe20000000000 */
[----:B------:R-:W-:Y:S01]  /*99e0*/  IMAD.WIDE.U32 R6, R7, UR37, R2 ;  /* 0x0000002507067c25 */ /* 0x000fe2000f8e0002 */
[--C-:B------:R-:W-:Y:S01]  /*99f0*/  SHF.R.S32.HI R19, RZ, 0x1f, R18.reuse ;  /* 0x0000001fff137819 */ /* 0x100fe20000011412 */
[----:B------:R-:W-:Y:S02]  /*9a00*/  BSSY B1, `(.L_x_1722) ;  /* 0x000001a000017945 */ /* 0x000fe40003800000 */
[----:B------:R-:W-:Y:S01]  /*9a10*/  IMAD.U32 R5, RZ, RZ, UR39 ;  /* 0x00000027ff057e24 */ /* 0x000fe2000f8e00ff */
[----:B--2---:R0:W-:Y:S01]  /*9a20*/  SYNCS.ARRIVE.TRANS64.RED.A1T0 RZ, [R0+URZ], RZ ;  /* 0x000000ff00ff79a7 */ /* 0x0041e2000810043f */
[----:B------:R-:W-:Y:S01]  /*9a30*/  VIADD R41, R7, UR4 ;  /* 0x0000000407297c36 */ /* 0x000fe20008000000 */
[----:B------:R-:W-:Y:S01]  /*9a40*/  ISETP.GE.AND P3, PT, R4, UR8, PT ;  /* 0x0000000804007c0c */ /* 0x000fe2000bf66270 */
[----:B------:R-:W-:Y:S01]  /*9a50*/  IMAD.WIDE R4, R5, 0xc0, R18 ;  /* 0x000000c005047825 */ /* 0x000fe200078e0212 */
[----:B------:R-:W-:Y:S11]  /*9a60*/  @P0 BRA `(.L_x_1723) ;  /* 0x00000000004c0947 */ /* 0x000ff60003800000 */
        /* <DEDUP_REMOVED lines=19> */
.L_x_1723:
[----:B------:R-:W-:Y:S05]  /*9ba0*/  BSYNC B1 ;  /* 0x0000000000017941 */ /* 0x000fea0003800000 */
.L_x_1722:
        /* <DEDUP_REMOVED lines=24> */
.L_x_1720:
[----:B------:R-:W-:Y:S01]  /*9d30*/  ULDC.64 UR4, c[0x0][0xbe0] ;  /* 0x0002f80000047ab9 */ /* 0x000fe20000000a00 */
[----:B------:R-:W-:Y:S01]  /*9d40*/  ULDC.64 UR6, c[0x0][0xbd8] ;  /* 0x0002f60000067ab9 */ /* 0x000fe20000000a00 */
[----:B------:R-:W-:Y:S02]  /*9d50*/  UISETP.NE.U32.AND UP0, UPT, UR4, URZ, UPT ;  /* 0x0000003f0400728c */ /* 0x000fe4000bf05070 */
[----:B------:R-:W-:Y:S02]  /*9d60*/  UIMAD.WIDE UR6, UR37, 0x4, UR6 ;  /* 0x00000004250678a5 */ /* 0x000fe4000f8e0206 */
[----:B------:R-:W-:-:S03]  /*9d70*/  UISETP.NE.AND.EX UP1, UPT, UR5, URZ, UPT, UP0 ;  /* 0x0000003f0500728c */ /* 0x000fc6000bf25300 */
[----:B------:R-:W-:Y:S02]  /*9d80*/  ULDC.64 UR4, c[0x0][0xbd8] ;  /* 0x0002f60000047ab9 */ /* 0x000fe40000000a00 */
[----:B------:R-:W-:Y:S01]  /*9d90*/  UISETP.NE.U32.AND UP0, UPT, UR4, URZ, UPT ;  /* 0x0000003f0400728c */ /* 0x000fe2000bf05070 */
[----:B------:R-:W-:-:S03]  /*9da0*/  PLOP3.LUT P2, PT, PT, PT, UP1, 0x80, 0x0 ;  /* 0x000000000000781c */ /* 0x000fc60003f4f018 */
[----:B------:R-:W-:-:S03]  /*9db0*/  UISETP.NE.AND.EX UP0, UPT, UR5, URZ, UPT, UP0 ;  /* 0x0000003f0500728c */ /* 0x000fc6000bf05300 */
[----:B------:R-:W-:Y:S02]  /*9dc0*/  @UP1 ULDC.64 UR4, c[0x0][0xbe0] ;  /* 0x0002f80000041ab9 */ /* 0x000fe40000000a00 */
[----:B------:R-:W-:Y:S01]  /*9dd0*/  @UP1 UIMAD.WIDE UR4, UR37, 0x4, UR4 ;  /* 0x00000004250418a5 */ /* 0x000fe2000f8e0204 */
[----:B------:R-:W-:-:S05]  /*9de0*/  PLOP3.LUT P1, PT, PT, PT, UP0, 0x80, 0x0 ;  /* 0x000000000000781c */ /* 0x000fca0003f2f008 */
[----:B------:R-:W-:Y:S02]  /*9df0*/  IMAD.U32 R4, RZ, RZ, UR4 ;  /* 0x00000004ff047e24 */ /* 0x000fe4000f8e00ff */
[----:B------:R-:W-:Y:S02]  /*9e00*/  IMAD.U32 R5, RZ, RZ, UR5 ;  /* 0x00000005ff057e24 */ /* 0x000fe4000f8e00ff */
[----:B------:R-:W-:-:S03]  /*9e10*/  IMAD.MOV.U32 R7, RZ, RZ, RZ ;  /* 0x000000ffff077224 */ /* 0x000fc600078e00ff */
[----:B------:R-:W2:Y:S01]  /*9e20*/  @P2 LDG.E R4, desc[UR50][R4.64] ;  /* 0x0000003204042981 */ /* 0x000ea2000c1e1900 */
[----:B------:R-:W-:Y:S02]  /*9e30*/  IMAD.U32 R2, RZ, RZ, UR6 ;  /* 0x00000006ff027e24 */ /* 0x000fe4000f8e00ff */
[----:B------:R-:W-:-:S05]  /*9e40*/  IMAD.U32 R3, RZ, RZ, UR7 ;  /* 0x00000007ff037e24 */ /* 0x000fca000f8e00ff */
[----:B------:R0:W5:Y:S01]  /*9e50*/  @P1 LDG.E R7, desc[UR50][R2.64] ;  /* 0x0000003202071981 */ /* 0x000162000c1e1900 */
[----:B------:R-:W-:Y:S01]  /*9e60*/  ULDC UR4, c[0x0][0xa88] ;  /* 0x0002a20000047ab9 */ /* 0x000fe20000000800 */
[----:B------:R-:W-:Y:S02]  /*9e70*/  ISETP.GT.AND P0, PT, R154, 0xbf, PT ;  /* 0x000000bf9a00780c */ /* 0x000fe40003f04270 */
[----:B--2---:R-:W-:Y:S01]  /*9e80*/  @P2 R2UR UR4, R4 ;  /* 0x00000000040422ca */ /* 0x004fe200000e0000 */
[----:B0-----:R-:W-:-:S14]  /*9e90*/  @P2 BRA `(.L_x_1725) ;  /* 0x0000000000182947 */ /* 0x001fdc0003800000 */
[----:B------:R-:W-:Y:S05]  /*9ea0*/  @!P1 BRA `(.L_x_1725) ;  /* 0x0000000000149947 */ /* 0x000fea0003800000 */
[----:B------:R-:W2:Y:S04]  /*9eb0*/  LDG.E R4, desc[UR50][R2.64] ;  /* 0x0000003202047981 */ /* 0x000ea8000c1e1900 */
[----:B------:R-:W3:Y:S01]  /*9ec0*/  LDG.E R0, desc[UR50][R2.64+0x4] ;  /* 0x0000043202007981 */ /* 0x000ee2000c1e1900 */
[----:B--2---:R-:W-:Y:S02]  /*9ed0*/  R2UR UR5, R4 ;  /* 0x00000000040572ca */ /* 0x004fe400000e0000 */
[----:B---3--:R-:W-:-:S13]  /*9ee0*/  R2UR UR4, R0 ;  /* 0x00000000000472ca */ /* 0x008fda00000e0000 */
[----:B------:R-:W-:-:S12]  /*9ef0*/  UIADD3 UR4, -UR5, UR4, URZ ;  /* 0x0000000405047290 */ /* 0x000fd8000fffe13f */
.L_x_1725:
[----:B------:R-:W-:Y:S01]  /*9f00*/  USHF.R.S32.HI UR7, URZ, 0x1f, UR40 ;  /* 0x0000001f3f077899 */ /* 0x000fe20008011428 */
[----:B------:R-:W-:Y:S01]  /*9f10*/  BSSY B1, `(.L_x_1726) ;  /* 0x000001f000017945 */ /* 0x000fe20003800000 */
[----:B------:R-:W-:Y:S01]  /*9f20*/  USEL UR37, UR37, URZ, !UP0 ;  /* 0x0000003f25257287 */ /* 0x000fe2000c000000 */
[----:B------:R-:W-:Y:S01]  /*9f30*/  SHF.R.S32.HI R9, RZ, 0x1f, R16 ;  /* 0x0000001fff097819 */ /* 0x000fe20000011410 */
[----:B------:R-:W-:Y:S01]  /*9f40*/  USEL UR38, UR38, URZ, !UP0 ;  /* 0x0000003f26267287 */ /* 0x000fe2000c000000 */
[----:B-----5:R-:W-:Y:S01]  /*9f50*/  SHF.R.S32.HI R6, RZ, 0x1f, R7 ;  /* 0x0000001fff067819 */ /* 0x020fe20000011407 */
[----:B------:R-:W-:Y:S10]  /*9f60*/  @P0 BRA `(.L_x_1727) ;  /* 0x0000000000640947 */ /* 0x000ff40003800000 */
[----:B------:R-:W0:Y:S01]  /*9f70*/  S2R R2, SR_TID.X ;  /* 0x0000000000027919 */ /* 0x000e220000002100 */
[----:B------:R-:W-:-:S04]  /*9f80*/  IMAD.U32 R0, RZ, RZ, UR39 ;  /* 0x00000027ff007e24 */ /* 0x000fc8000f8e00ff */
[----:B0-----:R-:W-:-:S04]  /*9f90*/  IMAD R0, R0, 0xc0, R2 ;  /* 0x000000c000007824 */ /* 0x001fc800078e0202 */
[----:B------:R-:W-:-:S05]  /*9fa0*/  VIADD R0, R0, 0xffffff80 ;  /* 0xffffff8000007836 */ /* 0x000fca0000000000 */
[----:B------:R-:W-:-:S13]  /*9fb0*/  ISETP.GE.AND P0, PT, R0, UR4, PT ;  /* 0x0000000400007c0c */ /* 0x000fda000bf06270 */
        /* <DEDUP_REMOVED lines=20> */
.L_x_1727:
[----:B------:R-:W-:Y:S05]  /*a100*/  BSYNC B1 ;  /* 0x0000000000017941 */ /* 0x000fea0003800000 */
.L_x_1726:
[----:B------:R-:W-:Y:S01]  /*a110*/  ULDC.64 UR8, c[0x0][0xaa0] ;  /* 0x0002a80000087ab9 */ /* 0x000fe20000000a00 */
[----:B------:R-:W-:Y:S01]  /*a120*/  IMAD.MOV.U32 R2, RZ, RZ, R16 ;  /* 0x000000ffff027224 */ /* 0x000fe200078e0010 */
[----:B------:R-:W-:Y:S01]  /*a130*/  UIMAD UR6, UR39, -0xc0, UR4 ;  /* 0xffffff40270678a4 */ /* 0x000fe2000f8e0204 */
[----:B0-----:R-:W-:Y:S01]  /*a140*/  IMAD.MOV.U32 R3, RZ, RZ, R9 ;  /* 0x000000ffff037224 */ /* 0x001fe200078e0009 */
[----:B------:R-:W-:Y:S01]  /*a150*/  BSSY B1, `(.L_x_1728) ;  /* 0x000002c000017945 */ /* 0x000fe20003800000 */
[----:B------:R-:W-:Y:S02]  /*a160*/  IMAD R0, R6, UR8, RZ ;  /* 0x0000000806007c24 */ /* 0x000fe4000f8e02ff */
[----:B------:R-:W-:Y:S01]  /*a170*/  IMAD.WIDE.U32 R2, R7, UR8, R2 ;  /* 0x0000000807027c25 */ /* 0x000fe2000f8e0002 */
[----:B------:R-:W-:-:S03]  /*a180*/  ISETP.GE.AND P0, PT, R18, UR6, PT ;  /* 0x0000000612007c0c */ /* 0x000fc6000bf06270 */
[----:B------:R-:W-:Y:S01]  /*a190*/  IMAD R7, R7, UR9, R0 ;  /* 0x0000000907077c24 */ /* 0x000fe2000f8e0200 */
[----:B------:R-:W-:Y:S01]  /*a1a0*/  ULDC.64 UR8, c[0x0][0xae0] ;  /* 0x0002b80000087ab9 */ /* 0x000fe20000000a00 */
[----:B------:R-:W-:Y:S01]  /*a1b0*/  VIADD R0, R18, 0x60 ;  /* 0x0000006012007836 */ /* 0x000fe20000000000 */
[----:B------:R-:W-:Y:S01]  /*a1c0*/  UIMAD UR5, UR7, UR8, URZ ;  /* 0x00000008070572a4 */ /* 0x000fe2000f8e023f */
[----:B------:R-:W-:Y:S01]  /*a1d0*/  IMAD.IADD R3, R3, 0x1, R7 ;  /* 0x0000000103037824 */ /* 0x000fe200078e0207 */
[----:B------:R-:W-:Y:S01]  /*a1e0*/  SHF.R.S32.HI R7, RZ, 0x1f, R18 ;  /* 0x0000001fff077819 */ /* 0x000fe20000011412 */
[----:B------:R-:W-:Y:S01]  /*a1f0*/  IMAD.U32 R5, RZ, RZ, UR8 ;  /* 0x00000008ff057e24 */ /* 0x000fe2000f8e00ff */
[----:B------:R-:W-:Y:S01]  /*a200*/  UIMAD UR5, UR40, UR9, UR5 ;  /* 0x00000009280572a4 */ /* 0x000fe2000f8e0205 */
[----:B------:R-:W-:Y:S01]  /*a210*/  IMAD.U32 R9, RZ, RZ, UR39 ;  /* 0x00000027ff097e24 */ /* 0x000fe2000f8e00ff */
[----:B------:R-:W-:Y:S01]  /*a220*/  ISETP.GE.AND P1, PT, R0, UR6, PT ;  /* 0x0000000600007c0c */ /* 0x000fe2000bf26270 */
[----:B------:R-:W-:Y:S01]  /*a230*/  IMAD.WIDE.U32 R2, R5, UR40, R2 ;  /* 0x0000002805027c25 */ /* 0x000fe2000f8e0002 */
[----:B------:R-:W-:-:S02]  /*a240*/  ULDC.64 UR8, c[0x0][0xae8] ;  /* 0x0002ba0000087ab9 */ /* 0x000fc40000000a00 */
[----:B------:R-:W-:Y:S01]  /*a250*/  UIMAD UR4, UR38, UR8, URZ ;  /* 0x00000008260472a4 */ /* 0x000fe2000f8e023f */
[----:B------:R-:W-:Y:S02]  /*a260*/  VIADD R3, R3, UR5 ;  /* 0x0000000503037c36 */ /* 0x000fe40008000000 */
[----:B------:R-:W-:Y:S01]  /*a270*/  IMAD.U32 R5, RZ, RZ, UR8 ;  /* 0x00000008ff057e24 */ /* 0x000fe2000f8e00ff */
[----:B------:R-:W-:Y:S01]  /*a280*/  UIMAD UR4, UR37, UR9, UR4 ;  /* 0x00000009250472a4 */ /* 0x000fe2000f8e0204 */
[----:B------:R-:W-:Y:S02]  /*a290*/  IMAD.MOV.U32 R6, RZ, RZ, R18 ;  /* 0x000000ffff067224 */ /* 0x000fe400078e0012 */
[----:B------:R-:W-:-:S04]  /*a2a0*/  IMAD.WIDE.U32 R4, R5, UR37, R2 ;  /* 0x0000002505047c25 */ /* 0x000fc8000f8e0002 */
        /* <DEDUP_REMOVED lines=22> */
.L_x_1729:
[----:B------:R-:W-:Y:S05]  /*a410*/  BSYNC B1 ;  /* 0x0000000000017941 */ /* 0x000fea0003800000 */
.L_x_1728:
        /* <DEDUP_REMOVED lines=22> */
.L_x_1724:
[----:B------:R-:W-:Y:S05]  /*a580*/  BSYNC B0 ;  /* 0x0000000000007941 */ /* 0x000fea0003800000 */
.L_x_1719:
[----:B------:R-:W-:Y:S02]  /*a590*/  ULDC UR4, c[0x0][0xc14] ;  /* 0x0003050000047ab9 */ /* 0x000fe40000000800 */
[----:B------:R-:W-:-:S13]  /*a5a0*/  ISETP.GE.AND P0, PT, R43, UR4, PT ;  /* 0x000000042b007c0c */ /* 0x000fda000bf06270 */
[----:B------:R-:W-:Y:S05]  /*a5b0*/  @!P0 BRA `(.L_x_1730) ;  /* 0xffffff6400e88947 */ /* 0x000fea000383ffff */
[----:B------:R-:W-:Y:S05]  /*a5c0*/  EXIT ;  /* 0x000000000000794d */ /* 0x000fea0003800000 */
.L_x_1680:
[----:B------:R-:W-:-:S08]  /*a5d0*/  NOP ;  /* 0x0000000000007918 */ /* 0x000fd00000000000 */
[----:B------:R-:W0:-:S00]  /*a5e0*/  USETMAXREG.DEALLOC.CTAPOOL 0x20 ;  /* 0x00000020000079c8 */ /* 0x000e0000080e0500 */
[----:B0-----:R-:W-:Y:S01]  /*a5f0*/  LOP3.LUT R2, R0, 0x3, RZ, 0xc0, !PT ;  /* 0x0000000300027812 */ /* 0x001fe200078ec0ff */
[----:B------:R-:W-:-:S05]  /*a600*/  IMAD.MOV.U32 R4, RZ, RZ, RZ ;  /* 0x000000ffff047224 */ /* 0x000fca00078e00ff */
[----:B------:R-:W0:Y:S02]  /*a610*/  SHFL.IDX PT, R2, R2, RZ, 0x1f ;  /* 0x00001fff02027589 */ /* 0x000e2400000e0000 */
[----:B0-----:R-:W-:-:S04]  /*a620*/  ISETP.NE.AND P0, PT, R2, RZ, PT ;  /* 0x000000ff0200720c */ /* 0x001fc80003f05270 */
[----:B------:R-:W-:-:S05]  /*a630*/  P2R R2, PR, RZ, 0x1 ;  /* 0x00000001ff027803 */ /* 0x000fca0000000000 */
[----:B------:R0:W-:Y:S04]  /*a640*/  STL [R1], R2 ;  /* 0x0000000201007387 */ /* 0x0001e80000100800 */
        /* <DEDUP_REMOVED lines=10> */
.L_x_1731:
[----:B0-----:R-:W0:Y:S01]  /*a6f0*/  S2R R2, SR_TID.X ;  /* 0x0000000000027919 */ /* 0x001e220000002100 */
        /* <DEDUP_REMOVED lines=40> */
.L_x_1737:
        /* <DEDUP_REMOVED lines=14> */
.L_x_1736:
[----:B------:R-:W-:Y:S05]  /*aa60*/  BSYNC B0 ;  /* 0x0000000000007941 */ /* 0x000fea0003800000 */
.L_x_1735:
        /* <DEDUP_REMOVED lines=21> */
.L_x_1733:
        /* <DEDUP_REMOVED lines=25> */
.L_x_1738:
        /* <DEDUP_REMOVED lines=57> */
.L_x_1734:
[----:B------:R-:W-:Y:S01]  /*b0e0*/  IMAD.MOV.U32 R24, RZ, RZ, R7 ;  /* 0x000000ffff187224 */ /* 0x000fe200078e0007 */
[----:B------:R-:W-:Y:S01]  /*b0f0*/  UMOV UR38, URZ ;  /* 0x0000003f00267c82 */ /* 0x000fe20008000000 */
[----:B------:R-:W-:-:S07]  /*b100*/  IMAD.MOV.U32 R25, RZ, RZ, RZ ;  /* 0x000000ffff197224 */ /* 0x000fce00078e00ff */
.L_x_1739:
        /* <DEDUP_REMOVED lines=10> */
.L_x_1732:
[----:B------:R-:W-:Y:S01]  /*b1b0*/  ULDC UR4, c[0x0][0xc14] ;  /* 0x0003050000047ab9 */ /* 0x000fe20000000800 */
[----:B------:R-:W-:Y:S01]  /*b1c0*/  IMAD.MOV.U32 R18, RZ, RZ, 0x1 ;  /* 0x00000001ff127424 */ /* 0x000fe200078e00ff */
[----:B------:R-:W-:Y:S01]  /*b1d0*/  UISETP.GE.AND UP0, UPT, UR49, UR4, UPT ;  /* 0x000000043100728c */ /* 0x000fe2000bf06270 */
[----:B------:R-:W-:Y:S02]  /*b1e0*/  IMAD.MOV.U32 R29, RZ, RZ, RZ ;  /* 0x000000ffff1d7224 */ /* 0x000fe400078e00ff */
[----:B------:R-:W-:-:S03]  /*b1f0*/  IMAD.MOV.U32 R17, RZ, RZ, RZ ;  /* 0x000000ffff117224 */ /* 0x000fc600078e00ff */
[----:B------:R-:W-:-:S13]  /*b200*/  PLOP3.LUT P0, PT, PT, PT, UP0, 0x80, 0x0 ;  /* 0x000000000000781c */ /* 0x000fda0003f0f008 */
[----:B------:R-:W-:Y:S05]  /*b210*/  @P0 BRA `(.L_x_1740) ;  /* 0x0000003800f40947 */ /* 0x000fea0003800000 */
        /* <DEDUP_REMOVED lines=9> */
[----:B------:R-:W-:Y:S01]  /*b2b0*/  IMAD.MOV.U32 R29, RZ, RZ, RZ ;  /* 0x000000ffff1d7224 */ /* 0x000fe200078e00ff */
        /* <DEDUP_REMOVED lines=23> */
.L_x_1804:
[----:B------:R-:W-:Y:S01]  /*b430*/  ULDC.64 UR4, c[0x0][0xc60] ;  /* 0x0003180000047ab9 */ /* 0x000fe20000000a00 */
[----:B------:R-:W-:Y:S01]  /*b440*/  ULDC.64 UR6, c[0x0][0xa08] ;  /* 0x0002820000067ab9 */ /* 0x000fe20000000a00 */
[----:B------:R-:W-:Y:S01]  /*b450*/  UIMAD.WIDE UR4, UR49, 0x4, UR4 ;  /* 0x00000004310478a5 */ /* 0x000fe2000f8e0204 */
[----:B------:R-:W-:-:S05]  /*b460*/  ULDC.64 UR8, c[0x0][0xa18] ;  /* 0x0002860000087ab9 */ /* 0x000fca0000000a00 */
[----:B------:R-:W-:Y:S02]  /*b470*/  IMAD.U32 R2, RZ, RZ, UR4 ;  /* 0x00000004ff027e24 */ /* 0x000fe4000f8e00ff */
[----:B------:R-:W-:Y:S01]  /*b480*/  IMAD.U32 R3, RZ, RZ, UR5 ;  /* 0x00000005ff037e24 */ /* 0x000fe2000f8e00ff */
[----:B------:R-:W-:-:S04]  /*b490*/  ULDC.64 UR4, c[0x0][0xa28] ;  /* 0x00028a0000047ab9 */ /* 0x000fc80000000a00 */
[----:B------:R-:W2:Y:S01]  /*b4a0*/  LDG.E R2, desc[UR50][R2.64] ;  /* 0x0000003202027981 */ /* 0x000ea2000c1e1900 */
[----:B------:R-:W-:Y:S01]  /*b4b0*/  UISETP.NE.U32.AND UP0, UPT, UR4, URZ, UPT ;  /* 0x0000003f0400728c */ /* 0x000fe2000bf05070 */
[----:B------:R-:W-:-:S03]  /*b4c0*/  ISETP.NE.U32.AND P0, PT, RZ, UR6, PT ;  /* 0x00000006ff007c0c */ /* 0x000fc6000bf05070 */
[----:B------:R-:W-:Y:S01]  /*b4d0*/  UISETP.NE.AND.EX UP0, UPT, UR5, URZ, UPT, UP0 ;  /* 0x0000003f0500728c */ /* 0x000fe2000bf05300 */
[----:B------:R-:W-:-:S05]  /*b4e0*/  ISETP.NE.AND.EX P0, PT, RZ, UR7, PT, P0 ;  /* 0x00000007ff007c0c */ /* 0x000fca000bf05300 */
[----:B------:R-:W-:Y:S01]  /*b4f0*/  PLOP3.LUT P2, PT, PT, PT, UP0, 0x80, 0x0 ;  /* 0x000000000000781c */ /* 0x000fe20003f4f008 */
[----:B0-----:R-:W0:Y:S01]  /*b500*/  LDC R0, c[0x0][0x288] ;  /* 0x0000a200ff007b82 */ /* 0x001e220000000800 */
[----:B------:R-:W-:Y:S01]  /*b510*/  IMAD.MOV.U32 R27, RZ, RZ, RZ ;  /* 0x000000ffff1b7224 */ /* 0x000fe200078e00ff */
[----:B--2---:R-:W-:-:S13]  /*b520*/  R2UR UR45, R2 ;  /* 0x00000000022d72ca */ /* 0x004fda00000e0000 */
[----:B------:R-:W-:Y:S02]  /*b530*/  USHF.R.S32.HI UR44, URZ, 0x1f, UR45 ;  /* 0x0000001f3f2c7899 */ /* 0x000fe4000801142d */
[----:B------:R-:W-:Y:S02]  /*b540*/  @UP0 ULEA UR4, UP1, UR45, UR4, 0x2 ;  /* 0x000000042d040291 */ /* 0x000fe4000f82103f */
[----:B------:R-:W-:Y:S02]  /*b550*/  USHF.L.U32 UR43, UR45, 0x2, URZ ;  /* 0x000000022d2b7899 */ /* 0x000fe4000800063f */
[----:B------:R-:W-:Y:S02]  /*b560*/  @UP0 ULEA.HI.X UR5, UR45, UR5, UR44, 0x2, UP1 ;  /* 0x000000052d050291 */ /* 0x000fe400088f142c */
[----:B------:R-:W-:Y:S01]  /*b570*/  USHF.L.U64.HI UR44, UR45, 0x2, UR44 ;  /* 0x000000022d2c7899 */ /* 0x000fe2000801022c */
[----:B------:R-:W-:Y:S01]  /*b580*/  IMAD.U32 R4, RZ, RZ, UR4 ;  /* 0x00000004ff047e24 */ /* 0x000fe2000f8e00ff */
[----:B------:R-:W-:-:S02]  /*b590*/  UIADD3 UR6, UP1, UR43, UR6, URZ ;  /* 0x000000062b067290 */ /* 0x000fc4000ff3e03f */
[----:B------:R-:W-:Y:S01]  /*b5a0*/  UISETP.NE.U32.AND UP0, UPT, UR8, URZ, UPT ;  /* 0x0000003f0800728c */ /* 0x000fe2000bf05070 */
[----:B------:R-:W-:Y:S01]  /*b5b0*/  IMAD.U32 R5, RZ, RZ, UR5 ;  /* 0x00000005ff057e24 */ /* 0x000fe2000f8e00ff */
[----:B------:R-:W-:Y:S02]  /*b5c0*/  UIADD3.X UR7, UR44, UR7, URZ, UP1, !UPT ;  /* 0x000000072c077290 */ /* 0x000fe40008ffe43f */
[----:B------:R-:W-:Y:S01]  /*b5d0*/  UISETP.NE.AND.EX UP0, UPT, UR9, URZ, UPT, UP0 ;  /* 0x0000003f0900728c */ /* 0x000fe2000bf05300 */
[----:B------:R-:W-:Y:S01]  /*b5e0*/  IMAD.U32 R2, RZ, RZ, UR6 ;  /* 0x00000006ff027e24 */ /* 0x000fe2000f8e00ff */
[----:B------:R1:W2:Y:S02]  /*b5f0*/  @P2 LDG.E R8, desc[UR50][R4.64] ;  /* 0x0000003204082981 */ /* 0x0002a4000c1e1900 */
[----:B------:R-:W-:Y:S01]  /*b600*/  IMAD.U32 R3, RZ, RZ, UR7 ;  /* 0x00000007ff037e24 */ /* 0x000fe2000f8e00ff */
[----:B------:R-:W-:Y:S02]  /*b610*/  ULDC.64 UR6, c[0x0][0xa00] ;  /* 0x0002800000067ab9 */ /* 0x000fe40000000a00 */
[----:B------:R-:W-:-:S02]  /*b620*/  UIADD3 UR5, UP1, UR43, UR6, URZ ;  /* 0x000000062b057290 */ /* 0x000fc4000ff3e03f */
[----:B------:R-:W3:Y:S01]  /*b630*/  @P0 LDG.E R9, desc[UR50][R2.64] ;  /* 0x0000003202090981 */ /* 0x000ee2000c1e1900 */
[----:B------:R-:W-:Y:S01]  /*b640*/  ISETP.NE.U32.AND P1, PT, RZ, UR6, PT ;  /* 0x00000006ff007c0c */ /* 0x000fe2000bf25070 */
[----:B------:R-:W-:Y:S02]  /*b650*/  UIADD3.X UR6, UR44, UR7, URZ, UP1, !UPT ;  /* 0x000000072c067290 */ /* 0x000fe40008ffe43f */
[----:B------:R-:W-:Y:S01]  /*b660*/  @UP0 UIADD3 UR4, UP1, UR43, UR8, URZ ;  /* 0x000000082b040290 */ /* 0x000fe2000ff3e03f */
[----:B------:R-:W-:Y:S01]  /*b670*/  ISETP.NE.AND.EX P1, PT, RZ, UR7, PT, P1 ;  /* 0x00000007ff007c0c */ /* 0x000fe2000bf25310 */
[----:B-1----:R-:W-:Y:S01]  /*b680*/  IMAD.U32 R4, RZ, RZ, UR5 ;  /* 0x00000005ff047e24 */ /* 0x002fe2000f8e00ff */
[----:B------:R-:W-:Y:S01]  /*b690*/  PLOP3.LUT P3, PT, PT, PT, UP0, 0x80, 0x0 ;  /* 0x000000000000781c */ /* 0x000fe20003f6f008 */
[----:B------:R-:W-:Y:S01]  /*b6a0*/  @UP0 UIADD3.X UR5, UR44, UR9, URZ, UP1, !UPT ;  /* 0x000000092c050290 */ /* 0x000fe20008ffe43f */
[----:B------:R-:W-:Y:S01]  /*b6b0*/  IMAD.U32 R5, RZ, RZ, UR6 ;  /* 0x00000006ff057e24 */ /* 0x000fe2000f8e00ff */
[----:B------:R-:W-:Y:S01]  /*b6c0*/  UMOV UR42, URZ ;  /* 0x0000003f002a7c82 */ /* 0x000fe20008000000 */
[----:B------:R-:W-:Y:S01]  /*b6d0*/  IMAD.U32 R6, RZ, RZ, UR4 ;  /* 0x00000004ff067e24 */ /* 0x000fe2000f8e00ff */
[----:B------:R-:W-:Y:S01]  /*b6e0*/  ULDC.64 UR6, c[0x0][0x3f8] ;  /* 0x0000fe0000067ab9 */ /* 0x000fe20000000a00 */
[----:B------:R-:W-:Y:S01]  /*b6f0*/  ULDC.64 UR8, c[0x0][0xa20] ;  /* 0x0002880000087ab9 */ /* 0x000fe20000000a00 */
[----:B------:R-:W-:-:S04]  /*b700*/  IMAD.U32 R7, RZ, RZ, UR5 ;  /* 0x00000005ff077e24 */ /* 0x000fc8000f8e00ff */
[----:B------:R1:W5:Y:S01]  /*b710*/  @P1 LDG.E R27, desc[UR50][R4.64] ;  /* 0x00000032041b1981 */ /* 0x000362000c1e1900 */
[----:B------:R-:W-:Y:S01]  /*b720*/  UMOV UR4, URZ ;  /* 0x0000003f00047c82 */ /* 0x000fe20008000000 */
[----:B------:R-:W-:Y:S02]  /*b730*/  UISETP.NE.U32.AND UP0, UPT, UR6, URZ, UPT ;  /* 0x0000003f0600728c */ /* 0x000fe4000bf05070 */
[----:B0-----:R1:W5:Y:S01]  /*b740*/  @P3 LDG.E R0, desc[UR50][R6.64] ;  /* 0x0000003206003981 */ /* 0x001362000c1e1900 */
[----:B------:R-:W-:Y:S01]  /*b750*/  ULDC UR5, c[0x0][0x404] ;  /* 0x0001010000057ab9 */ /* 0x000fe20000000800 */
[----:B------:R-:W-:Y:S01]  /*b760*/  UISETP.NE.AND.EX UP0, UPT, UR7, URZ, UPT, UP0 ;  /* 0x0000003f0700728c */ /* 0x000fe2000bf05300 */
[----:B------:R-:W-:-:S03]  /*b770*/  ULDC UR6, c[0x0][0x2e0] ;  /* 0x0000b80000067ab9 */ /* 0x000fc60000000800 */
[----:B------:R-:W-:-:S04]  /*b780*/  USEL UR5, UR5, 0x1, UP0 ;  /* 0x0000000105057887 */ /* 0x000fc80008000000 */
[----:B------:R-:W-:Y:S01]  /*b790*/  UIMAD UR5, UR5, UR6, URZ ;  /* 0x00000006050572a4 */ /* 0x000fe2000f8e023f */
[----:B--2---:R-:W-:Y:S02]  /*b7a0*/  @P2 R2UR UR4, R8 ;  /* 0x00000000080422ca */ /* 0x004fe400000e0000 */
[----:B---3--:R-:W-:Y:S02]  /*b7b0*/  @P0 R2UR UR42, R9 ;  /* 0x00000000092a02ca */ /* 0x008fe400000e0000 */
[----:B------:R-:W-:-:S04]  /*b7c0*/  ISETP.NE.U32.AND P2, PT, RZ, UR8, PT ;  /* 0x00000008ff007c0c */ /* 0x000fc8000bf45070 */
[----:B------:R-:W-:-:S07]  /*b7d0*/  ISETP.NE.AND.EX P2, PT, RZ, UR9, PT, P2 ;  /* 0x00000009ff007c0c */ /* 0x000fce000bf45320 */
[----:B------:R-:W-:Y:S01]  /*b7e0*/  UIADD3 UR42, UR42, UR4, URZ ;  /* 0x000000042a2a7290 */ /* 0x000fe2000fffe03f */
[----:B-1----:R-:W-:Y:S11]  /*b7f0*/  @P3 BRA `(.L_x_1741) ;  /* 0x0000000000103947 */ /* 0x002ff60003800000 */
[----:B------:R-:W-:Y:S05]  /*b800*/  @!P1 BRA `(.L_x_1741) ;  /* 0x00000000000c9947 */ /* 0x000fea0003800000 */
[----:B------:R-:W2:Y:S04]  /*b810*/  LDG.E R7, desc[UR50][R4.64] ;  /* 0x0000003204077981 */ /* 0x000ea8000c1e1900 */
[----:B-----5:R-:W2:Y:S02]  /*b820*/  LDG.E R0, desc[UR50][R4.64+0x4] ;  /* 0x0000043204007981 */ /* 0x020ea4000c1e1900 */
[----:B--2---:R-:W-:-:S07]  /*b830*/  IMAD.IADD R0, R0, 0x1, -R7 ;  /* 0x0000000100007824 */ /* 0x004fce00078e0a07 */
.L_x_1741:
[----:B------:R-:W-:Y:S01]  /*b840*/  IMAD.U32 R4, RZ, RZ, UR5 ;  /* 0x00000005ff047e24 */ /* 0x000fe2000f8e00ff */
[----:B------:R-:W-:Y:S06]  /*b850*/  @!P2 BRA `(.L_x_1742) ;  /* 0x000000000018a947 */ /* 0x000fec0003800000 */
[----:B------:R-:W-:-:S04]  /*b860*/  UIADD3 UR5, UP0, UR43, UR8, URZ ;  /* 0x000000082b057290 */ /* 0x000fc8000ff1e03f */
[----:B------:R-:W-:Y:S02]  /*b870*/  UIADD3.X UR6, UR44, UR9, URZ, UP0, !UPT ;  /* 0x000000092c067290 */ /* 0x000fe400087fe43f */
[----:B------:R-:W-:-:S04]  /*b880*/  IMAD.U32 R2, RZ, RZ, UR5 ;  /* 0x00000005ff027e24 */ /* 0x000fc8000f8e00ff */
[----:B------:R-:W-:-:S05]  /*b890*/  IMAD.U32 R3, RZ, RZ, UR6 ;  /* 0x00000006ff037e24 */ /* 0x000fca000f8e00ff */
[----:B------:R0:W5:Y:S01]  /*b8a0*/  LDG.E R4, desc[UR50][R2.64] ;  /* 0x0000003202047981 */ /* 0x000162000c1e1900 */
[----:B------:R-:W-:Y:S05]  /*b8b0*/  BRA `(.L_x_1743) ;  /* 0x0000000000107947 */ /* 0x000fea0003800000 */
.L_x_1742:
[----:B------:R-:W-:Y:S05]  /*b8c0*/  @!P0 BRA `(.L_x_1743) ;  /* 0x00000000000c8947 */ /* 0x000fea0003800000 */
[----:B------:R-:W2:Y:S04]  /*b8d0*/  LDG.E R5, desc[UR50][R2.64] ;  /* 0x0000003202057981 */ /* 0x000ea8000c1e1900 */
[----:B------:R-:W2:Y:S02]  /*b8e0*/  LDG.E R4, desc[UR50][R2.64+0x4] ;  /* 0x0000043202047981 */ /* 0x000ea4000c1e1900 */
[----:B--2---:R-:W-:-:S07]  /*b8f0*/  IMAD.IADD R4, R4, 0x1, -R5 ;  /* 0x0000000104047824 */ /* 0x004fce00078e0a05 */
.L_x_1743:
[----:B0-----:R-:W-:Y:S01]  /*b900*/  IMAD R3, R25, 0xc0, RZ ;  /* 0x000000c019037824 */ /* 0x001fe200078e02ff */
[----:B------:R-:W-:Y:S01]  /*b910*/  BSSY B6, `(.L_x_1744) ;  /* 0x000028c000067945 */ /* 0x000fe20003800000 */
[----:B-----5:R-:W-:-:S03]  /*b920*/  VIADD R4, R4, -UR4 ;  /* 0x8000000404047c36 */ /* 0x020fc60008000000 */
[----:B------:R-:W-:Y:S01]  /*b930*/  IADD3 R3, -R0, 0x13f, R3 ;  /* 0x0000013f00037810 */ /* 0x000fe20007ffe103 */
[----:B------:R-:W-:-:S04]  /*b940*/  VIADD R0, R4, 0x7f ;  /* 0x0000007f04007836 */ /* 0x000fc80000000000 */
[----:B------:R-:W-:Y:S01]  /*b950*/  IMAD.IADD R4, R4, 0x1, R3 ;  /* 0x0000000104047824 */ /* 0x000fe200078e0203 */
[----:B------:R-:W-:-:S04]  /*b960*/  SHF.R.S32.HI R3, RZ, 0x1f, R0 ;  /* 0x0000001fff037819 */ /* 0x000fc80000011400 */
[----:B------:R-:W-:Y:S02]  /*b970*/  SHF.R.S32.HI R5, RZ, 0x1f, R4 ;  /* 0x0000001fff057819 */ /* 0x000fe40000011404 */
[----:B------:R-:W-:Y:S02]  /*b980*/  LEA.HI R3, R3, R0, RZ, 0x7 ;  /* 0x0000000003037211 */ /* 0x000fe400078f38ff */
[----:B------:R-:W-:Y:S02]  /*b990*/  LEA.HI R5, R5, R4, RZ, 0x7 ;  /* 0x0000000405057211 */ /* 0x000fe400078f38ff */
[----:B------:R-:W-:Y:S02]  /*b9a0*/  SHF.R.S32.HI R3, RZ, 0x7, R3 ;  /* 0x00000007ff037819 */ /* 0x000fe40000011403 */
[----:B------:R-:W-:-:S04]  /*b9b0*/  SHF.R.S32.HI R26, RZ, 0x7, R5 ;  /* 0x00000007ff1a7819 */ /* 0x000fc80000011405 */
[----:B------:R-:W-:-:S04]  /*b9c0*/  VIMNMX R26, R3, R26, PT ;  /* 0x0000001a031a7248 */ /* 0x000fc80003fe0100 */
[----:B------:R-:W-:-:S13]  /*b9d0*/  ISETP.GT.AND P0, PT, R26, RZ, PT ;  /* 0x000000ff1a00720c */ /* 0x000fda0003f04270 */
        /* <DEDUP_REMOVED lines=18> */
.L_x_1745:
        /* <DEDUP_REMOVED lines=23> */
.L_x_1747:
        /* <DEDUP_REMOVED lines=20> */
.L_x_1748:
        /* <DEDUP_REMOVED lines=20> */
.L_x_1749:
        /* <DEDUP_REMOVED lines=18> */
.L_x_1750:
[----:B------:R-:W-:Y:S01]  /*c010*/  ULDC.64 UR4, c[0x0][0x9f8] ;  /* 0x00027e0000047ab9 */ /* 0x000fe20000000a00 */
[----:B------:R-:W-:Y:S01]  /*c020*/  IMAD.U32 R19, RZ, RZ, UR45 ;  /* 0x0000002dff137e24 */ /* 0x000fe2000f8e00ff */
[----:B------:R-:W-:Y:S01]  /*c030*/  UISETP.NE.U32.AND UP0, UPT, UR4, URZ, UPT ;  /* 0x0000003f0400728c */ /* 0x000fe2000bf05070 */
[----:B------:R-:W0:Y:S01]  /*c040*/  S2R R4, SR_TID.X ;  /* 0x0000000000047919 */ /* 0x000e220000002100 */
[----:B------:R-:W1:Y:S01]  /*c050*/  LDC R0, c[0x0][0x428] ;  /* 0x00010a00ff007b82 */ /* 0x000e620000000800 */
[----:B------:R-:W-:Y:S01]  /*c060*/  IMAD R27, R25, 0xc0, R27 ;  /* 0x000000c0191b7824 */ /* 0x000fe200078e021b */
[----:B------:R-:W-:Y:S01]  /*c070*/  UISETP.NE.AND.EX UP0, UPT, UR5, URZ, UPT, UP0 ;  /* 0x0000003f0500728c */ /* 0x000fe2000bf05300 */
[----:B------:R-:W-:-:S05]  /*c080*/  ULDC.64 UR14, c[0x0][0xa08] ;  /* 0x00028200000e7ab9 */ /* 0x000fca0000000a00 */
[----:B------:R-:W-:-:S05]  /*c090*/  PLOP3.LUT P0, PT, PT, PT, UP0, 0x80, 0x0 ;  /* 0x000000000000781c */ /* 0x000fca0003f0f008 */
[----:B------:R-:W-:-:S04]  /*c0a0*/  @UP0 UIADD3 UR4, UP1, UR43, UR4, URZ ;  /* 0x000000042b040290 */ /* 0x000fc8000ff3e03f */
[----:B------:R-:W-:Y:S02]  /*c0b0*/  @UP0 UIADD3.X UR5, UR44, UR5, URZ, UP1, !UPT ;  /* 0x000000052c050290 */ /* 0x000fe40008ffe43f */
[----:B------:R-:W-:-:S04]  /*c0c0*/  IMAD.U32 R2, RZ, RZ, UR4 ;  /* 0x00000004ff027e24 */ /* 0x000fc8000f8e00ff */
[----:B------:R-:W-:Y:S01]  /*c0d0*/  IMAD.U32 R3, RZ, RZ, UR5 ;  /* 0x00000005ff037e24 */ /* 0x000fe2000f8e00ff */
[----:B-1----:R-:W-:Y:S01]  /*c0e0*/  ISETP.NE.AND P2, PT, R0, 0x1, PT ;  /* 0x000000010000780c */ /* 0x002fe20003f45270 */
[----:B------:R-:W-:-:S03]  /*c0f0*/  ULDC.64 UR4, c[0x0][0xa00] ;  /* 0x0002800000047ab9 */ /* 0x000fc60000000a00 */
[----:B------:R1:W2:Y:S01]  /*c100*/  @P0 LDG.E R19, desc[UR50][R2.64] ;  /* 0x0000003202130981 */ /* 0x0002a2000c1e1900 */
[----:B------:R-:W-:Y:S01]  /*c110*/  ISETP.NE.U32.AND P0, PT, RZ, UR4, PT ;  /* 0x00000004ff007c0c */ /* 0x000fe2000bf05070 */
[----:B------:R-:W-:Y:S01]  /*c120*/  UMOV UR36, URZ ;  /* 0x0000003f00247c82 */ /* 0x000fe20008000000 */
[----:B0-----:R-:W-:Y:S01]  /*c130*/  LOP3.LUT R21, R4, 0x7f, RZ, 0xc0, !PT ;  /* 0x0000007f04157812 */ /* 0x001fe200078ec0ff */
[----:B------:R-:W-:Y:S01]  /*c140*/  UMOV UR4, 0x20 ;  /* 0x0000002000047882 */ /* 0x000fe20000000000 */
[----:B------:R-:W-:Y:S01]  /*c150*/  ISETP.NE.AND.EX P0, PT, RZ, UR5, PT, P0 ;  /* 0x00000005ff007c0c */ /* 0x000fe2000bf05300 */
[----:B------:R-:W-:Y:S01]  /*c160*/  UMOV UR6, UR38 ;  /* 0x0000002600067c82 */ /* 0x000fe20008000000 */
[----:B------:R-:W-:Y:S01]  /*c170*/  ISETP.NE.AND P1, PT, R21, RZ, PT ;  /* 0x000000ff1500720c */ /* 0x000fe20003f25270 */
[----:B------:R-:W-:Y:S01]  /*c180*/  UMOV UR8, 0x40 ;  /* 0x0000004000087882 */ /* 0x000fe20000000000 */
[----:B------:R-:W0:Y:S01]  /*c190*/  @P2 LDC R0, c[0x0][0x42c] ;  /* 0x00010b00ff002b82 */ /* 0x000e220000000800 */
[----:B------:R-:W-:Y:S01]  /*c1a0*/  SEL R6, RZ, UR45, P0 ;  /* 0x0000002dff067c07 */ /* 0x000fe20008000000 */
[----:B------:R-:W-:Y:S01]  /*c1b0*/  UMOV UR10, UR38 ;  /* 0x00000026000a7c82 */ /* 0x000fe20008000000 */
[----:B------:R-:W-:Y:S01]  /*c1c0*/  R2UR UR37, R27 ;  /* 0x000000001b2572ca */ /* 0x000fe200000e0000 */
[----:B------:R-:W-:Y:S01]  /*c1d0*/  IMAD.U32 R16, RZ, RZ, UR38 ;  /* 0x00000026ff107e24 */ /* 0x000fe2000f8e00ff */
[----:B------:R-:W-:-:S02]  /*c1e0*/  R2UR UR39, R6 ;  /* 0x00000000062772ca */ /* 0x000fc400000e0000 */
[----:B------:R-:W-:Y:S01]  /*c1f0*/  SHF.R.U32.HI R4, RZ, 0x5, R4 ;  /* 0x00000005ff047819 */ /* 0x000fe20000011604 */
[----:B-1----:R-:W1:Y:S03]  /*c200*/  LDC.64 R2, c[0x0][0x3f8] ;  /* 0x0000fe00ff027b82 */ /* 0x002e660000000a00 */
[----:B------:R-:W-:Y:S01]  /*c210*/  VOTEU.ALL UP1, P1 ;  /* 0x00000000003f7886 */ /* 0x000fe20000820000 */
[----:B------:R-:W-:-:S04]  /*c220*/  LOP3.LUT R4, R4, 0x3, RZ, 0xc0, !PT ;  /* 0x0000000304047812 */ /* 0x000fc800078ec0ff */
[----:B------:R-:W3:Y:S01]  /*c230*/  @P2 LDC R5, c[0x0][0x430] ;  /* 0x00010c00ff052b82 */ /* 0x000ee20000000800 */
[----:B------:R-:W-:Y:S01]  /*c240*/  @!UP1 UIADD3 UR12, UP0, UR52, 0x270, URZ ;  /* 0x00000270340c9890 */ /* 0x000fe2000ff1e03f */
[----:B------:R-:W-:Y:S01]  /*c250*/  UMOV UR5, UR37 ;  /* 0x0000002500057c82 */ /* 0x000fe20008000000 */
[----:B------:R-:W-:Y:S02]  /*c260*/  UMOV UR7, UR39 ;  /* 0x0000002700077c82 */ /* 0x000fe40008000000 */
[----:B------:R-:W-:Y:S01]  /*c270*/  @!UP1 UIADD3.X UR13, URZ, UR53, URZ, UP0, !UPT ;  /* 0x000000353f0d9290 */ /* 0x000fe200087fe43f */
[----:B------:R-:W-:Y:S01]  /*c280*/  UMOV UR9, UR37 ;  /* 0x0000002500097c82 */ /* 0x000fe20008000000 */
[----:B0-----:R-:W-:Y:S01]  /*c290*/  @P2 IMAD.HI.U32 R0, R0, UR38, RZ ;  /* 0x0000002600002c27 */ /* 0x001fe2000f8e00ff */
[----:B------:R-:W-:-:S06]  /*c2a0*/  UMOV UR11, UR39 ;  /* 0x00000027000b7c82 */ /* 0x000fcc0008000000 */
[----:B------:R0:W-:Y:S01]  /*c2b0*/  @!UP1 UTMAPF.L2.4D [UR36], [UR12] ;  /* 0x000000240c0095b8 */ /* 0x0001e20008018000 */
[----:B-1----:R-:W-:Y:S01]  /*c2c0*/  LOP3.LUT P0, RZ, R2, UR14, RZ, 0xfc, !PT ;  /* 0x0000000e02ff7c12 */ /* 0x002fe2000f80fcff */
[----:B------:R-:W-:-:S03]  /*c2d0*/  UMOV UR14, 0xffffffff ;  /* 0xffffffff000e7882 */ /* 0x000fc60000000000 */
[----:B------:R-:W-:Y:S01]  /*c2e0*/  LOP3.LUT P0, RZ, R3, UR15, RZ, 0xfc, P0 ;  /* 0x0000000f03ff7c12 */ /* 0x000fe2000800fcff */
[----:B------:R0:W-:Y:S01]  /*c2f0*/  @!UP1 UTMAPF.L2.4D [UR4], [UR12] ;  /* 0x000000040c0095b8 */ /* 0x0001e20008018000 */
[----:B---3--:R-:W-:Y:S01]  /*c300*/  @P2 SHF.R.U32.HI R16, RZ, R5, R0 ;  /* 0x00000005ff102219 */ /* 0x008fe20000011600 */
[----:B------:R0:W-:Y:S01]  /*c310*/  @!UP1 UTMAPF.L2.4D [UR8], [UR12] ;  /* 0x000000080c0095b8 */ /* 0x0001e20008018000 */
[----:B--2---:R-:W-:Y:S02]  /*c320*/  SHF.R.S32.HI R20, RZ, 0x1f, R19 ;  /* 0x0000001fff147819 */ /* 0x004fe40000011413 */
[----:B------:R-:W-:Y:S01]  /*c330*/  SEL R0, R19, RZ, !P0 ;  /* 0x000000ff13007207 */ /* 0x000fe20004000000 */
[----:B0-----:R-:W-:Y:S06]  /*c340*/  BRA.DIV UR14, `(.L_x_1751) ;  /* 0x000000320e4c7947 */ /* 0x001fec000b800000 */
[----:B------:R0:W1:Y:S02]  /*c350*/  SHFL.IDX PT, R14, R4, RZ, 0x1f ;  /* 0x00001fff040e7589 */ /* 0x00006400000e0000 */
.L_x_1823:
[----:B-1----:R-:W-:Y:S02]  /*c360*/  ISETP.NE.AND P0, PT, R14, RZ, PT ;  /* 0x000000ff0e00720c */ /* 0x002fe40003f05270 */
[----:B------:R-:W-:-:S11]  /*c370*/  PLOP3.LUT P6, PT, PT, PT, PT, 0x8, 0x0 ;  /* 0x000000000000781c */ /* 0x000fd60003fce170 */
[----:B------:R-:W-:Y:S05]  /*c380*/  @P0 BRA `(.L_x_1752) ;  /* 0x0000000800080947 */ /* 0x000fea0003800000 */
[----:B------:R-:W-:Y:S01]  /*c390*/  UMOV UR4, 0xffffffff ;  /* 0xffffffff00047882 */ /* 0x000fe20000000000 */
[----:B------:R-:W-:Y:S02]  /*c3a0*/  VIADD R7, R26, 0xffffffff ;  /* 0xffffffff1a077836 */ /* 0x000fe40000000000 */
[----:B------:R-:W-:Y:S05]  /*c3b0*/  BRA.DIV UR4, `(.L_x_1753) ;  /* 0x0000003204507947 */ /* 0x000fea000b800000 */
[----:B------:R-:W-:-:S13]  /*c3c0*/  ELECT P6, URZ, PT ;  /* 0x00000000003f782f */ /* 0x000fda00038c0000 */
.L_x_1826:
        /* <DEDUP_REMOVED lines=22> */
.L_x_1755:
[----:B------:R-:W-:Y:S02]  /*c530*/  LEA R5, R17, UR40, 0x3 ;  /* 0x0000002811057c11 */ /* 0x000fe4000f8e18ff */
[----:B-1----:R-:W-:Y:S02]  /*c540*/  SHF.L.U32 R2, R18, 0x1f, RZ ;  /* 0x0000001f12027819 */ /* 0x002fe400000006ff */
[----:B------:R-:W-:Y:S02]  /*c550*/  ISETP.NE.AND P0, PT, R21, RZ, PT ;  /* 0x000000ff1500720c */ /* 0x000fe40003f05270 */
[----:B------:R-:W1:Y:S02]  /*c560*/  SYNCS.PHASECHK.TRANS64.TRYWAIT P2, [R5+URZ+0x19c80], R2 ;  /* 0x019c8002050075a7 */ /* 0x000e64000804017f */
[----:B-1----:R-:W-:Y:S09]  /*c570*/  @!P2 BRA `(.L_x_1756) ;  /* 0x000000300000a947 */ /* 0x002ff20003800000 */
.L_x_1827:
        /* <DEDUP_REMOVED lines=8> */
.L_x_1757:
        /* <DEDUP_REMOVED lines=28> */
.L_x_1828:
        /* <DEDUP_REMOVED lines=8> */
.L_x_1759:
        /* <DEDUP_REMOVED lines=24> */
.L_x_1754:
        /* <DEDUP_REMOVED lines=31> */
.L_x_1752:
[----:B------:R-:W-:Y:S01]  /*cbb0*/  VIADD R29, R29, 0x1 ;  /* 0x000000011d1d7836 */ /* 0x000fe20000000000 */
[----:B------:R-:W-:Y:S01]  /*cbc0*/  BSSY B0, `(.L_x_1760) ;  /* 0x0000008000007945 */ /* 0x000fe20003800000 */
[----:B------:R-:W-:-:S03]  /*cbd0*/  ISETP.GE.AND P2, PT, R26, 0x2, PT ;  /* 0x000000021a00780c */ /* 0x000fc60003f46270 */
[----:B------:R-:W-:-:S04]  /*cbe0*/  LEA.HI R2, R29, R29, RZ, 0x1 ;  /* 0x0000001d1d027211 */ /* 0x000fc800078f08ff */
[----:B------:R-:W-:-:S05]  /*cbf0*/  LOP3.LUT R2, R2, 0xfffffffe, RZ, 0xc0, !PT ;  /* 0xfffffffe02027812 */ /* 0x000fca00078ec0ff */
[----:B------:R-:W-:-:S05]  /*cc00*/  IMAD.IADD R2, R29, 0x1, -R2 ;  /* 0x000000011d027824 */ /* 0x000fca00078e0a02 */
[----:B------:R-:W-:-:S04]  /*cc10*/  SHF.L.U32 R2, R2, 0x1f, RZ ;  /* 0x0000001f02027819 */ /* 0x000fc800000006ff */
[----:B------:R-:W1:Y:S02]  /*cc20*/  SYNCS.PHASECHK.TRANS64.TRYWAIT P0, [UR40+0x19c20], R2 ;  /* 0x019c2002ff0075a7 */ /* 0x000e640008000168 */
[----:B-1----:R-:W-:Y:S05]  /*cc30*/  @!P0 BRA `(.L_x_1761) ;  /* 0x0000002800788947 */ /* 0x002fea0003800000 */
.L_x_1829:
[----:B------:R-:W-:Y:S05]  /*cc40*/  BSYNC B0 ;  /* 0x0000000000007941 */ /* 0x000fea0003800000 */
.L_x_1760:
[----:B------:R-:W-:Y:S05]  /*cc50*/  @!P2 BRA `(.L_x_1762) ;  /* 0x0000000c00e8a947 */ /* 0x000fea0003800000 */
[----:B-1----:R-:W-:Y:S02]  /*cc60*/  VIADD R2, R26, 0xfffffffe ;  /* 0xfffffffe1a027836 */ /* 0x002fe40000000000 */
[----:B------:R-:W-:Y:S02]  /*cc70*/  IMAD.MOV.U32 R8, RZ, RZ, R18 ;  /* 0x000000ffff087224 */ /* 0x000fe400078e0012 */
[----:B------:R-:W-:-:S07]  /*cc80*/  IMAD.MOV.U32 R3, RZ, RZ, R17 ;  /* 0x000000ffff037224 */ /* 0x000fce00078e0011 */
.L_x_1786:
        /* <DEDUP_REMOVED lines=33> */
.L_x_1765:
[----:B------:R-:W2:Y:S01]  /*cea0*/  SYNCS.PHASECHK.TRANS64.TRYWAIT P0, [R9+URZ+0x19c80], R10 ;  /* 0x019c800a090075a7 */ /* 0x000ea2000800017f */
[----:B0-----:R-:W0:Y:S01]  /*ceb0*/  S2R R4, SR_TID.X ;  /* 0x0000000000047919 */ /* 0x001e220000002100 */
[----:B------:R-:W-:Y:S01]  /*cec0*/  BSSY B1, `(.L_x_1766) ;  /* 0x0000004000017945 */ /* 0x000fe20003800000 */
[----:B0-----:R-:W-:-:S04]  /*ced0*/  LOP3.LUT R4, R4, 0x7f, RZ, 0xc0, !PT ;  /* 0x0000007f04047812 */ /* 0x001fc800078ec0ff */
[----:B------:R-:W-:Y:S01]  /*cee0*/  ISETP.NE.AND P2, PT, R4, RZ, PT ;  /* 0x000000ff0400720c */ /* 0x000fe20003f45270 */
[----:B--2---:R-:W-:-:S12]  /*cef0*/  @!P0 BRA `(.L_x_1767) ;  /* 0x0000002400e08947 */ /* 0x004fd80003800000 */
.L_x_1830:
[----:B------:R-:W-:Y:S05]  /*cf00*/  BSYNC B1 ;  /* 0x0000000000017941 */ /* 0x000fea0003800000 */
.L_x_1766:
        /* <DEDUP_REMOVED lines=9> */
.L_x_1769:
[----:B------:R-:W-:Y:S05]  /*cfa0*/  BSYNC B1 ;  /* 0x0000000000017941 */ /* 0x000fea0003800000 */
.L_x_1768:
        /* <DEDUP_REMOVED lines=13> */
.L_x_1770:
        /* <DEDUP_REMOVED lines=16> */
.L_x_1771:
        /* <DEDUP_REMOVED lines=16> */
.L_x_1772:
        /* <DEDUP_REMOVED lines=12> */
.L_x_1831:
[----:B------:R-:W-:Y:S05]  /*d340*/  BSYNC B1 ;  /* 0x0000000000017941 */ /* 0x000fea0003800000 */
.L_x_1773:
        /* <DEDUP_REMOVED lines=11> */
.L_x_1776:
[----:B------:R-:W-:Y:S05]  /*d400*/  BSYNC B1 ;  /* 0x0000000000017941 */ /* 0x000fea0003800000 */
.L_x_1775:
        /* <DEDUP_REMOVED lines=9> */
.L_x_1777:
        /* <DEDUP_REMOVED lines=15> */
.L_x_1778:
        /* <DEDUP_REMOVED lines=15> */
.L_x_1779:
        /* <DEDUP_REMOVED lines=9> */
.L_x_1764:
[----:B------:R-:W-:Y:S05]  /*d710*/  BSYNC B0 ;  /* 0x0000000000007941 */ /* 0x000fea0003800000 */
.L_x_1763:
[----:B------:R-:W-:-:S06]  /*d720*/  UISETP.NE.AND UP0, UPT, UR41, 0x3, UPT ;  /* 0x000000032900788c */ /* 0x000fcc000bf05270 */
[----:B------:R-:W-:-:S13]  /*d730*/  PLOP3.LUT P0, PT, PT, PT, UP0, 0x80, 0x0 ;  /* 0x000000000000781c */ /* 0x000fda0003f0f008 */
[----:B------:R-:W-:Y:S05]  /*d740*/  @!P0 BRA `(.L_x_1780) ;  /* 0x0000000000048947 */ /* 0x000fea0003800000 */
[----:B------:R-:W-:Y:S01]  /*d750*/  BPT.TRAP 0x1 ;  /* 0x000000040000795c */ /* 0x000fe20000300000 */
.L_x_1780:
        /* <DEDUP_REMOVED lines=8> */
.L_x_1832:
[----:B------:R-:W-:Y:S05]  /*d7e0*/  BSYNC B0 ;  /* 0x0000000000007941 */ /* 0x000fea0003800000 */
.L_x_1781:
[----:B------:R-:W-:Y:S05]  /*d7f0*/  @!P0 BRA `(.L_x_1783) ;  /* 0x0000000000048947 */ /* 0x000fea0003800000 */
[----:B------:R-:W-:Y:S01]  /*d800*/  BPT.TRAP 0x1 ;  /* 0x000000040000795c */ /* 0x000fe20000300000 */
.L_x_1783:
[----:B0-----:R-:W-:Y:S01]  /*d810*/  SHF.L.U32 R5, R8, 0x1f, RZ ;  /* 0x0000001f08057819 */ /* 0x001fe200000006ff */
[----:B------:R-:W-:-:S03]  /*d820*/  IMAD R11, R3, 0x3000, RZ ;  /* 0x00003000030b7824 */ /* 0x000fc600078e02ff */
[----:B------:R-:W0:Y:S02]  /*d830*/  SYNCS.PHASECHK.TRANS64.TRYWAIT P2, [R12+URZ+0x19c60], R5 ;  /* 0x019c60050c0075a7 */ /* 0x000e24000804017f */
[----:B0-----:R-:W-:Y:S05]  /*d840*/  @!P2 BRA `(.L_x_1784) ;  /* 0x0000001c00c8a947 */ /* 0x001fea0003800000 */
.L_x_1833:
        /* <DEDUP_REMOVED lines=49> */
.L_x_1785:
        /* <DEDUP_REMOVED lines=10> */
.L_x_1762:
        /* <DEDUP_REMOVED lines=14> */
.L_x_1788:
[----:B------:R-:W-:Y:S05]  /*dce0*/  BSYNC B0 ;  /* 0x0000000000007941 */ /* 0x000fea0003800000 */
.L_x_1787:
[----:B------:R-:W-:-:S06]  /*dcf0*/  UISETP.NE.AND UP0, UPT, UR41, 0x3, UPT ;  /* 0x000000032900788c */ /* 0x000fcc000bf05270 */
[----:B------:R-:W-:-:S13]  /*dd00*/  PLOP3.LUT P0, PT, PT, PT, UP0, 0x80, 0x0 ;  /* 0x000000000000781c */ /* 0x000fda0003f0f008 */
[----:B------:R-:W-:Y:S05]  /*dd10*/  @!P0 BRA `(.L_x_1789) ;  /* 0x0000000000048947 */ /* 0x000fea0003800000 */
[----:B------:R-:W-:Y:S01]  /*dd20*/  BPT.TRAP 0x1 ;  /* 0x000000040000795c */ /* 0x000fe20000300000 */
.L_x_1789:
        /* <DEDUP_REMOVED lines=8> */
.L_x_1834:
[----:B------:R-:W-:Y:S05]  /*ddb0*/  BSYNC B0 ;  /* 0x0000000000007941 */ /* 0x000fea0003800000 */
.L_x_1790:
[----:B------:R-:W-:Y:S05]  /*ddc0*/  @!P2 BRA `(.L_x_1792) ;  /* 0x000000000004a947 */ /* 0x000fea0003800000 */
[----:B------:R-:W-:Y:S01]  /*ddd0*/  BPT.TRAP 0x1 ;  /* 0x000000040000795c */ /* 0x000fe20000300000 */
.L_x_1792:
[----:B------:R-:W-:Y:S01]  /*dde0*/  SHF.L.U32 R5, R18, 0x1f, RZ ;  /* 0x0000001f12057819 */ /* 0x000fe200000006ff */
[----:B-1----:R-:W-:-:S03]  /*ddf0*/  IMAD R3, R17, 0x3000, RZ ;  /* 0x0000300011037824 */ /* 0x002fc600078e02ff */
[----:B------:R-:W1:Y:S02]  /*de00*/  SYNCS.PHASECHK.TRANS64.TRYWAIT P0, [R2+URZ+0x19c60], R5 ;  /* 0x019c6005020075a7 */ /* 0x000e64000800017f */
[----:B------:R-:W-:Y:S01]  /*de10*/  LOP3.LUT R0, R3, R28, RZ, 0xfc, !PT ;  /* 0x0000001c03007212 */ /* 0x000fe200078efcff */
[----:B-1----:R-:W-:Y:S06]  /*de20*/  @!P0 BRA `(.L_x_1793) ;  /* 0x0000001800788947 */ /* 0x002fec0003800000 */
.L_x_1835:
        /* <DEDUP_REMOVED lines=48> */
.L_x_1794:
        /* <DEDUP_REMOVED lines=10> */
.L_x_1746:
[----:B------:R-:W-:Y:S05]  /*e1d0*/  BSYNC B6 ;  /* 0x0000000000067941 */ /* 0x000fea0003800000 */
.L_x_1744:
[----:B-1----:R-:W2:Y:S02]  /*e1e0*/  LDL R0, [R1] ;  /* 0x0000000001007983 */ /* 0x002ea40000100800 */
[----:B--2---:R-:W-:-:S13]  /*e1f0*/  ISETP.NE.AND P0, PT, R0, RZ, PT ;  /* 0x000000ff0000720c */ /* 0x004fda0003f05270 */
[----:B------:R-:W-:Y:S05]  /*e200*/  @!P0 BRA `(.L_x_1795) ;  /* 0x0000000000248947 */ /* 0x000fea0003800000 */
        /* <DEDUP_REMOVED lines=9> */
.L_x_1795:
        /* <DEDUP_REMOVED lines=39> */
.L_x_1801:
        /* <DEDUP_REMOVED lines=14> */
.L_x_1800:
[----:B------:R-:W-:Y:S05]  /*e5f0*/  BSYNC B0 ;  /* 0x0000000000007941 */ /* 0x000fea0003800000 */
.L_x_1799:
        /* <DEDUP_REMOVED lines=23> */
.L_x_1797:
        /* <DEDUP_REMOVED lines=26> */
.L_x_1802:
        /* <DEDUP_REMOVED lines=57> */
.L_x_1798:
[----:B------:R-:W-:Y:S01]  /*eca0*/  IMAD.MOV.U32 R24, RZ, RZ, R5 ;  /* 0x000000ffff187224 */ /* 0x000fe200078e0005 */
[----:B------:R-:W-:Y:S01]  /*ecb0*/  ULDC UR49, c[0x0][0xc14] ;  /* 0x0003050000317ab9 */ /* 0x000fe20000000800 */
[----:B------:R-:W-:Y:S01]  /*ecc0*/  IMAD.MOV.U32 R25, RZ, RZ, RZ ;  /* 0x000000ffff197224 */ /* 0x000fe200078e00ff */
[----:B------:R-:W-:-:S06]  /*ecd0*/  UMOV UR38, URZ ;  /* 0x0000003f00267c82 */ /* 0x000fcc0008000000 */
.L_x_1803:
        /* <DEDUP_REMOVED lines=13> */
.L_x_1796:
[----:B------:R-:W-:Y:S02]  /*edb0*/  ULDC UR4, c[0x0][0xc14] ;  /* 0x0003050000047ab9 */ /* 0x000fe40000000800 */
[----:B------:R-:W-:-:S06]  /*edc0*/  UISETP.GE.AND UP0, UPT, UR49, UR4, UPT ;  /* 0x000000043100728c */ /* 0x000fcc000bf06270 */
[----:B------:R-:W-:-:S13]  /*edd0*/  PLOP3.LUT P0, PT, PT, PT, UP0, 0x80, 0x0 ;  /* 0x000000000000781c */ /* 0x000fda0003f0f008 */
[----:B------:R-:W-:Y:S05]  /*ede0*/  @!P0 BRA `(.L_x_1804) ;  /* 0xffffffc400908947 */ /* 0x000fea000383ffff */
.L_x_1740:
[----:B------:R-:W1:Y:S01]  /*edf0*/  S2R R3, SR_CgaCtaId ;  /* 0x0000000000037919 */ /* 0x000e620000008800 */
[----:B------:R-:W-:Y:S01]  /*ee00*/  VIADD R29, R29, 0x1 ;  /* 0x000000011d1d7836 */ /* 0x000fe20000000000 */
[----:B0-----:R-:W-:Y:S01]  /*ee10*/  MOV R2, 0x400 ;  /* 0x0000040000027802 */ /* 0x001fe20000000f00 */
[----:B------:R-:W-:Y:S03]  /*ee20*/  BSSY B0, `(.L_x_1805) ;  /* 0x0000008000007945 */ /* 0x000fe60003800000 */
[----:B------:R-:W-:-:S04]  /*ee30*/  LEA.HI R0, R29, R29, RZ, 0x1 ;  /* 0x0000001d1d007211 */ /* 0x000fc800078f08ff */
[----:B------:R-:W-:-:S05]  /*ee40*/  LOP3.LUT R0, R0, 0xfffffffe, RZ, 0xc0, !PT ;  /* 0xfffffffe00007812 */ /* 0x000fca00078ec0ff */
[----:B------:R-:W-:-:S05]  /*ee50*/  IMAD.IADD R0, R29, 0x1, -R0 ;  /* 0x000000011d007824 */ /* 0x000fca00078e0a00 */
[----:B------:R-:W-:Y:S02]  /*ee60*/  SHF.L.U32 R0, R0, 0x1f, RZ ;  /* 0x0000001f00007819 */ /* 0x000fe400000006ff */
[----:B-1----:R-:W-:-:S04]  /*ee70*/  LEA R6, R3, R2, 0x18 ;  /* 0x0000000203067211 */ /* 0x002fc800078ec0ff */
[----:B------:R-:W0:Y:S02]  /*ee80*/  SYNCS.PHASECHK.TRANS64.TRYWAIT P0, [R6+URZ+0x19c20], R0 ;  /* 0x019c2000060075a7 */ /* 0x000e24000800017f */
[----:B0-----:R-:W-:Y:S05]  /*ee90*/  @!P0 BRA `(.L_x_1806) ;  /* 0x0000000800708947 */ /* 0x001fea0003800000 */
.L_x_1836:
[----:B------:R-:W-:Y:S05]  /*eea0*/  BSYNC B0 ;  /* 0x0000000000007941 */ /* 0x000fea0003800000 */
.L_x_1805:
[----:B------:R-:W-:-:S03]  /*eeb0*/  UMOV UR4, 0xffffffff ;  /* 0xffffffff00047882 */ /* 0x000fc60000000000 */
[----:B------:R-:W-:Y:S05]  /*eec0*/  BRA.DIV UR4, `(.L_x_1807) ;  /* 0x0000000a04787947 */ /* 0x000fea000b800000 */
[----:B0-----:R-:W0:Y:S02]  /*eed0*/  S2R R0, SR_TID.X ;  /* 0x0000000000007919 */ /* 0x001e240000002100 */
[----:B0-----:R-:W-:-:S04]  /*eee0*/  SHF.R.U32.HI R0, RZ, 0x5, R0 ;  /* 0x00000005ff007819 */ /* 0x001fc80000011600 */
[----:B------:R-:W-:-:S05]  /*eef0*/  LOP3.LUT R0, R0, 0x3, RZ, 0xc0, !PT ;  /* 0x0000000300007812 */ /* 0x000fca00078ec0ff */
[----:B------:R0:W1:Y:S02]  /*ef00*/  SHFL.IDX PT, R14, R0, RZ, 0x1f ;  /* 0x00001fff000e7589 */ /* 0x00006400000e0000 */
.L_x_1839:
[----:B-1----:R-:W-:Y:S01]  /*ef10*/  ISETP.NE.AND P0, PT, R14, RZ, PT ;  /* 0x000000ff0e00720c */ /* 0x002fe20003f05270 */
[----:B------:R-:W-:-:S12]  /*ef20*/  BSSY B0, `(.L_x_1808) ;  /* 0x000002b000007945 */ /* 0x000fd80003800000 */
[----:B------:R-:W-:Y:S05]  /*ef30*/  @P0 BRA `(.L_x_1809) ;  /* 0x0000000000a40947 */ /* 0x000fea0003800000 */
[----:B------:R-:W-:-:S03]  /*ef40*/  UMOV UR4, 0xffffffff ;  /* 0xffffffff00047882 */ /* 0x000fc60000000000 */
[----:B------:R-:W-:Y:S05]  /*ef50*/  BRA.DIV UR4, `(.L_x_1810) ;  /* 0x0000000a04887947 */ /* 0x000fea000b800000 */
[----:B------:R-:W-:-:S13]  /*ef60*/  ELECT P6, URZ, PT ;  /* 0x00000000003f782f */ /* 0x000fda00038c0000 */
.L_x_1842:
[----:B------:R-:W-:Y:S05]  /*ef70*/  @!P6 BRA `(.L_x_1809) ;  /* 0x000000000094e947 */ /* 0x000fea0003800000 */
[----:B------:R-:W-:-:S06]  /*ef80*/  ULOP3.LUT UR4, UR46, 0x2, URZ, 0xfc, !UPT ;  /* 0x000000022e047892 */ /* 0x000fcc000f8efc3f */
[----:B0-----:R-:W-:-:S05]  /*ef90*/  IMAD.U32 R0, RZ, RZ, UR4 ;  /* 0x00000004ff007e24 */ /* 0x001fca000f8e00ff */
[----:B------:R-:W-:-:S13]  /*efa0*/  ISETP.NE.AND P0, PT, R0, 0x3, PT ;  /* 0x000000030000780c */ /* 0x000fda0003f05270 */
[----:B------:R-:W-:Y:S05]  /*efb0*/  @!P0 BRA `(.L_x_1811) ;  /* 0x0000000000048947 */ /* 0x000fea0003800000 */
[----:B------:R-:W-:Y:S01]  /*efc0*/  BPT.TRAP 0x1 ;  /* 0x000000040000795c */ /* 0x000fe20000300000 */
.L_x_1811:
        /* <DEDUP_REMOVED lines=12> */
.L_x_1843:
[----:B------:R-:W1:Y:S02]  /*f090*/  SYNCS.PHASECHK.TRANS64.TRYWAIT P1, [R9+URZ], R0 ;  /* 0x00000000090075a7 */ /* 0x000e64000802017f */
[----:B-1----:R-:W-:Y:S05]  /*f0a0*/  @!P1 BRA `(.L_x_1813) ;  /* 0x0000000800689947 */ /* 0x002fea0003800000 */
.L_x_1844:
[----:B------:R-:W-:Y:S05]  /*f0b0*/  @!P0 BRA `(.L_x_1814) ;  /* 0x0000000000048947 */ /* 0x000fea0003800000 */
[----:B------:R-:W-:Y:S01]  /*f0c0*/  BPT.TRAP 0x1 ;  /* 0x000000040000795c */ /* 0x000fe20000300000 */
.L_x_1814:
[----:B------:R-:W-:-:S04]  /*f0d0*/  IMAD R17, R17, 0x8, R6 ;  /* 0x0000000811117824 */ /* 0x000fc800078e0206 */
[----:B------:R-:W2:Y:S02]  /*f0e0*/  SYNCS.PHASECHK.TRANS64.TRYWAIT P1, [R17+URZ+0x19c60], R4 ;  /* 0x019c6004110075a7 */ /* 0x000ea4000802017f */
[----:B--2---:R-:W-:Y:S05]  /*f0f0*/  @!P1 BRA `(.L_x_1815) ;  /* 0x0000000800689947 */ /* 0x004fea0003800000 */
.L_x_1845:
[----:B------:R-:W-:Y:S05]  /*f100*/  @!P0 BRA `(.L_x_1816) ;  /* 0x0000000000048947 */ /* 0x000fea0003800000 */
[----:B------:R-:W-:Y:S01]  /*f110*/  BPT.TRAP 0x1 ;  /* 0x000000040000795c */ /* 0x000fe20000300000 */
.L_x_1816:
[----:B------:R-:W-:-:S04]  /*f120*/  IMAD R7, R7, 0x8, R6 ;  /* 0x0000000807077824 */ /* 0x000fc800078e0206 */
[----:B------:R-:W3:Y:S02]  /*f130*/  SYNCS.PHASECHK.TRANS64.TRYWAIT P1, [R7+URZ+0x19c60], R0 ;  /* 0x019c6000070075a7 */ /* 0x000ee4000802017f */
[----:B---3--:R-:W-:Y:S05]  /*f140*/  @!P1 BRA `(.L_x_1817) ;  /* 0x0000000800689947 */ /* 0x008fea0003800000 */
.L_x_1846:
[----:B------:R-:W-:Y:S05]  /*f150*/  @!P0 BRA `(.L_x_1818) ;  /* 0x0000000000048947 */ /* 0x000fea0003800000 */
[----:B------:R-:W-:Y:S01]  /*f160*/  BPT.TRAP 0x1 ;  /* 0x000000040000795c */ /* 0x000fe20000300000 */
.L_x_1818:
[----:B------:R-:W4:Y:S02]  /*f170*/  SYNCS.PHASECHK.TRANS64.TRYWAIT P0, [R17+URZ+0x19c80], R4 ;  /* 0x019c8004110075a7 */ /* 0x000f24000800017f */
[----:B----4-:R-:W-:Y:S05]  /*f180*/  @!P0 BRA `(.L_x_1819) ;  /* 0x00000008006c8947 */ /* 0x010fea0003800000 */
.L_x_1820:
[----:B------:R0:W0:Y:S02]  /*f190*/  SYNCS.PHASECHK.TRANS64.TRYWAIT P0, [R7+URZ+0x19c80], R0 ;  /* 0x019c8000070075a7 */ /* 0x000024000800017f */
[----:B0-----:R-:W-:Y:S05]  /*f1a0*/  @!P0 NANOSLEEP.SYNCS 0x989680 ;  /* 0x009896800000895d */ /* 0x001fea0003900000 */
[----:B------:R-:W0:Y:S02]  /*f1b0*/  @!P0 SYNCS.PHASECHK.TRANS64 P0, [R7+URZ+0x19c80], R0 ;  /* 0x019c8000070085a7 */ /* 0x000e24000800007f */
[----:B0-----:R-:W-:Y:S05]  /*f1c0*/  @!P0 BRA `(.L_x_1820) ;  /* 0xfffffffc00f08947 */ /* 0x001fea000383ffff */
.L_x_1809:
[----:B------:R-:W-:Y:S05]  /*f1d0*/  BSYNC B0 ;  /* 0x0000000000007941 */ /* 0x000fea0003800000 */
.L_x_1808:
[----:B------:R-:W-:Y:S05]  /*f1e0*/  EXIT ;  /* 0x000000000000794d */ /* 0x000fea0003800000 */
.L_x_1687:
[----:B0-----:R-:W-:-:S04]  /*f1f0*/  IMAD.U32 R3, RZ, RZ, UR44 ;  /* 0x0000002cff037e24 */ /* 0x001fc8000f8e00ff */
[----:B------:R0:W1:Y:S03]  /*f200*/  SYNCS.PHASECHK.TRANS64.TRYWAIT P1, [R3+URZ+0x19c00], R0 ;  /* 0x019c0000030075a7 */ /* 0x000066000802017f */
[----:B-1----:R-:W-:Y:S05]  /*f210*/  @!P1 NANOSLEEP.SYNCS 0x989680 ;  /* 0x009896800000995d */ /* 0x002fea0003900000 */
[----:B------:R-:W1:Y:S02]  /*f220*/  @!P1 SYNCS.PHASECHK.TRANS64 P1, [R3+URZ+0x19c00], R0 ;  /* 0x019c0000030095a7 */ /* 0x000e64000802007f */
[----:B-1----:R-:W-:Y:S05]  /*f230*/  @!P1 BRA `(.L_x_1687) ;  /* 0xfffffffc00ec9947 */ /* 0x002fea000383ffff */
[----:B------:R-:W-:Y:S05]  /*f240*/  BRA `(.L_x_1821) ;  /* 0xffffff28001c7947 */ /* 0x000fea000383ffff */
.L_x_1691:
[----:B-1----:R1:W2:Y:S02]  /*f250*/  SYNCS.PHASECHK.TRANS64.TRYWAIT P2, [R3+URZ+0x19c30], R0 ;  /* 0x019c3000030075a7 */ /* 0x0022a4000804017f */
[----:B--2---:R-:W-:Y:S05]  /*f260*/  @!P2 NANOSLEEP.SYNCS 0x989680 ;  /* 0x009896800000a95d */ /* 0x004fea0003900000 */
[----:B------:R-:W2:Y:S02]  /*f270*/  @!P2 SYNCS.PHASECHK.TRANS64 P2, [R3+URZ+0x19c30], R0 ;  /* 0x019c30000300a5a7 */ /* 0x000ea4000804007f */
[----:B--2---:R-:W-:Y:S05]  /*f280*/  @!P2 BRA `(.L_x_1691) ;  /* 0xfffffffc00f0a947 */ /* 0x004fea000383ffff */
[----:B------:R-:W-:Y:S05]  /*f290*/  BRA `(.L_x_1690) ;  /* 0xffffff2800447947 */ /* 0x000fea000383ffff */
.L_x_1696:
[----:B-1----:R-:W-:-:S04]  /*f2a0*/  IMAD.U32 R7, RZ, RZ, UR21 ;  /* 0x00000015ff077e24 */ /* 0x002fc8000f8e00ff */
[----:B------:R1:W2:Y:S03]  /*f2b0*/  SYNCS.PHASECHK.TRANS64.TRYWAIT P2, [R7+URZ+0x19c30], R0 ;  /* 0x019c3000070075a7 */ /* 0x0002a6000804017f */
[----:B--2---:R-:W-:Y:S05]  /*f2c0*/  @!P2 NANOSLEEP.SYNCS 0x989680 ;  /* 0x009896800000a95d */ /* 0x004fea0003900000 */
[----:B------:R-:W2:Y:S02]  /*f2d0*/  @!P2 SYNCS.PHASECHK.TRANS64 P2, [R7+URZ+0x19c30], R0 ;  /* 0x019c30000700a5a7 */ /* 0x000ea4000804007f */
[----:B--2---:R-:W-:Y:S05]  /*f2e0*/  @!P2 BRA `(.L_x_1696) ;  /* 0xfffffffc00eca947 */ /* 0x004fea000383ffff */
[----:B------:R-:W-:Y:S05]  /*f2f0*/  BRA `(.L_x_1695) ;  /* 0xffffff4c00207947 */ /* 0x000fea000383ffff */
.L_x_1700:
[----:B-1----:R-:W-:-:S04]  /*f300*/  IMAD.U32 R7, RZ, RZ, UR11 ;  /* 0x0000000bff077e24 */ /* 0x002fc8000f8e00ff */
[----:B------:R1:W2:Y:S03]  /*f310*/  SYNCS.PHASECHK.TRANS64.TRYWAIT P2, [R7+URZ+0x19c50], R0 ;  /* 0x019c5000070075a7 */ /* 0x0002a6000804017f */
[----:B--2---:R-:W-:Y:S05]  /*f320*/  @!P2 NANOSLEEP.SYNCS 0x989680 ;  /* 0x009896800000a95d */ /* 0x004fea0003900000 */
[----:B------:R-:W2:Y:S02]  /*f330*/  @!P2 SYNCS.PHASECHK.TRANS64 P2, [R7+URZ+0x19c50], R0 ;  /* 0x019c50000700a5a7 */ /* 0x000ea4000804007f */
[----:B--2---:R-:W-:Y:S05]  /*f340*/  @!P2 BRA `(.L_x_1700) ;  /* 0xfffffffc00eca947 */ /* 0x004fea000383ffff */
[----:B------:R-:W-:Y:S05]  /*f350*/  BRA `(.L_x_1699) ;  /* 0xffffff4c00707947 */ /* 0x000fea000383ffff */
.L_x_1707:
[----:B-1----:R-:W-:-:S04]  /*f360*/  IMAD.U32 R9, RZ, RZ, UR6 ;  /* 0x00000006ff097e24 */ /* 0x002fc8000f8e00ff */
[----:B------:R1:W2:Y:S03]  /*f370*/  SYNCS.PHASECHK.TRANS64.TRYWAIT P2, [R9+URZ+0x19c30], R0 ;  /* 0x019c3000090075a7 */ /* 0x0002a6000804017f */
[----:B--2---:R-:W-:Y:S05]  /*f380*/  @!P2 NANOSLEEP.SYNCS 0x989680 ;  /* 0x009896800000a95d */ /* 0x004fea0003900000 */
[----:B------:R-:W2:Y:S02]  /*f390*/  @!P2 SYNCS.PHASECHK.TRANS64 P2, [R9+URZ+0x19c30], R0 ;  /* 0x019c30000900a5a7 */ /* 0x000ea4000804007f */
[----:B--2---:R-:W-:Y:S05]  /*f3a0*/  @!P2 BRA `(.L_x_1707) ;  /* 0xfffffffc00eca947 */ /* 0x004fea000383ffff */
[----:B------:R-:W-:Y:S05]  /*f3b0*/  BRA `(.L_x_1706) ;  /* 0xffffff7000187947 */ /* 0x000fea000383ffff */
.L_x_1711:
[----:B-1----:R-:W-:-:S04]  /*f3c0*/  IMAD.U32 R9, RZ, RZ, UR11 ;  /* 0x0000000bff097e24 */ /* 0x002fc8000f8e00ff */
[----:B------:R1:W2:Y:S03]  /*f3d0*/  SYNCS.PHASECHK.TRANS64.TRYWAIT P2, [R9+URZ+0x19c50], R0 ;  /* 0x019c5000090075a7 */ /* 0x0002a6000804017f */
[----:B--2---:R-:W-:Y:S05]  /*f3e0*/  @!P2 NANOSLEEP.SYNCS 0x989680 ;  /* 0x009896800000a95d */ /* 0x004fea0003900000 */
[----:B------:R-:W2:Y:S02]  /*f3f0*/  @!P2 SYNCS.PHASECHK.TRANS64 P2, [R9+URZ+0x19c50], R0 ;  /* 0x019c50000900a5a7 */ /* 0x000ea4000804007f */
[----:B--2---:R-:W-:Y:S05]  /*f400*/  @!P2 BRA `(.L_x_1711) ;  /* 0xfffffffc00eca947 */ /* 0x004fea000383ffff */
[----:B------:R-:W-:Y:S05]  /*f410*/  BRA `(.L_x_1710) ;  /* 0xffffff7400647947 */ /* 0x000fea000383ffff */
.L_x_1717:
[----:B-1----:R-:W-:-:S04]  /*f420*/  IMAD.U32 R6, RZ, RZ, UR14 ;  /* 0x0000000eff067e24 */ /* 0x002fc8000f8e00ff */
[----:B------:R1:W2:Y:S03]  /*f430*/  SYNCS.PHASECHK.TRANS64.TRYWAIT P1, [R6+URZ+0x19c50], R5 ;  /* 0x019c5005060075a7 */ /* 0x0002a6000802017f */
[----:B--2---:R-:W-:Y:S05]  /*f440*/  @!P1 NANOSLEEP.SYNCS 0x989680 ;  /* 0x009896800000995d */ /* 0x004fea0003900000 */
[----:B------:R-:W2:Y:S02]  /*f450*/  @!P1 SYNCS.PHASECHK.TRANS64 P1, [R6+URZ+0x19c50], R5 ;  /* 0x019c5005060095a7 */ /* 0x000ea4000802007f */
[----:B--2---:R-:W-:Y:S05]  /*f460*/  @!P1 BRA `(.L_x_1717) ;  /* 0xfffffffc00ec9947 */ /* 0x004fea000383ffff */
[----:B------:R-:W-:Y:S05]  /*f470*/  BRA `(.L_x_1716) ;  /* 0xffffff8800b47947 */ /* 0x000fea000383ffff */
.L_x_1751:
[----:B------:R-:W-:Y:S02]  /*f480*/  IMAD.MOV.U32 R13, RZ, RZ, R4 ;  /* 0x000000ffff0d7224 */ /* 0x000fe400078e0004 */
[----:B------:R-:W-:Y:S02]  /*f490*/  IMAD.MOV.U32 R12, RZ, RZ, RZ ;  /* 0x000000ffff0c7224 */ /* 0x000fe400078e00ff */
[----:B------:R-:W-:Y:S02]  /*f4a0*/  IMAD.MOV.U32 R11, RZ, RZ, 0x1f ;  /* 0x0000001fff0b7424 */ /* 0x000fe400078e00ff */
[----:B------:R-:W-:-:S07]  /*f4b0*/  IMAD.MOV.U32 R15, RZ, RZ, -0x1 ;  /* 0xffffffffff0f7424 */ /* 0x000fce00078e00ff */
[----:B------:R-:W-:Y:S05]  /*f4c0*/  WARPSYNC.COLLECTIVE R15, `(.L_x_1822) ;  /* 0x000000000f087348 */ /* 0x000fea0003c00000 */
[----:B------:R0:W1:Y:S02]  /*f4d0*/  SHFL.IDX P6, R14, R13, R12, R11 ;  /* 0x0000000c0d0e7389 */ /* 0x00006400000c000b */
[----:B01----:R-:W-:Y:S01]  /*f4e0*/  ENDCOLLECTIVE ;  /* 0x000000000000791b */ /* 0x003fe20003800000 */
.L_x_1822:
[----:B------:R-:W-:Y:S05]  /*f4f0*/  BRA `(.L_x_1823) ;  /* 0xffffffcc00987947 */ /* 0x000fea000383ffff */
.L_x_1753:
[----:B------:R-:W-:Y:S01]  /*f500*/  BSSY B0, `(.L_x_1824) ;  /* 0x0000006000007945 */ /* 0x000fe20003800000 */
[----:B------:R-:W-:-:S07]  /*f510*/  IMAD.MOV.U32 R15, RZ, RZ, -0x1 ;  /* 0xffffffffff0f7424 */ /* 0x000fce00078e00ff */
[----:B0-----:R-:W-:Y:S05]  /*f520*/  WARPSYNC.COLLECTIVE R15, `(.L_x_1825) ;  /* 0x000000000f0c7348 */ /* 0x001fea0003c00000 */
[----:B------:R-:W-:Y:S02]  /*f530*/  ELECT P6, UR62, PT ;  /* 0x00000000003e782f */ /* 0x000fe400038c0000 */
[----:B------:R-:W-:Y:S01]  /*f540*/  MOV R14, UR62 ;  /* 0x0000003e000e7c02 */ /* 0x000fe20008000f00 */
[----:B0-----:R-:W-:Y:S10]  /*f550*/  ENDCOLLECTIVE ;  /* 0x000000000000791b */ /* 0x001ff40003800000 */
.L_x_1825:
[----:B------:R-:W-:Y:S05]  /*f560*/  BSYNC B0 ;  /* 0x0000000000007941 */ /* 0x000fea0003800000 */
.L_x_1824:
[----:B------:R-:W-:Y:S05]  /*f570*/  BRA `(.L_x_1826) ;  /* 0xffffffcc00947947 */ /* 0x000fea000383ffff */
.L_x_1756:
[----:B-1----:R1:W2:Y:S02]  /*f580*/  SYNCS.PHASECHK.TRANS64.TRYWAIT P2, [R5+URZ+0x19c80], R2 ;  /* 0x019c8002050075a7 */ /* 0x0022a4000804017f */
[----:B--2---:R-:W-:Y:S05]  /*f590*/  @!P2 NANOSLEEP.SYNCS 0x989680 ;  /* 0x009896800000a95d */ /* 0x004fea0003900000 */
[----:B------:R-:W2:Y:S02]  /*f5a0*/  @!P2 SYNCS.PHASECHK.TRANS64 P2, [R5+URZ+0x19c80], R2 ;  /* 0x019c80020500a5a7 */ /* 0x000ea4000804007f */
[----:B--2---:R-:W-:Y:S05]  /*f5b0*/  @!P2 BRA `(.L_x_1756) ;  /* 0xfffffffc00f0a947 */ /* 0x004fea000383ffff */
[----:B------:R-:W-:Y:S05]  /*f5c0*/  BRA `(.L_x_1827) ;  /* 0xffffffcc00ec7947 */ /* 0x000fea000383ffff */
.L_x_1758:
[----:B0-----:R0:W2:Y:S02]  /*f5d0*/  SYNCS.PHASECHK.TRANS64.TRYWAIT P2, [R5+URZ+0x19c40], R2 ;  /* 0x019c4002050075a7 */ /* 0x0010a4000804017f */
[----:B--2---:R-:W-:Y:S05]  /*f5e0*/  @!P2 NANOSLEEP.SYNCS 0x989680 ;  /* 0x009896800000a95d */ /* 0x004fea0003900000 */
[----:B------:R-:W2:Y:S02]  /*f5f0*/  @!P2 SYNCS.PHASECHK.TRANS64 P2, [R5+URZ+0x19c40], R2 ;  /* 0x019c40020500a5a7 */ /* 0x000ea4000804007f */
[----:B--2---:R-:W-:Y:S05]  /*f600*/  @!P2 BRA `(.L_x_1758) ;  /* 0xfffffffc00f0a947 */ /* 0x004fea000383ffff */
[----:B------:R-:W-:Y:S05]  /*f610*/  BRA `(.L_x_1828) ;  /* 0xffffffd000687947 */ /* 0x000fea000383ffff */
.L_x_1761:
[----:B-1----:R-:W-:-:S04]  /*f620*/  IMAD.U32 R3, RZ, RZ, UR40 ;  /* 0x00000028ff037e24 */ /* 0x002fc8000f8e00ff */
[----:B------:R1:W2:Y:S03]  /*f630*/  SYNCS.PHASECHK.TRANS64.TRYWAIT P0, [R3+URZ+0x19c20], R2 ;  /* 0x019c2002030075a7 */ /* 0x0002a6000800017f */
[----:B--2---:R-:W-:Y:S05]  /*f640*/  @!P0 NANOSLEEP.SYNCS 0x989680 ;  /* 0x009896800000895d */ /* 0x004fea0003900000 */
[----:B------:R-:W2:Y:S02]  /*f650*/  @!P0 SYNCS.PHASECHK.TRANS64 P0, [R3+URZ+0x19c20], R2 ;  /* 0x019c2002030085a7 */ /* 0x000ea4000800007f */
[----:B--2---:R-:W-:Y:S05]  /*f660*/  @!P0 BRA `(.L_x_1761) ;  /* 0xfffffffc00ec8947 */ /* 0x004fea000383ffff */
[----:B------:R-:W-:Y:S05]  /*f670*/  BRA `(.L_x_1829) ;  /* 0xffffffd400707947 */ /* 0x000fea000383ffff */
.L_x_1767:
[----:B0-----:R0:W2:Y:S02]  /*f680*/  SYNCS.PHASECHK.TRANS64.TRYWAIT P0, [R9+URZ+0x19c80], R10 ;  /* 0x019c800a090075a7 */ /* 0x0010a4000800017f */
[----:B--2---:R-:W-:Y:S05]  /*f690*/  @!P0 NANOSLEEP.SYNCS 0x989680 ;  /* 0x009896800000895d */ /* 0x004fea0003900000 */
[----:B------:R-:W2:Y:S02]  /*f6a0*/  @!P0 SYNCS.PHASECHK.TRANS64 P0, [R9+URZ+0x19c80], R10 ;  /* 0x019c800a090085a7 */ /* 0x000ea4000800007f */
[----:B--2---:R-:W-:Y:S05]  /*f6b0*/  @!P0 BRA `(.L_x_1767) ;  /* 0xfffffffc00f08947 */ /* 0x004fea000383ffff */
[----:B------:R-:W-:Y:S05]  /*f6c0*/  BRA `(.L_x_1830) ;  /* 0xffffffd8000c7947 */ /* 0x000fea000383ffff */
.L_x_1774:
[----:B-1----:R1:W2:Y:S02]  /*f6d0*/  SYNCS.PHASECHK.TRANS64.TRYWAIT P0, [R9+URZ+0x19c40], R10 ;  /* 0x019c400a090075a7 */ /* 0x0022a4000800017f */
[----:B--2---:R-:W-:Y:S05]  /*f6e0*/  @!P0 NANOSLEEP.SYNCS 0x989680 ;  /* 0x009896800000895d */ /* 0x004fea0003900000 */
[----:B------:R-:W2:Y:S02]  /*f6f0*/  @!P0 SYNCS.PHASECHK.TRANS64 P0, [R9+URZ+0x19c40], R10 ;  /* 0x019c400a090085a7 */ /* 0x000ea4000800007f */
[----:B--2---:R-:W-:Y:S05]  /*f700*/  @!P0 BRA `(.L_x_1774) ;  /* 0xfffffffc00f08947 */ /* 0x004fea000383ffff */
[----:B------:R-:W-:Y:S05]  /*f710*/  BRA `(.L_x_1831) ;  /* 0xffffffdc00087947 */ /* 0x000fea000383ffff */
.L_x_1782:
[----:B0-----:R0:W1:Y:S02]  /*f720*/  SYNCS.PHASECHK.TRANS64.TRYWAIT P2, [R12+URZ+0x19c70], R5 ;  /* 0x019c70050c0075a7 */ /* 0x001064000804017f */
[----:B-1----:R-:W-:Y:S05]  /*f730*/  @!P2 NANOSLEEP.SYNCS 0x989680 ;  /* 0x009896800000a95d */ /* 0x002fea0003900000 */
[----:B------:R-:W1:Y:S02]  /*f740*/  @!P2 SYNCS.PHASECHK.TRANS64 P2, [R12+URZ+0x19c70], R5 ;  /* 0x019c70050c00a5a7 */ /* 0x000e64000804007f */
[----:B-1----:R-:W-:Y:S05]  /*f750*/  @!P2 BRA `(.L_x_1782) ;  /* 0xfffffffc00f0a947 */ /* 0x002fea000383ffff */
[----:B------:R-:W-:Y:S05]  /*f760*/  BRA `(.L_x_1832) ;  /* 0xffffffe0001c7947 */ /* 0x000fea000383ffff */
.L_x_1784:
[----:B0-----:R0:W1:Y:S02]  /*f770*/  SYNCS.PHASECHK.TRANS64.TRYWAIT P2, [R12+URZ+0x19c60], R5 ;  /* 0x019c60050c0075a7 */ /* 0x001064000804017f */
[----:B-1----:R-:W-:Y:S05]  /*f780*/  @!P2 NANOSLEEP.SYNCS 0x989680 ;  /* 0x009896800000a95d */ /* 0x002fea0003900000 */
[----:B------:R-:W1:Y:S02]  /*f790*/  @!P2 SYNCS.PHASECHK.TRANS64 P2, [R12+URZ+0x19c60], R5 ;  /* 0x019c60050c00a5a7 */ /* 0x000e64000804007f */
[----:B-1----:R-:W-:Y:S05]  /*f7a0*/  @!P2 BRA `(.L_x_1784) ;  /* 0xfffffffc00f0a947 */ /* 0x002fea000383ffff */
[----:B------:R-:W-:Y:S05]  /*f7b0*/  BRA `(.L_x_1833) ;  /* 0xffffffe000247947 */ /* 0x000fea000383ffff */
.L_x_1791:
[----:B-1----:R1:W2:Y:S02]  /*f7c0*/  SYNCS.PHASECHK.TRANS64.TRYWAIT P0, [R2+URZ+0x19c70], R3 ;  /* 0x019c7003020075a7 */ /* 0x0022a4000800017f */
[----:B--2---:R-:W-:Y:S05]  /*f7d0*/  @!P0 NANOSLEEP.SYNCS 0x989680 ;  /* 0x009896800000895d */ /* 0x004fea0003900000 */
[----:B------:R-:W2:Y:S02]  /*f7e0*/  @!P0 SYNCS.PHASECHK.TRANS64 P0, [R2+URZ+0x19c70], R3 ;  /* 0x019c7003020085a7 */ /* 0x000ea4000800007f */
[----:B--2---:R-:W-:Y:S05]  /*f7f0*/  @!P0 BRA `(.L_x_1791) ;  /* 0xfffffffc00f08947 */ /* 0x004fea000383ffff */
[----:B------:R-:W-:Y:S05]  /*f800*/  BRA `(.L_x_1834) ;  /* 0xffffffe400687947 */ /* 0x000fea000383ffff */
.L_x_1793:
[----:B-1----:R1:W2:Y:S02]  /*f810*/  SYNCS.PHASECHK.TRANS64.TRYWAIT P0, [R2+URZ+0x19c60], R5 ;  /* 0x019c6005020075a7 */ /* 0x0022a4000800017f */
[----:B--2---:R-:W-:Y:S05]  /*f820*/  @!P0 NANOSLEEP.SYNCS 0x989680 ;  /* 0x009896800000895d */ /* 0x004fea0003900000 */
[----:B------:R-:W2:Y:S02]  /*f830*/  @!P0 SYNCS.PHASECHK.TRANS64 P0, [R2+URZ+0x19c60], R5 ;  /* 0x019c6005020085a7 */ /* 0x000ea4000800007f */
[----:B--2---:R-:W-:Y:S05]  /*f840*/  @!P0 BRA `(.L_x_1793) ;  /* 0xfffffffc00f08947 */ /* 0x004fea000383ffff */
[----:B------:R-:W-:Y:S05]  /*f850*/  BRA `(.L_x_1835) ;  /* 0xffffffe400747947 */ /* 0x000fea000383ffff */
.L_x_1806:
[----:B0-----:R0:W1:Y:S02]  /*f860*/  SYNCS.PHASECHK.TRANS64.TRYWAIT P0, [R6+URZ+0x19c20], R0 ;  /* 0x019c2000060075a7 */ /* 0x001064000800017f */
[----:B-1----:R-:W-:Y:S05]  /*f870*/  @!P0 NANOSLEEP.SYNCS 0x989680 ;  /* 0x009896800000895d */ /* 0x002fea0003900000 */
[----:B------:R-:W1:Y:S02]  /*f880*/  @!P0 SYNCS.PHASECHK.TRANS64 P0, [R6+URZ+0x19c20], R0 ;  /* 0x019c2000060085a7 */ /* 0x000e64000800007f */
[----:B-1----:R-:W-:Y:S05]  /*f890*/  @!P0 BRA `(.L_x_1806) ;  /* 0xfffffffc00f08947 */ /* 0x002fea000383ffff */
[----:B------:R-:W-:Y:S05]  /*f8a0*/  BRA `(.L_x_1836) ;  /* 0xfffffff4007c7947 */ /* 0x000fea000383ffff */
.L_x_1807:
        /* <DEDUP_REMOVED lines=11> */
.L_x_1838:
[----:B------:R-:W-:Y:S05]  /*f960*/  BSYNC B0 ;  /* 0x0000000000007941 */ /* 0x000fea0003800000 */
.L_x_1837:
[----:B------:R-:W-:Y:S05]  /*f970*/  BRA `(.L_x_1839) ;  /* 0xfffffff400647947 */ /* 0x000fea000383ffff */
.L_x_1810:
[----:B------:R-:W-:Y:S01]  /*f980*/  BSSY B1, `(.L_x_1840) ;  /* 0x0000006000017945 */ /* 0x000fe20003800000 */
[----:B------:R-:W-:-:S07]  /*f990*/  IMAD.MOV.U32 R15, RZ, RZ, -0x1 ;  /* 0xffffffffff0f7424 */ /* 0x000fce00078e00ff */
[----:B0-----:R-:W-:Y:S05]  /*f9a0*/  WARPSYNC.COLLECTIVE R15, `(.L_x_1841) ;  /* 0x000000000f0c7348 */ /* 0x001fea0003c00000 */
[----:B------:R-:W-:Y:S02]  /*f9b0*/  ELECT P6, UR62, PT ;  /* 0x00000000003e782f */ /* 0x000fe400038c0000 */
[----:B------:R-:W-:Y:S01]  /*f9c0*/  MOV R14, UR62 ;  /* 0x0000003e000e7c02 */ /* 0x000fe20008000f00 */
[----:B0-----:R-:W-:Y:S10]  /*f9d0*/  ENDCOLLECTIVE ;  /* 0x000000000000791b */ /* 0x001ff40003800000 */
.L_x_1841:
[----:B------:R-:W-:Y:S05]  /*f9e0*/  BSYNC B1 ;  /* 0x0000000000017941 */ /* 0x000fea0003800000 */
.L_x_1840:
[----:B------:R-:W-:Y:S05]  /*f9f0*/  BRA `(.L_x_1842) ;  /* 0xfffffff4005c7947 */ /* 0x000fea000383ffff */
.L_x_1812:
[----:B0-----:R0:W1:Y:S02]  /*fa00*/  SYNCS.PHASECHK.TRANS64.TRYWAIT P1, [R5+URZ], R4 ;  /* 0x00000004050075a7 */ /* 0x001064000802017f */
[----:B-1----:R-:W-:Y:S05]  /*fa10*/  @!P1 NANOSLEEP.SYNCS 0x989680 ;  /* 0x009896800000995d */ /* 0x002fea0003900000 */
[----:B------:R-:W1:Y:S02]  /*fa20*/  @!P1 SYNCS.PHASECHK.TRANS64 P1, [R5+URZ], R4 ;  /* 0x00000004050095a7 */ /* 0x000e64000802007f */
[----:B-1----:R-:W-:Y:S05]  /*fa30*/  @!P1 BRA `(.L_x_1812) ;  /* 0xfffffffc00f09947 */ /* 0x002fea000383ffff */
[----:B------:R-:W-:Y:S05]  /*fa40*/  BRA `(.L_x_1843) ;  /* 0xfffffff400907947 */ /* 0x000fea000383ffff */
.L_x_1813:
[----:B-1----:R1:W2:Y:S02]  /*fa50*/  SYNCS.PHASECHK.TRANS64.TRYWAIT P1, [R9+URZ], R0 ;  /* 0x00000000090075a7 */ /* 0x0022a4000802017f */
[----:B--2---:R-:W-:Y:S05]  /*fa60*/  @!P1 NANOSLEEP.SYNCS 0x989680 ;  /* 0x009896800000995d */ /* 0x004fea0003900000 */
[----:B------:R-:W2:Y:S02]  /*fa70*/  @!P1 SYNCS.PHASECHK.TRANS64 P1, [R9+URZ], R0 ;  /* 0x00000000090095a7 */ /* 0x000ea4000802007f */
[----:B--2---:R-:W-:Y:S05]  /*fa80*/  @!P1 BRA `(.L_x_1813) ;  /* 0xfffffffc00f09947 */ /* 0x004fea000383ffff */
[----:B------:R-:W-:Y:S05]  /*fa90*/  BRA `(.L_x_1844) ;  /* 0xfffffff400847947 */ /* 0x000fea000383ffff */
.L_x_1815:
[----:B--2---:R2:W3:Y:S02]  /*faa0*/  SYNCS.PHASECHK.TRANS64.TRYWAIT P1, [R17+URZ+0x19c60], R4 ;  /* 0x019c6004110075a7 */ /* 0x0044e4000802017f */
[----:B---3--:R-:W-:Y:S05]  /*fab0*/  @!P1 NANOSLEEP.SYNCS 0x989680 ;  /* 0x009896800000995d */ /* 0x008fea0003900000 */
[----:B------:R-:W3:Y:S02]  /*fac0*/  @!P1 SYNCS.PHASECHK.TRANS64 P1, [R17+URZ+0x19c60], R4 ;  /* 0x019c6004110095a7 */ /* 0x000ee4000802007f */
[----:B---3--:R-:W-:Y:S05]  /*fad0*/  @!P1 BRA `(.L_x_1815) ;  /* 0xfffffffc00f09947 */ /* 0x008fea000383ffff */
[----:B------:R-:W-:Y:S05]  /*fae0*/  BRA `(.L_x_1845) ;  /* 0xfffffff400847947 */ /* 0x000fea000383ffff */
.L_x_1817:
[----:B---3--:R3:W4:Y:S02]  /*faf0*/  SYNCS.PHASECHK.TRANS64.TRYWAIT P1, [R7+URZ+0x19c60], R0 ;  /* 0x019c6000070075a7 */ /* 0x008724000802017f */
[----:B----4-:R-:W-:Y:S05]  /*fb00*/  @!P1 NANOSLEEP.SYNCS 0x989680 ;  /* 0x009896800000995d */ /* 0x010fea0003900000 */
[----:B------:R-:W4:Y:S02]  /*fb10*/  @!P1 SYNCS.PHASECHK.TRANS64 P1, [R7+URZ+0x19c60], R0 ;  /* 0x019c6000070095a7 */ /* 0x000f24000802007f */
[----:B----4-:R-:W-:Y:S05]  /*fb20*/  @!P1 BRA `(.L_x_1817) ;  /* 0xfffffffc00f09947 */ /* 0x010fea000383ffff */
[----:B------:R-:W-:Y:S05]  /*fb30*/  BRA `(.L_x_1846) ;  /* 0xfffffff400847947 */ /* 0x000fea000383ffff */
.L_x_1819:
[----:B----4-:R4:W0:Y:S02]  /*fb40*/  SYNCS.PHASECHK.TRANS64.TRYWAIT P0, [R17+URZ+0x19c80], R4 ;  /* 0x019c8004110075a7 */ /* 0x010824000800017f */
[----:B0-----:R-:W-:Y:S05]  /*fb50*/  @!P0 NANOSLEEP.SYNCS 0x989680 ;  /* 0x009896800000895d */ /* 0x001fea0003900000 */
[----:B------:R-:W0:Y:S02]  /*fb60*/  @!P0 SYNCS.PHASECHK.TRANS64 P0, [R17+URZ+0x19c80], R4 ;  /* 0x019c8004110085a7 */ /* 0x000e24000800007f */
[----:B0-----:R-:W-:Y:S05]  /*fb70*/  @!P0 BRA `(.L_x_1819) ;  /* 0xfffffffc00f08947 */ /* 0x001fea000383ffff */
[----:B------:R-:W-:Y:S05]  /*fb80*/  BRA `(.L_x_1820) ;  /* 0xfffffff400807947 */ /* 0x000fea000383ffff */
.L_x_1847:
        /* <DEDUP_REMOVED lines=15> */
.L_x_2227:


//--------------------- .text._ZN7cutlass13device_kernelIN5flash11enable_sm90INS1_16FlashAttnFwdSm90INS1_25CollectiveMainloopFwdSm90ILi2EN4cute5tupleIJNS5_1CILi1EEES8_S8_EEENS6_IJNS7_ILi192EEENS7_ILi128EEENS7_ILi96EEEEEELi96ENS_12float_e4m3_tEfNS_4arch4Sm90ELb1ELb0ELb0ELb1ELb0ELb1ELb0ELb1ELb1ELb0ELb0ELb0EEENS1_21CollectiveEpilogueFwdINS6_IJSA_SC_SB_EEES9_NS_10bfloat16_tESG_Li384ELb1ELb0ELb0ELb1EEENS1_36VarlenDynamicPersistentTileSchedulerILi192ELi128ELi384ELi128ELb0ELb0ELb1ELb1ELb1ELb1EEEEEEEEEvNT_6ParamsE --------------------------
	.section	.text._ZN7cutlass13device_kernelIN5flash11enable_sm90INS1_16FlashAttnFwdSm90INS1_25CollectiveMainloopFwdSm90ILi2EN4cute5tupleIJNS5_1CILi1EEES8_S8_EEENS6_IJNS7_ILi192EEENS7_ILi128EEENS7_ILi96EEEEEELi96ENS_12float_e4m3_tEfNS_4arch4Sm90ELb1ELb0ELb0ELb1ELb0ELb1ELb0ELb1ELb1ELb0ELb0ELb0EEENS1_21CollectiveEpilogueFwdINS6_IJSA_SC_SB_EEES9_NS_10bfloat16_tESG_Li384ELb1ELb0ELb0ELb1EEENS1_36VarlenDynamicPersistentTileSchedulerILi192ELi128ELi384ELi128ELb0ELb0ELb1ELb1ELb1ELb1EEEEEEEEEvNT_6ParamsE,"ax",@progbits
	.align	128
.text._ZN7cutlass13device_kernelIN5flash11enable_sm90INS1_16FlashAttnFwdSm90INS1_25CollectiveMainloopFwdSm90ILi2EN4cute5tupleIJNS5_1CILi1EEES8_S8_EEENS6_IJNS7_ILi192EEENS7_ILi128EEENS7_ILi96EEEEEELi96ENS_12float_e4m3_tEfNS_4arch4Sm90ELb1ELb0ELb0ELb1ELb0ELb1ELb0ELb1ELb1ELb0ELb0ELb0EEENS1_21CollectiveEpilogueFwdINS6_IJSA_SC_SB_EEES9_NS_10bfloat16_tESG_Li384ELb1ELb0ELb0ELb1EEENS1_36VarlenDynamicPersistentTileSchedulerILi192ELi128ELi384ELi128ELb0ELb0ELb1ELb1ELb1ELb1EEEEEEEEEvNT_6ParamsE:
        .type           _ZN7cutlass13device_kernelIN5flash11enable_sm90INS1_16FlashAttnFwdSm90INS1_25CollectiveMainloopFwdSm90ILi2EN4cute5tupleIJNS5_1CILi1EEES8_S8_EEENS6_IJNS7_ILi192EEENS7_ILi128EEENS7_ILi96EEEEEELi96ENS_12float_e4m3_tEfNS_4arch4Sm90ELb1ELb0ELb0ELb1ELb0ELb1ELb0ELb1ELb1ELb0ELb0ELb0EEENS1_21CollectiveEpilogueFwdINS6_IJSA_SC_SB_EEES9_NS_10bfloat16_tESG_Li384ELb1ELb0ELb0ELb1EEENS1_36VarlenDynamicPersistentTileSchedulerILi192ELi128ELi384ELi128ELb0ELb0ELb1ELb1ELb1ELb1EEEEEEEEEvNT_6ParamsE,@function
        .size           _ZN7cutlass13device_kernelIN5flash11enable_sm90INS1_16FlashAttnFwdSm90INS1_25CollectiveMainloopFwdSm90ILi2EN4cute5tupleIJNS5_1CILi1EEES8_S8_EEENS6_IJNS7_ILi192EEENS7_ILi128EEENS7_ILi96EEEEEELi96ENS_12float_e4m3_tEfNS_4arch4Sm90ELb1ELb0ELb0ELb1ELb0ELb1ELb0ELb1ELb1ELb0ELb0ELb0EEENS1_21CollectiveEpilogueFwdINS6_IJSA_SC_SB_EEES9_NS_10bfloat16_tESG_Li384ELb1ELb0ELb0ELb1EEENS1_36VarlenDynamicPersistentTileSchedulerILi192ELi128ELi384ELi128ELb0ELb0ELb1ELb1ELb1ELb1EEEEEEEEEvNT_6ParamsE,(.L_x_2228 - _ZN7cutlass13device_kernelIN5flash11enable_sm90INS1_16FlashAttnFwdSm90INS1_25CollectiveMainloopFwdSm90ILi2EN4cute5tupleIJNS5_1CILi1EEES8_S8_EEENS6_IJNS7_ILi192EEENS7_ILi128EEENS7_ILi96EEEEEELi96ENS_12float_e4m3_tEfNS_4arch4Sm90ELb1ELb0ELb0ELb1ELb0ELb1ELb0ELb1ELb1ELb0ELb0ELb0EEENS1_21CollectiveEpilogueFwdINS6_IJSA_SC_SB_EEES9_NS_10bfloat16_tESG_Li384ELb1ELb0ELb0ELb1EEENS1_36VarlenDynamicPersistentTileSchedulerILi192ELi128ELi384ELi128ELb0ELb0ELb1ELb1ELb1ELb1EEEEEEEEEvNT_6ParamsE)
        .other          _ZN7cutlass13device_kernelIN5flash11enable_sm90INS1_16FlashAttnFwdSm90INS1_25CollectiveMainloopFwdSm90ILi2EN4cute5tupleIJNS5_1CILi1EEES8_S8_EEENS6_IJNS7_ILi192EEENS7_ILi128EEENS7_ILi96EEEEEELi96ENS_12float_e4m3_tEfNS_4arch4Sm90ELb1ELb0ELb0ELb1ELb0ELb1ELb0ELb1ELb1ELb0ELb0ELb0EEENS1_21CollectiveEpilogueFwdINS6_IJSA_SC_SB_EEES9_NS_10bfloat16_tESG_Li384ELb1ELb0ELb0ELb1EEENS1_36VarlenDynamicPersistentTileSchedulerILi192ELi128ELi384ELi128ELb0ELb0ELb1ELb1ELb1ELb1EEEEEEEEEvNT_6ParamsE,@"STO_CUDA_ENTRY STV_DEFAULT"
_ZN7cutlass13device_kernelIN5flash11enable_sm90INS1_16FlashAttnFwdSm90INS1_25CollectiveMainloopFwdSm90ILi2EN4cute5tupleIJNS5_1CILi1EEES8_S8_EEENS6_IJNS7_ILi192EEENS7_ILi128EEENS7_ILi96EEEEEELi96ENS_12float_e4m3_tEfNS_4arch4Sm90ELb1ELb0ELb0ELb1ELb0ELb1ELb0ELb1ELb1ELb0ELb0ELb0EEENS1_21CollectiveEpilogueFwdINS6_IJSA_SC_SB_EEES9_NS_10bfloat16_tESG_Li384ELb1ELb0ELb0ELb1EEENS1_36VarlenDynamicPersistentTileSchedulerILi192ELi128ELi384ELi128ELb0ELb0ELb1ELb1ELb1ELb1EEEEEEEEEvNT_6ParamsE:
        /* <DEDUP_REMOVED lines=26> */
.L_x_1849:
[----:B------:R-:W-:Y:S05]  /*01a0*/  BSYNC B0 ;  /* 0x0000000000007941 */ /* 0x000fea0003800000 */
.L_x_1848:
        /* <DEDUP_REMOVED lines=40> */
.L_x_1850:
        /* <DEDUP_REMOVED lines=22> */
.L_x_1851:
        /* <DEDUP_REMOVED lines=18> */
.L_x_1852:
        /* <DEDUP_REMOVED lines=22> */
.L_x_1853:
        /* <DEDUP_REMOVED lines=22> */
.L_x_1854:
        /* <DEDUP_REMOVED lines=9> */
.L_x_1857:
        /* <DEDUP_REMOVED lines=20> */
[CC--:B--2---:R-:W-:Y:S02]  /*0b40*/  LEA.HI R2, R0.reuse, R15.reuse, RZ, 0x5 ;  /* 0x0000000f00027211 */ /* 0x0c4fe400078f28ff */
[----:B------:R-:W-:-:S03]  /*0b50*/  LEA.HI R5, R0, R15, RZ, 0x4 ;  /* 0x0000000f00057211 */ /* 0x000fc600078f20ff */
[----:B------:R-:W-:Y:S01]  /*0b60*/  IMAD.SHL.U32 R4, R2, 0x10, RZ ;  /* 0x0000001002047824 */ /* 0x000fe200078e00ff */
[-C--:B------:R-:W-:Y:S02]  /*0b70*/  LEA.HI R2, R0, R15.reuse, RZ, 0x7 ;  /* 0x0000000f00027211 */ /* 0x080fe400078f38ff */
[----:B------:R-:W-:Y:S02]  /*0b80*/  LOP3.LUT R3, R5, 0x7fffff0, RZ, 0xc0, !PT ;  /* 0x07fffff005037812 */ /* 0x000fe400078ec0ff */
[----:B------:R-:W-:Y:S02]  /*0b90*/  LOP3.LUT R6, R2, 0xffffff80, RZ, 0xc0, !PT ;  /* 0xffffff8002067812 */ /* 0x000fe400078ec0ff */
[----:B------:R-:W-:Y:S01]  /*0ba0*/  LOP3.LUT R7, R4, 0xfffffe00, RZ, 0xc0, !PT ;  /* 0xfffffe0004077812 */ /* 0x000fe200078ec0ff */
[C---:B------:R-:W-:Y:S01]  /*0bb0*/  IMAD.IADD R4, R15.reuse, 0x1, -R3 ;  /* 0x000000010f047824 */ /* 0x040fe200078e0a03 */
[C---:B------:R-:W-:Y:S01]  /*0bc0*/  LEA.HI R3, R15.reuse, R15, RZ, 0x1 ;  /* 0x0000000f0f037211 */ /* 0x040fe200078f08ff */
[----:B------:R-:W-:-:S03]  /*0bd0*/  IMAD.IADD R13, R15, 0x1, -R6 ;  /* 0x000000010f0d7824 */ /* 0x000fc600078e0a06 */
[--C-:B------:R-:W-:Y:S02]  /*0be0*/  SHF.R.S32.HI R19, RZ, 0x1, R3.reuse ;  /* 0x00000001ff137819 */ /* 0x100fe40000011403 */
[----:B------:R-:W-:Y:S02]  /*0bf0*/  SHF.R.S32.HI R6, RZ, 0x1f, R3 ;  /* 0x0000001fff067819 */ /* 0x000fe40000011403 */
[----:B------:R-:W-:Y:S02]  /*0c00*/  LOP3.LUT R3, R3, 0xfffffffe, RZ, 0xc0, !PT ;  /* 0xfffffffe03037812 */ /* 0x000fe400078ec0ff */
[----:B------:R-:W-:Y:S02]  /*0c10*/  SHF.R.S32.HI R9, RZ, 0x1f, R13 ;  /* 0x0000001fff097819 */ /* 0x000fe4000001140d */
[----:B------:R-:W-:Y:S01]  /*0c20*/  LEA.HI R6, R6, R19, RZ, 0x2 ;  /* 0x0000001306067211 */ /* 0x000fe200078f10ff */
[----:B------:R-:W-:Y:S01]  /*0c30*/  IMAD.IADD R14, R15, 0x1, -R3 ;  /* 0x000000010f0e7824 */ /* 0x000fe200078e0a03 */
[----:B------:R-:W-:-:S02]  /*0c40*/  LEA.HI R10, R9, R13, RZ, 0x2 ;  /* 0x0000000d090a7211 */ /* 0x000fc400078f10ff */
[----:B------:R-:W-:Y:S01]  /*0c50*/  SHF.R.S32.HI R3, RZ, 0x4, R5 ;  /* 0x00000004ff037819 */ /* 0x000fe20000011405 */
[----:B------:R-:W-:Y:S01]  /*0c60*/  IMAD R7, R4, 0x20, R7 ;  /* 0x0000002004077824 */ /* 0x000fe200078e0207 */
[----:B------:R-:W-:Y:S02]  /*0c70*/  SHF.R.S32.HI R18, RZ, 0x7, R2 ;  /* 0x00000007ff127819 */ /* 0x000fe40000011402 */
[----:B------:R-:W-:Y:S02]  /*0c80*/  LEA.HI R4, R0, R15, RZ, 0x3 ;  /* 0x0000000f00047211 */ /* 0x000fe400078f18ff */
[--C-:B------:R-:W-:Y:S02]  /*0c90*/  SHF.R.S32.HI R11, RZ, 0x2, R10.reuse ;  /* 0x00000002ff0b7819 */ /* 0x100fe4000001140a */
[----:B------:R-:W-:Y:S01]  /*0ca0*/  SHF.R.S32.HI R2, RZ, 0x1f, R10 ;  /* 0x0000001fff027819 */ /* 0x000fe2000001140a */
[----:B------:R-:W-:Y:S01]  /*0cb0*/  IMAD.SHL.U32 R157, R14, 0x10, RZ ;  /* 0x000000100e9d7824 */ /* 0x000fe200078e00ff */
[----:B------:R-:W-:-:S02]  /*0cc0*/  LEA.HI R5, R5, R3, RZ, 0x1 ;  /* 0x0000000305057211 */ /* 0x000fc400078f08ff */
[----:B------:R-:W-:Y:S02]  /*0cd0*/  LOP3.LUT R6, R6, 0x7fffffc, RZ, 0xc0, !PT ;  /* 0x07fffffc06067812 */ /* 0x000fe400078ec0ff */
[----:B------:R-:W-:Y:S02]  /*0ce0*/  SHF.R.S32.HI R4, RZ, 0x3, R4 ;  /* 0x00000003ff047819 */ /* 0x000fe40000011404 */
[----:B------:R-:W-:Y:S01]  /*0cf0*/  LEA.HI R12, R2, R11, RZ, 0x3 ;  /* 0x0000000b020c7211 */ /* 0x000fe200078f18ff */
[----:B------:R-:W-:Y:S01]  /*0d00*/  IMAD.IADD R6, R19, 0x1, -R6 ;  /* 0x0000000113067824 */ /* 0x000fe200078e0a06 */
[----:B------:R-:W-:Y:S01]  /*0d10*/  LOP3.LUT R2, R5, 0x1ffffffe, RZ, 0xc0, !PT ;  /* 0x1ffffffe05027812 */ /* 0x000fe200078ec0ff */
[----:B------:R-:W-:Y:S02]  /*0d20*/  VIADD R21, R157, 0x20 ;  /* 0x000000209d157836 */ /* 0x000fe40000000000 */
[----:B------:R-:W-:Y:S02]  /*0d30*/  IMAD.SHL.U32 R4, R4, 0x80, RZ ;  /* 0x0000008004047824 */ /* 0x000fe400078e00ff */
[----:B------:R-:W-:-:S02]  /*0d40*/  IMAD R6, R3, 0x8, R6 ;  /* 0x0000000803067824 */ /* 0x000fc400078e0206 */
[----:B------:R-:W-:Y:S01]  /*0d50*/  IMAD.IADD R2, R3, 0x1, -R2 ;  /* 0x0000000103027824 */ /* 0x000fe200078e0a02 */
[----:B------:R-:W-:Y:S02]  /*0d60*/  SHF.R.S32.HI R3, RZ, 0x1f, R21 ;  /* 0x0000001fff037819 */ /* 0x000fe40000011415 */
[----:B------:R-:W-:Y:S01]  /*0d70*/  LOP3.LUT R20, R4, 0x80, RZ, 0xc0, !PT ;  /* 0x0000008004147812 */ /* 0x000fe200078ec0ff */
[----:B------:R-:W-:Y:S01]  /*0d80*/  IMAD.HI R8, R18, 0x55555556, RZ ;  /* 0x5555555612087827 */ /* 0x000fe200078e02ff */
[----:B------:R-:W-:Y:S02]  /*0d90*/  LOP3.LUT R12, R12, 0xfffffff8, RZ, 0xc0, !PT ;  /* 0xfffffff80c0c7812 */ /* 0x000fe400078ec0ff */
[----:B------:R-:W-:Y:S02]  /*0da0*/  LEA.HI R4, R3, R21, RZ, 0x5 ;  /* 0x0000001503047211 */ /* 0x000fe400078f28ff */
[----:B------:R-:W-:Y:S02]  /*0db0*/  LEA.HI R9, R9, R13, RZ, 0x5 ;  /* 0x0000000d09097211 */ /* 0x000fe400078f28ff */
[----:B------:R-:W-:Y:S01]  /*0dc0*/  LEA.HI R3, R3, R21, RZ, 0x4 ;  /* 0x0000001503037211 */ /* 0x000fe200078f20ff */
[----:B------:R-:W-:Y:S01]  /*0dd0*/  IMAD.IADD R12, R11, 0x1, -R12 ;  /* 0x000000010b0c7824 */ /* 0x000fe200078e0a0c */
[----:B------:R-:W-:Y:S01]  /*0de0*/  SHF.R.S32.HI R5, RZ, 0x5, R4 ;  /* 0x00000005ff057819 */ /* 0x000fe20000011404 */
[----:B------:R-:W-:Y:S01]  /*0df0*/  IMAD.SHL.U32 R6, R6, 0x20, RZ ;  /* 0x0000002006067824 */ /* 0x000fe200078e00ff */
[----:B------:R-:W-:-:S02]  /*0e00*/  LEA.HI R8, R8, R8, RZ, 0x1 ;  /* 0x0000000808087211 */ /* 0x000fc400078f08ff */
[----:B------:R-:W-:Y:S02]  /*0e10*/  SHF.R.U32.HI R11, RZ, 0x3, R20 ;  /* 0x00000003ff0b7819 */ /* 0x000fe40000011614 */
[----:B------:R-:W-:Y:S02]  /*0e20*/  LOP3.LUT R4, R20, 0x10, R3, 0xf8, !PT ;  /* 0x0000001014047812 */ /* 0x000fe400078ef803 */
[----:B------:R-:W-:Y:S01]  /*0e30*/  SHF.R.S32.HI R9, RZ, 0x5, R9 ;  /* 0x00000005ff097819 */ /* 0x000fe20000011409 */
[----:B------:R-:W-:Y:S01]  /*0e40*/  IMAD R5, R5, 0x1800, R6 ;  /* 0x0000180005057824 */ /* 0x000fe200078e0206 */
[----:B------:R-:W-:Y:S01]  /*0e50*/  LOP3.LUT R4, R4, R11, RZ, 0x3c, !PT ;  /* 0x0000000b04047212 */ /* 0x000fe200078e3cff */
[----:B------:R-:W-:Y:S02]  /*0e60*/  IMAD R8, R8, -0x3, R18 ;  /* 0xfffffffd08087824 */ /* 0x000fe400078e0212 */
[----:B------:R-:W-:Y:S01]  /*0e70*/  IMAD R9, R9, 0x10, R12 ;  /* 0x0000001009097824 */ /* 0x000fe200078e020c */
[----:B------:R-:W-:Y:S01]  /*0e80*/  IADD3 R4, R16, R5, R4 ;  /* 0x0000000510047210 */ /* 0x000fe20007ffe004 */
[----:B------:R-:W-:Y:S01]  /*0e90*/  IMAD R7, R2, 0x8, R7 ;  /* 0x0000000802077824 */ /* 0x000fe200078e0207 */
[----:B------:R-:W-:Y:S01]  /*0ea0*/  STL [R1+0x4], R20 ;  /* 0x0000041401007387 */ /* 0x000fe20000100800 */
[----:B------:R-:W-:Y:S01]  /*0eb0*/  IMAD R2, R8, 0x40, R9 ;  /* 0x0000004008027824 */ /* 0x000fe200078e0209 */
[----:B------:R-:W-:-:S02]  /*0ec0*/  LEA.HI R0, R0, R15, RZ, 0x2 ;  /* 0x0000000f00007211 */ /* 0x000fc400078f10ff */
[----:B------:R-:W-:Y:S04]  /*0ed0*/  STL [R1+0x10], R6 ;  /* 0x0000100601007387 */ /* 0x000fe80000100800 */
[----:B------:R-:W-:Y:S04]  /*0ee0*/  STL [R1+0x64], R11 ;  /* 0x0000640b01007387 */ /* 0x000fe80000100800 */
[----:B------:R-:W-:Y:S01]  /*0ef0*/  STL [R1+0x68], R7 ;  /* 0x0000680701007387 */ /* 0x000fe20000100800 */
[----:B------:R-:W-:-:S03]  /*0f00*/  SHF.R.S32.HI R8, RZ, 0x2, R0 ;  /* 0x00000002ff087819 */ /* 0x000fc60000011400 */
[----:B------:R-:W-:Y:S04]  /*0f10*/  STL [R1+0x60], R4 ;  /* 0x0000600401007387 */ /* 0x000fe80000100800 */
[----:B------:R0:W-:Y:S01]  /*0f20*/  STL [R1+0x2c], R2 ;  /* 0x00002c0201007387 */ /* 0x0001e20000100800 */
[----:B------:R-:W-:Y:S02]  /*0f30*/  LOP3.LUT R10, R10, 0x7ffffffc, RZ, 0xc0, !PT ;  /* 0x7ffffffc0a0a7812 */ /* 0x000fe400078ec0ff */
[----:B0-----:R-:W-:Y:S02]  /*0f40*/  LOP3.LUT R2, R0, 0x1ffffffc, RZ, 0xc0, !PT ;  /* 0x1ffffffc00027812 */ /* 0x001fe400078ec0ff */
[----:B------:R-:W-:-:S03]  /*0f50*/  LOP3.LUT R0, R20, 0x10, R157, 0xf8, !PT ;  /* 0x0000001014007812 */ /* 0x000fc600078ef89d */
[----:B------:R-:W-:Y:S01]  /*0f60*/  IMAD.IADD R2, R15, 0x1, -R2 ;  /* 0x000000010f027824 */ /* 0x000fe200078e0a02 */
[----:B------:R-:W-:Y:S02]  /*0f70*/  LOP3.LUT R0, R0, R11, RZ, 0x3c, !PT ;  /* 0x0000000b00007212 */ /* 0x000fe400078e3cff */
[----:B------:R-:W-:Y:S01]  /*0f80*/  SHF.R.S32.HI R4, RZ, 0x1f, R19 ;  /* 0x0000001fff047819 */ /* 0x000fe20000011413 */
[----:B------:R-:W-:Y:S02]  /*0f90*/  IMAD.SHL.U32 R4, R14, 0x8, RZ ;  /* 0x000000080e047824 */ /* 0x000fe400078e00ff */
[----:B------:R-:W-:Y:S02]  /*0fa0*/  IMAD.SHL.U32 R5, R2, 0x8, RZ ;  /* 0x0000000802057824 */ /* 0x000fe400078e00ff */
[----:B------:R-:W-:Y:S01]  /*0fb0*/  IMAD.IADD R4, R13, 0x1, -R10 ;  /* 0x000000010d047824 */ /* 0x000fe200078e0a0a */
[----:B------:R0:W-:Y:S01]  /*0fc0*/  STL [R1+0x50], RZ ;  /* 0x000050ff01007387 */ /* 0x0001e20000100800 */
[----:B------:R-:W-:-:S03]  /*0fd0*/  IMAD.IADD R0, R6, 0x1, R0 ;  /* 0x0000000106007824 */ /* 0x000fc600078e0200 */
[----:B------:R0:W-:Y:S04]  /*0fe0*/  STL [R1+0x38], R8 ;  /* 0x0000380801007387 */ /* 0x0001e80000100800 */
[----:B------:R0:W-:Y:S04]  /*0ff0*/  STL [R1+0x24], R5 ;  /* 0x0000240501007387 */ /* 0x0001e80000100800 */
[----:B------:R0:W-:Y:S04]  /*1000*/  STL [R1+0x28], R4 ;  /* 0x0000280401007387 */ /* 0x0001e80000100800 */
[----:B------:R0:W-:Y:S01]  /*1010*/  STL [R1+0x30], R0 ;  /* 0x0000300001007387 */ /* 0x0001e20000100800 */
[----:B------:R-:W-:Y:S01]  /*1020*/  IMAD.MOV.U32 R156, RZ, RZ, RZ ;  /* 0x000000ffff9c7224 */ /* 0x000fe200078e00ff */
[----:B------:R-:W-:Y:S01]  /*1030*/  SHF.R.S32.HI R2, RZ, 0x4, R3 ;  /* 0x00000004ff027819 */ /* 0x000fe20000011403 */
[----:B------:R-:W-:-:S02]  /*1040*/  IMAD.MOV.U32 R22, RZ, RZ, RZ ;  /* 0x000000ffff167224 */ /* 0x000fc400078e00ff */
[----:B------:R-:W-:Y:S01]  /*1050*/  IMAD.MOV.U32 R18, RZ, RZ, RZ ;  /* 0x000000ffff127224 */ /* 0x000fe200078e00ff */
[----:B---3--:R-:W-:Y:S01]  /*1060*/  LOP3.LUT R23, R17, 0x1, RZ, 0xfc, !PT ;  /* 0x0000000111177812 */ /* 0x008fe200078efcff */
[----:B0-----:R-:W-:-:S07]  /*1070*/  IMAD.MOV.U32 R17, RZ, RZ, RZ ;  /* 0x000000ffff117224 */ /* 0x001fce00078e00ff */
.L_x_1993:
[----:B0-----:R-:W0:Y:S01]  /*1080*/  LDC.64 R2, c[0x0][0xc60] ;  /* 0x00031800ff027b82 */ /* 0x001e220000000a00 */
[----:B------:R-:W-:Y:S01]  /*1090*/  ULDC.64 UR4, c[0x0][0xa28] ;  /* 0x00028a0000047ab9 */ /* 0x000fe20000000a00 */
[----:B------:R-:W-:Y:S01]  /*10a0*/  ULDC.64 UR8, c[0x0][0xa18] ;  /* 0x0002860000087ab9 */ /* 0x000fe20000000a00 */
[----:B------:R-:W-:Y:S01]  /*10b0*/  ULDC.64 UR6, c[0x0][0xa08] ;  /* 0x0002820000067ab9 */ /* 0x000fe20000000a00 */
[----:B0-----:R-:W-:-:S05]  /*10c0*/  IMAD.WIDE R2, R155, 0x4, R2 ;  /* 0x000000049b027825 */ /* 0x001fca00078e0202 */
[----:B--2---:R-:W2:Y:S01]  /*10d0*/  LDG.E R0, desc[UR40][R2.64] ;  /* 0x0000002802007981 */ /* 0x004ea2000c1e1900 */
[----:B------:R-:W-:Y:S01]  /*10e0*/  ISETP.NE.U32.AND P2, PT, RZ, UR4, PT ;  /* 0x00000004ff007c0c */ /* 0x000fe2000bf45070 */
[----:B-----5:R-:W-:Y:S01]  /*10f0*/  IMAD.MOV.U32 R9, RZ, RZ, RZ ;  /* 0x000000ffff097224 */ /* 0x020fe200078e00ff */
[----:B------:R-:W-:Y:S01]  /*1100*/  ISETP.NE.U32.AND P1, PT, RZ, UR8, PT ;  /* 0x00000008ff007c0c */ /* 0x000fe2000bf25070 */
[----:B------:R-:W-:Y:S01]  /*1110*/  IMAD.MOV.U32 R29, RZ, RZ, RZ ;  /* 0x000000ffff1d7224 */ /* 0x000fe200078e00ff */
[----:B------:R-:W-:Y:S02]  /*1120*/  ISETP.NE.AND.EX P2, PT, RZ, UR5, PT, P2 ;  /* 0x00000005ff007c0c */ /* 0x000fe4000bf45320 */
[----:B------:R-:W-:Y:S02]  /*1130*/  ISETP.NE.AND.EX P1, PT, RZ, UR9, PT, P1 ;  /* 0x00000009ff007c0c */ /* 0x000fe4000bf25310 */
[----:B------:R-:W-:-:S04]  /*1140*/  ISETP.NE.U32.AND P0, PT, RZ, UR6, PT ;  /* 0x00000006ff007c0c */ /* 0x000fc8000bf05070 */
[----:B------:R-:W-:Y:S02]  /*1150*/  ISETP.NE.AND.EX P0, PT, RZ, UR7, PT, P0 ;  /* 0x00000007ff007c0c */ /* 0x000fe4000bf05300 */
[----:B--23--:R-:W-:Y:S01]  /*1160*/  SHF.R.S32.HI R4, RZ, 0x1f, R0 ;  /* 0x0000001fff047819 */ /* 0x00cfe20000011400 */
[C---:B------:R-:W-:Y:S02]  /*1170*/  IMAD.SHL.U32 R31, R0.reuse, 0x4, RZ ;  /* 0x00000004001f7824 */ /* 0x040fe400078e00ff */
[C---:B------:R-:W-:Y:S01]  /*1180*/  @P2 LEA R2, P3, R0.reuse, UR4, 0x2 ;  /* 0x0000000400022c11 */ /* 0x040fe2000f8610ff */
[----:B------:R-:W-:Y:S01]  /*1190*/  STL [R1+0x40], R0 ;  /* 0x0000400001007387 */ /* 0x000fe20000100800 */
[C-C-:B------:R-:W-:Y:S02]  /*11a0*/  SHF.L.U64.HI R30, R0.reuse, 0x2, R4.reuse ;  /* 0x00000002001e7819 */ /* 0x140fe40000010204 */
[----:B------:R-:W-:Y:S01]  /*11b0*/  @P2 LEA.HI.X R3, R0, UR5, R4, 0x2, P3 ;  /* 0x0000000500032c11 */ /* 0x000fe200098f1404 */
[----:B------:R0:W-:Y:S01]  /*11c0*/  STL [R1+0x54], R4 ;  /* 0x0000540401007387 */ /* 0x0001e20000100800 */
[----:B------:R-:W-:Y:S01]  /*11d0*/  ULDC UR4, c[0x0][0x288] ;  /* 0x0000a20000047ab9 */ /* 0x000fe20000000800 */
[----:B------:R-:W-:-:S02]  /*11e0*/  IADD3 R6, P4, R31, UR6, RZ ;  /* 0x000000061f067c10 */ /* 0x000fc4000ff9e0ff */
        /* <DEDUP_REMOVED lines=12> */
[----:B------:R-:W2:Y:S01]  /*12b0*/  @P1 LDG.E R8, desc[UR40][R4.64] ;  /* 0x0000002804081981 */ /* 0x000ea2000c1e1900 */
        /* <DEDUP_REMOVED lines=8> */
[----:B--2---:R1:W-:Y:S04]  /*1340*/  STL [R1+0x1c], R8 ;  /* 0x00001c0801007387 */ /* 0x0043e80000100800 */
[----:B------:R1:W-:Y:S04]  /*1350*/  STL [R1+0x58], R153 ;  /* 0x0000589901007387 */ /* 0x0003e80000100800 */
        /* <DEDUP_REMOVED lines=13> */
.L_x_1859:
[----:B------:R-:W-:Y:S02]  /*1430*/  IMAD.U32 R26, RZ, RZ, UR5 ;  /* 0x00000005ff1a7e24 */ /* 0x000fe4000f8e00ff */
[----:B------:R-:W-:Y:S01]  /*1440*/  IMAD.U32 R28, RZ, RZ, UR4 ;  /* 0x00000004ff1c7e24 */ /* 0x000fe2000f8e00ff */
[----:B------:R-:W-:Y:S06]  /*1450*/  @!P2 BRA `(.L_x_1860) ;  /* 0x000000000010a947 */ /* 0x000fec0003800000 */
[----:B-1----:R-:W-:-:S04]  /*1460*/  IADD3 R2, P0, R31, UR8, RZ ;  /* 0x000000081f027c10 */ /* 0x002fc8000ff1e0ff */
[----:B------:R-:W-:-:S05]  /*1470*/  IADD3.X R3, R30, UR9, RZ, P0, !PT ;  /* 0x000000091e037c10 */ /* 0x000fca00087fe4ff */
[----:B------:R2:W5:Y:S01]  /*1480*/  LDG.E R28, desc[UR40][R2.64] ;  /* 0x00000028021c7981 */ /* 0x000562000c1e1900 */
[----:B------:R-:W-:Y:S05]  /*1490*/  BRA `(.L_x_1861) ;  /* 0x0000000000107947 */ /* 0x000fea0003800000 */
.L_x_1860:
[----:B------:R-:W-:Y:S05]  /*14a0*/  @!P0 BRA `(.L_x_1861) ;  /* 0x00000000000c8947 */ /* 0x000fea0003800000 */
[----:B-1----:R-:W2:Y:S04]  /*14b0*/  LDG.E R3, desc[UR40][R6.64] ;  /* 0x0000002806037981 */ /* 0x002ea8000c1e1900 */
[----:B------:R-:W2:Y:S02]  /*14c0*/  LDG.E R28, desc[UR40][R6.64+0x4] ;  /* 0x00000428061c7981 */ /* 0x000ea4000c1e1900 */
[----:B--2---:R-:W-:-:S07]  /*14d0*/  IMAD.IADD R28, R28, 0x1, -R3 ;  /* 0x000000011c1c7824 */ /* 0x004fce00078e0a03 */
.L_x_1861:
[----:B------:R-:W-:Y:S02]  /*14e0*/  ULDC.64 UR4, c[0x0][0xa10] ;  /* 0x0002840000047ab9 */ /* 0x000fe40000000a00 */
[----:B------:R-:W-:-:S04]  /*14f0*/  ISETP.NE.U32.AND P0, PT, RZ, UR4, PT ;  /* 0x00000004ff007c0c */ /* 0x000fc8000bf05070 */
[----:B------:R-:W-:Y:S01]  /*1500*/  ISETP.NE.AND.EX P0, PT, RZ, UR5, PT, P0 ;  /* 0x00000005ff007c0c */ /* 0x000fe2000bf05300 */
[----:B------:R-:W-:-:S12]  /*1510*/  ULDC.64 UR4, c[0x0][0xa30] ;  /* 0x00028c0000047ab9 */ /* 0x000fd80000000a00 */
[----:B-12---:R-:W1:Y:S02]  /*1520*/  @P0 LDC.64 R2, c[0x0][0xa10] ;  /* 0x00028400ff020b82 */ /* 0x006e640000000a00 */
[----:B-1----:R-:W-:-:S05]  /*1530*/  @P0 IMAD.WIDE R2, R27, 0x4, R2 ;  /* 0x000000041b020825 */ /* 0x002fca00078e0202 */
[----:B------:R-:W2:Y:S04]  /*1540*/  @P0 LDG.E R0, desc[UR40][R2.64] ;  /* 0x0000002802000981 */ /* 0x000ea8000c1e1900 */
[----:B------:R1:W2:Y:S01]  /*1550*/  @P0 LDG.E R7, desc[UR40][R2.64+0x4] ;  /* 0x0000042802070981 */ /* 0x0002a2000c1e1900 */
[----:B------:R-:W-:Y:S01]  /*1560*/  ISETP.NE.U32.AND P1, PT, RZ, UR4, PT ;  /* 0x00000004ff007c0c */ /* 0x000fe2000bf25070 */
[----:B-----5:R-:W-:-:S03]  /*1570*/  IMAD.MOV.U32 R24, RZ, RZ, R28 ;  /* 0x000000ffff187224 */ /* 0x020fc600078e001c */
[----:B------:R-:W-:-:S13]  /*1580*/  ISETP.NE.AND.EX P1, PT, RZ, UR5, PT, P1 ;  /* 0x00000005ff007c0c */ /* 0x000fda000bf25310 */
[----:B------:R-:W-:-:S04]  /*1590*/  @P1 IADD3 R4, P2, R31, UR4, RZ ;  /* 0x000000041f041c10 */ /* 0x000fc8000ff5e0ff */
[----:B------:R-:W-:-:S05]  /*15a0*/  @P1 IADD3.X R5, R30, UR5, RZ, P2, !PT ;  /* 0x000000051e051c10 */ /* 0x000fca00097fe4ff */
[----:B------:R3:W5:Y:S01]  /*15b0*/  @P1 LDG.E R24, desc[UR40][R4.64] ;  /* 0x0000002804181981 */ /* 0x000762000c1e1900 */
[----:B------:R-:W-:Y:S01]  /*15c0*/  IMAD.MOV.U32 R6, RZ, RZ, 0xc0 ;  /* 0x000000c0ff067424 */ /* 0x000fe200078e00ff */
[----:B------:R-:W-:Y:S01]  /*15d0*/  PLOP3.LUT P3, PT, PT, PT, PT, 0x80, 0x0 ;  /* 0x000000000000781c */ /* 0x000fe20003f6f070 */
[----:B------:R-:W-:Y:S02]  /*15e0*/  IMAD.IADD R9, R28, 0x1, -R9 ;  /* 0x000000011c097824 */ /* 0x000fe400078e0a09 */
[----:B-1----:R-:W-:Y:S02]  /*15f0*/  IMAD R2, R153, R6, 0x13f ;  /* 0x0000013f99027424 */ /* 0x002fe400078e0206 */
[----:B------:R-:W-:-:S05]  /*1600*/  IMAD.MOV R25, RZ, RZ, -R9 ;  /* 0x000000ffff197224 */ /* 0x000fca00078e0a09 */
[----:B------:R-:W-:Y:S01]  /*1610*/  VIMNMX R25, RZ, R25, !PT ;  /* 0x00000019ff197248 */ /* 0x000fe20007fe0100 */
[----:B--2---:R-:W-:-:S04]  /*1620*/  @P0 IMAD.IADD R26, R7, 0x1, -R0 ;  /* 0x00000001071a0824 */ /* 0x004fc800078e0a00 */
[----:B------:R-:W-:-:S04]  /*1630*/  IMAD.IADD R8, R9, 0x1, R26 ;  /* 0x0000000109087824 */ /* 0x000fc800078e021a */
[C---:B------:R-:W-:Y:S01]  /*1640*/  VIADD R0, R8.reuse, 0x7f ;  /* 0x0000007f08007836 */ /* 0x040fe20000000000 */
[----:B------:R-:W-:Y:S01]  /*1650*/  IADD3 R2, R8, R2, -R10 ;  /* 0x0000000208027210 */ /* 0x000fe20007ffe80a */
[----:B------:R3:W-:Y:S03]  /*1660*/  STL [R1+0x20], R8 ;  /* 0x0000200801007387 */ /* 0x0007e60000100800 */
[----:B------:R-:W-:Y:S02]  /*1670*/  SHF.R.S32.HI R3, RZ, 0x1f, R0 ;  /* 0x0000001fff037819 */ /* 0x000fe40000011400 */
[----:B------:R-:W-:Y:S02]  /*1680*/  SHF.R.S32.HI R7, RZ, 0x1f, R2 ;  /* 0x0000001fff077819 */ /* 0x000fe40000011402 */
[----:B------:R-:W-:Y:S02]  /*1690*/  LEA.HI R3, R3, R0, RZ, 0x7 ;  /* 0x0000000003037211 */ /* 0x000fe400078f38ff */
[----:B------:R-:W-:-:S02]  /*16a0*/  LEA.HI R7, R7, R2, RZ, 0x7 ;  /* 0x0000000207077211 */ /* 0x000fc400078f38ff */
[----:B------:R-:W-:Y:S02]  /*16b0*/  SHF.R.S32.HI R90, RZ, 0x7, R3 ;  /* 0x00000007ff5a7819 */ /* 0x000fe40000011403 */
[----:B------:R-:W-:-:S04]  /*16c0*/  SHF.R.S32.HI R7, RZ, 0x7, R7 ;  /* 0x00000007ff077819 */ /* 0x000fc80000011407 */
[----:B------:R-:W-:-:S05]  /*16d0*/  VIMNMX R7, R90, R7, PT ;  /* 0x000000075a077248 */ /* 0x000fca0003fe0100 */
[----:B------:R-:W-:-:S05]  /*16e0*/  IMAD R7, R7, 0x80, -R9 ;  /* 0x0000008007077824 */ /* 0x000fca00078e0a09 */
[----:B------:R-:W-:-:S04]  /*16f0*/  VIMNMX R0, R7, R26, PT ;  /* 0x0000001a07007248 */ /* 0x000fc80003fe0100 */
[----:B------:R-:W-:Y:S02]  /*1700*/  ISETP.GT.AND P0, PT, R0, R25, PT ;  /* 0x000000190000720c */ /* 0x000fe40003f04270 */
[----:B------:R-:W-:-:S05]  /*1710*/  SHF.R.U32.HI R25, RZ, 0x7, R25 ;  /* 0x00000007ff197819 */ /* 0x000fca0000011619 */
[----:B------:R-:W-:-:S06]  /*1720*/  IMAD.MOV.U32 R2, RZ, RZ, R25 ;  /* 0x000000ffff027224 */ /* 0x000fcc00078e0019 */
[----:B------:R-:W-:-:S05]  /*1730*/  @P0 VIADD R0, R0, 0x7f ;  /* 0x0000007f00000836 */ /* 0x000fca0000000000 */
[----:B------:R-:W-:-:S04]  /*1740*/  @P0 SHF.R.S32.HI R3, RZ, 0x1f, R0 ;  /* 0x0000001fff030819 */ /* 0x000fc80000011400 */
[----:B------:R-:W-:-:S04]  /*1750*/  @P0 LEA.HI R3, R3, R0, RZ, 0x7 ;  /* 0x0000000003030211 */ /* 0x000fc800078f38ff */
[----:B------:R-:W-:-:S04]  /*1760*/  @P0 SHF.R.S32.HI R2, RZ, 0x7, R3 ;  /* 0x00000007ff020819 */ /* 0x000fc80000011403 */
[----:B------:R-:W-:-:S13]  /*1770*/  ISETP.GT.AND P0, PT, R2, R25, PT ;  /* 0x000000190200720c */ /* 0x000fda0003f04270 */
[----:B---3--:R-:W-:Y:S05]  /*1780*/  @!P0 BRA `(.L_x_1862) ;  /* 0x0000004c00cc8947 */ /* 0x008fea0003800000 */
        /* <DEDUP_REMOVED lines=11> */
[----:B0-----:R-:W-:Y:S02]  /*1840*/  IMAD.U32 R10, RZ, RZ, UR6 ;  /* 0x00000006ff0a7e24 */ /* 0x001fe4000f8e00ff */
[----:B------:R-:W-:Y:S02]  /*1850*/  IMAD.U32 R6, RZ, RZ, UR4 ;  /* 0x00000004ff067e24 */ /* 0x000fe4000f8e00ff */
[----:B------:R-:W-:-:S02]  /*1860*/  IMAD.U32 R7, RZ, RZ, UR5 ;  /* 0x00000005ff077e24 */ /* 0x000fc4000f8e00ff */
[----:B------:R-:W-:Y:S02]  /*1870*/  IMAD.U32 R11, RZ, RZ, UR7 ;  /* 0x00000007ff0b7e24 */ /* 0x000fe4000f8e00ff */
[----:B------:R-:W-:Y:S02]  /*1880*/  IMAD.MOV.U32 R8, RZ, RZ, 0x70 ;  /* 0x00000070ff087424 */ /* 0x000fe400078e00ff */
[----:B------:R-:W-:Y:S02]  /*1890*/  IMAD.MOV.U32 R12, RZ, RZ, 0x1 ;  /* 0x00000001ff0c7424 */ /* 0x000fe400078e00ff */
[----:B-1----:R-:W-:-:S07]  /*18a0*/  IMAD.MOV.U32 R13, RZ, RZ, RZ ;  /* 0x000000ffff0d7224 */ /* 0x002fce00078e00ff */
[----:B------:R-:W-:-:S07]  /*18b0*/  LEPC R20, `(.L_x_1864) ;  /* 0x000000001014794e */ /* 0x000fce0000000000 */
[----:B--2--5:R-:W-:Y:S05]  /*18c0*/  CALL.ABS.NOINC R14 ;  /* 0x000000000e007343 */ /* 0x024fea0003c00000 */
.L_x_1864:
[----:B------:R-:W-:Y:S05]  /*18d0*/  BSYNC B6 ;  /* 0x0000000000067941 */ /* 0x000fea0003800000 */
.L_x_1863:
        /* <DEDUP_REMOVED lines=20> */
.L_x_1866:
[----:B------:R-:W-:Y:S05]  /*1a20*/  BSYNC B6 ;  /* 0x0000000000067941 */ /* 0x000fea0003800000 */
.L_x_1865:
[----:B------:R-:W-:Y:S01]  /*1a30*/  ULDC.64 UR4, c[0x0][0x9f8] ;  /* 0x00027e0000047ab9 */ /* 0x000fe20000000a00 */
[----:B------:R-:W1:Y:S01]  /*1a40*/  LDC R0, c[0x0][0x428] ;  /* 0x00010a00ff007b82 */ /* 0x000e620000000800 */
[----:B------:R-:W-:-:S07]  /*1a50*/  ISETP.NE.U32.AND P0, PT, RZ, UR4, PT ;  /* 0x00000004ff007c0c */ /* 0x000fce000bf05070 */
[----:B------:R-:W2:Y:S01]  /*1a60*/  LDC.64 R6, c[0x0][0x2f0] ;  /* 0x0000bc00ff067b82 */ /* 0x000ea20000000a00 */
[----:B------:R-:W-:Y:S01]  /*1a70*/  ISETP.NE.AND.EX P0, PT, RZ, UR5, PT, P0 ;  /* 0x00000005ff007c0c */ /* 0x000fe2000bf05300 */
[----:B------:R-:W-:Y:S01]  /*1a80*/  IMAD.IADD R44, R29, 0x1, R28 ;  /* 0x000000011d2c7824 */ /* 0x000fe200078e021c */
[----:B------:R-:W-:Y:S01]  /*1a90*/  ULDC UR6, c[0x0][0x2e4] ;  /* 0x0000b90000067ab9 */ /* 0x000fe20000000800 */
[----:B------:R-:W-:Y:S01]  /*1aa0*/  IMAD.MOV.U32 R11, RZ, RZ, R154 ;  /* 0x000000ffff0b7224 */ /* 0x000fe200078e009a */
[----:B------:R-:W-:-:S03]  /*1ab0*/  ULDC.64 UR8, c[0x0][0x320] ;  /* 0x0000c80000087ab9 */ /* 0x000fc60000000a00 */
[----:B------:R-:W3:Y:S06]  /*1ac0*/  LDC R84, c[0x0][0x3d4] ;  /* 0x0000f500ff547b82 */ /* 0x000eec0000000800 */
[----:B------:R-:W-:Y:S02]  /*1ad0*/  @P0 IADD3 R4, P1, R31, UR4, RZ ;  /* 0x000000041f040c10 */ /* 0x000fe4000ff3e0ff */
[----:B------:R-:W4:Y:S02]  /*1ae0*/  LDC.64 R62, c[0x0][0x3e8] ;  /* 0x0000fa00ff3e7b82 */ /* 0x000f240000000a00 */
[----:B------:R-:W-:-:S02]  /*1af0*/  @P0 IADD3.X R5, R30, UR5, RZ, P1, !PT ;  /* 0x000000051e050c10 */ /* 0x000fc40008ffe4ff */
[----:B------:R-:W-:Y:S01]  /*1b00*/  SHF.R.S32.HI R3, RZ, 0x1f, R44 ;  /* 0x0000001fff037819 */ /* 0x000fe2000001142c */
[----:B------:R-:W0:Y:S01]  /*1b10*/  S2R R14, SR_TID.X ;  /* 0x00000000000e7919 */ /* 0x000e220000002100 */
[----:B------:R-:W-:Y:S01]  /*1b20*/  VIADD R30, R157, 0x20 ;  /* 0x000000209d1e7836 */ /* 0x000fe20000000000 */
[----:B------:R-:W-:Y:S01]  /*1b30*/  ULDC.64 UR4, c[0x0][0x2f8] ;  /* 0x0000be0000047ab9 */ /* 0x000fe20000000a00 */
[----:B------:R2:W3:Y:S01]  /*1b40*/  @P0 LDG.E R27, desc[UR40][R4.64] ;  /* 0x00000028041b0981 */ /* 0x0004e2000c1e1900 */
[----:B-1----:R-:W-:Y:S01]  /*1b50*/  ISETP.NE.AND P0, PT, R0, 0x1, PT ;  /* 0x000000010000780c */ /* 0x002fe20003f05270 */
[-C--:B--2---:R-:W-:Y:S01]  /*1b60*/  IMAD R8, R3, R6.reuse, RZ ;  /* 0x0000000603087224 */ /* 0x084fe200078e02ff */
[----:B------:R-:W-:Y:S01]  /*1b70*/  ISETP.GE.AND P1, PT, R30, UR6, PT ;  /* 0x000000061e007c0c */ /* 0x000fe2000bf26270 */
[----:B------:R-:W-:-:S10]  /*1b80*/  IMAD.WIDE.U32 R4, R44, R6, RZ ;  /* 0x000000062c047225 */ /* 0x000fd400078e00ff */
[----:B------:R-:W1:Y:S08]  /*1b90*/  @P0 LDC R9, c[0x0][0x42c] ;  /* 0x00010b00ff090b82 */ /* 0x000e700000000800 */
[----:B------:R-:W2:Y:S01]  /*1ba0*/  @P0 LDC R13, c[0x0][0x430] ;  /* 0x00010c00ff0d0b82 */ /* 0x000ea20000000800 */
[----:B0-----:R-:W-:-:S05]  /*1bb0*/  VIADD R20, R14, 0xffffff80 ;  /* 0xffffff800e147836 */ /* 0x001fca0000000000 */
[----:B------:R-:W-:-:S04]  /*1bc0*/  LEA.HI R31, R20, R20, RZ, 0x1 ;  /* 0x00000014141f7211 */ /* 0x000fc800078f08ff */
[----:B------:R-:W-:Y:S01]  /*1bd0*/  LOP3.LUT R31, R31, 0xfffffffe, RZ, 0xc0, !PT ;  /* 0xfffffffe1f1f7812 */ /* 0x000fe200078ec0ff */
[----:B-1----:R-:W-:-:S04]  /*1be0*/  @P0 IMAD.HI.U32 R0, R154, R9, RZ ;  /* 0x000000099a000227 */ /* 0x002fc800078e00ff */
[----:B------:R-:W-:Y:S02]  /*1bf0*/  IMAD R9, R44, R7, R8 ;  /* 0x000000072c097224 */ /* 0x000fe400078e0208 */
[----:B------:R-:W-:Y:S01]  /*1c00*/  IMAD.IADD R31, R20, 0x1, -R31 ;  /* 0x00000001141f7824 */ /* 0x000fe200078e0a1f */
[----:B------:R-:W-:Y:S01]  /*1c10*/  SHF.R.S32.HI R20, RZ, 0x1f, R19 ;  /* 0x0000001fff147819 */ /* 0x000fe20000011413 */
[----:B------:R-:W-:Y:S01]  /*1c20*/  IMAD.IADD R5, R5, 0x1, R9 ;  /* 0x0000000105057824 */ /* 0x000fe200078e0209 */
[----:B--2---:R-:W-:Y:S01]  /*1c30*/  @P0 SHF.R.U32.HI R11, RZ, R13, R0 ;  /* 0x0000000dff0b0219 */ /* 0x004fe20000011600 */
[----:B------:R-:W-:Y:S01]  /*1c40*/  IMAD.SHL.U32 R31, R31, 0x8, RZ ;  /* 0x000000081f1f7824 */ /* 0x000fe200078e00ff */
[----:B------:R-:W-:Y:S02]  /*1c50*/  ISETP.GE.AND P0, PT, R157, UR6, PT ;  /* 0x000000069d007c0c */ /* 0x000fe4000bf06270 */
[----:B------:R-:W-:Y:S01]  /*1c60*/  SHF.R.S32.HI R8, RZ, 0x1f, R11 ;  /* 0x0000001fff087819 */ /* 0x000fe2000001140b */
[----:B------:R-:W-:Y:S01]  /*1c70*/  IMAD.WIDE.U32 R4, R11, UR4, R4 ;  /* 0x000000040b047c25 */ /* 0x000fe2000f8e0004 */
[----:B------:R-:W-:-:S03]  /*1c80*/  SEL R58, RZ, 0x1, P0 ;  /* 0x00000001ff3a7807 */ /* 0x000fc60000000000 */
[C---:B------:R-:W-:Y:S02]  /*1c90*/  IMAD R0, R8.reuse, UR4, RZ ;  /* 0x0000000408007c24 */ /* 0x040fe4000f8e02ff */
[----:B------:R-:W-:Y:S02]  /*1ca0*/  IMAD R12, R8, UR8, RZ ;  /* 0x00000008080c7c24 */ /* 0x000fe4000f8e02ff */
[----:B------:R-:W-:Y:S01]  /*1cb0*/  IMAD R57, R11, UR5, R0 ;  /* 0x000000050b397c24 */ /* 0x000fe2000f8e0200 */
[----:B------:R-:W-:Y:S01]  /*1cc0*/  SEL R0, RZ, 0xffffffff, P1 ;  /* 0xffffffffff007807 */ /* 0x000fe20000800000 */
[----:B------:R-:W-:Y:S01]  /*1cd0*/  ULDC.64 UR4, c[0x0][0xa08] ;  /* 0x0002820000047ab9 */ /* 0x000fe20000000a00 */
[----:B------:R-:W-:Y:S01]  /*1ce0*/  IMAD.MOV.U32 R8, RZ, RZ, R157 ;  /* 0x000000ffff087224 */ /* 0x000fe200078e009d */
[----:B------:R-:W-:Y:S01]  /*1cf0*/  ISETP.NE.U32.AND P0, PT, RZ, UR4, PT ;  /* 0x00000004ff007c0c */ /* 0x000fe2000bf05070 */
[----:B------:R-:W-:Y:S02]  /*1d00*/  IMAD.IADD R57, R5, 0x1, R57 ;  /* 0x0000000105397824 */ /* 0x000fe400078e0239 */
[----:B------:R-:W-:Y:S01]  /*1d10*/  IMAD.SHL.U32 R9, R0, 0x2, RZ ;  /* 0x0000000200097824 */ /* 0x000fe200078e00ff */
[----:B------:R-:W-:Y:S01]  /*1d20*/  ISETP.NE.AND.EX P0, PT, RZ, UR5, PT, P0 ;  /* 0x00000005ff007c0c */ /* 0x000fe2000bf05300 */
[----:B------:R-:W-:Y:S01]  /*1d30*/  ULDC.64 UR4, c[0x0][0x300] ;  /* 0x0000c00000047ab9 */ /* 0x000fe20000000a00 */
[----:B------:R-:W-:-:S02]  /*1d40*/  IMAD.MOV.U32 R56, RZ, RZ, R4 ;  /* 0x000000ffff387224 */ /* 0x000fc400078e0004 */
[----:B------:R-:W-:Y:S01]  /*1d50*/  LOP3.LUT R58, R9, 0x2, R58, 0xe2, !PT ;  /* 0x00000002093a7812 */ /* 0x000fe200078ee23a */
[----:B------:R-:W0:Y:S01]  /*1d60*/  LDC.64 R4, c[0x0][0x3d8] ;  /* 0x0000f600ff047b82 */ /* 0x000e220000000a00 */
[----:B------:R-:W-:-:S03]  /*1d70*/  SHF.R.S32.HI R9, RZ, 0x1f, R157 ;  /* 0x0000001fff097819 */ /* 0x000fc6000001149d */
[----:B------:R-:W-:Y:S01]  /*1d80*/  IMAD.WIDE.U32 R14, R11, UR8, R8 ;  /* 0x000000080b0e7c25 */ /* 0x000fe2000f8e0008 */
[----:B---3--:R-:W-:Y:S02]  /*1d90*/  SHF.R.S32.HI R0, RZ, 0x1f, R27 ;  /* 0x0000001fff007819 */ /* 0x008fe4000001141b */
[----:B------:R-:W-:Y:S01]  /*1da0*/  SEL R21, R27, RZ, !P0 ;  /* 0x000000ff1b157207 */ /* 0x000fe20004000000 */
[----:B------:R-:W-:Y:S01]  /*1db0*/  IMAD R27, R11, UR9, R12 ;  /* 0x000000090b1b7c24 */ /* 0x000fe2000f8e020c */
[----:B------:R-:W-:Y:S01]  /*1dc0*/  SEL R0, R0, RZ, !P0 ;  /* 0x000000ff00007207 */ /* 0x000fe20004000000 */
[----:B------:R-:W-:Y:S01]  /*1dd0*/  IMAD.WIDE.U32 R12, R19, R6, R8 ;  /* 0x00000006130c7225 */ /* 0x000fe200078e0008 */
[----:B------:R-:W-:-:S03]  /*1de0*/  SHF.R.S32.HI R11, RZ, 0x1f, R31 ;  /* 0x0000001fff0b7819 */ /* 0x000fc6000001141f */
[----:B------:R-:W-:Y:S02]  /*1df0*/  IMAD R10, R0, UR4, RZ ;  /* 0x00000004000a7c24 */ /* 0x000fe4000f8e02ff */
[----:B------:R-:W-:-:S04]  /*1e00*/  IMAD.WIDE.U32 R56, R21, UR4, R56 ;  /* 0x0000000415387c25 */ /* 0x000fc8000f8e0038 */
[----:B------:R-:W-:Y:S01]  /*1e10*/  IMAD R79, R21, UR5, R10 ;  /* 0x00000005154f7c24 */ /* 0x000fe2000f8e020a */
[----:B------:R-:W-:Y:S01]  /*1e20*/  ULDC.64 UR4, c[0x0][0x328] ;  /* 0x0000ca0000047ab9 */ /* 0x000fe20000000a00 */
[----:B------:R-:W-:Y:S01]  /*1e30*/  IMAD.IADD R15, R15, 0x1, R27 ;  /* 0x000000010f0f7824 */ /* 0x000fe200078e021b */
[----:B------:R-:W-:Y:S01]  /*1e40*/  IADD3 R78, P0, R56, R12, RZ ;  /* 0x0000000c384e7210 */ /* 0x000fe20007f1e0ff */
[----:B------:R-:W-:Y:S01]  /*1e50*/  IMAD R0, R0, UR4, RZ ;  /* 0x0000000400007c24 */ /* 0x000fe2000f8e02ff */
[----:B------:R-:W2:Y:S01]  /*1e60*/  LDL R27, [R1+0x4] ;  /* 0x00000400011b7983 */ /* 0x000ea20000100800 */
[----:B------:R-:W-:-:S03]  /*1e70*/  IMAD.WIDE.U32 R54, R21, UR4, R14 ;  /* 0x0000000415367c25 */ /* 0x000fc6000f8e000e */
[----:B------:R-:W3:Y:S01]  /*1e80*/  LDL R14, [R1+0x10] ;  /* 0x00001000010e7983 */ /* 0x000ee20000100800 */
[----:B------:R-:W-:Y:S02]  /*1e90*/  IMAD R29, R21, UR5, R0 ;  /* 0x00000005151d7c24 */ /* 0x000fe4000f8e0200 */
[----:B------:R-:W-:Y:S01]  /*1ea0*/  IMAD R10, R20, R6, RZ ;  /* 0x00000006140a7224 */ /* 0x000fe200078e02ff */
[----:B------:R-:W3:Y:S01]  /*1eb0*/  LDL R21, [R1+0x64] ;  /* 0x0000640001157983 */ /* 0x000ee20000100800 */
[----:B------:R-:W-:Y:S02]  /*1ec0*/  IMAD.IADD R79, R57, 0x1, R79 ;  /* 0x00000001394f7824 */ /* 0x000fe400078e024f */
[----:B------:R-:W-:-:S05]  /*1ed0*/  IMAD R10, R19, R7, R10 ;  /* 0x00000007130a7224 */ /* 0x000fca00078e020a */
[----:B------:R-:W-:Y:S01]  /*1ee0*/  IADD3.X R73, R79, R13, R10, P0, !PT ;  /* 0x0000000d4f497210 */ /* 0x000fe200007fe40a */
[----:B------:R-:W-:Y:S01]  /*1ef0*/  IMAD.MOV.U32 R10, RZ, RZ, R31 ;  /* 0x000000ffff0a7224 */ /* 0x000fe200078e001f */
[----:B------:R-:W-:-:S03]  /*1f00*/  ISETP.GE.AND P0, PT, R30, R84, PT ;  /* 0x000000541e00720c */ /* 0x000fc60003f06270 */
[----:B0-----:R-:W-:-:S04]  /*1f10*/  IMAD.WIDE.U32 R52, R19, R4, R10 ;  /* 0x0000000413347225 */ /* 0x001fc800078e000a */
[----:B----4-:R-:W-:Y:S01]  /*1f20*/  IMAD.WIDE.U32 R48, R19, R62, R10 ;  /* 0x0000003e13307225 */ /* 0x010fe200078e000a */
[----:B------:R-:W-:Y:S02]  /*1f30*/  SEL R10, R84, RZ, P0 ;  /* 0x000000ff540a7207 */ /* 0x000fe40000000000 */
[----:B------:R-:W-:Y:S01]  /*1f40*/  ISETP.GE.AND P2, PT, R157, R84, PT ;  /* 0x000000549d00720c */ /* 0x000fe20003f46270 */
[-C--:B------:R-:W-:Y:S02]  /*1f50*/  IMAD R0, R20, R4.reuse, RZ ;  /* 0x0000000414007224 */ /* 0x080fe400078e02ff */
[----:B------:R-:W-:Y:S02]  /*1f60*/  IMAD.IADD R10, R30, 0x1, R10 ;  /* 0x000000011e0a7824 */ /* 0x000fe400078e020a */
[----:B------:R-:W0:Y:S01]  /*1f70*/  S2R R30, SR_TID.X ;  /* 0x00000000001e7919 */ /* 0x000e220000002100 */
[C---:B------:R-:W-:Y:S01]  /*1f80*/  IMAD R13, R19.reuse, R5, R0 ;  /* 0x00000005130d7224 */ /* 0x040fe200078e0200 */
[----:B------:R-:W-:Y:S01]  /*1f90*/  SEL R0, R84, RZ, P2 ;  /* 0x000000ff54007207 */ /* 0x000fe20001000000 */
[----:B------:R-:W-:-:S04]  /*1fa0*/  IMAD.WIDE.U32 R50, R19, R4, R8 ;  /* 0x0000000413327225 */ /* 0x000fc800078e0008 */
[----:B------:R-:W-:Y:S02]  /*1fb0*/  IMAD.IADD R0, R157, 0x1, R0 ;  /* 0x000000019d007824 */ /* 0x000fe400078e0200 */
[----:B------:R-:W-:-:S03]  /*1fc0*/  IMAD.IADD R53, R53, 0x1, R13 ;  /* 0x0000000135357824 */ /* 0x000fc600078e020d */
[----:B------:R-:W-:Y:S01]  /*1fd0*/  SHF.R.S32.HI R11, RZ, 0x1f, R0 ;  /* 0x0000001fff0b7819 */ /* 0x000fe20000011400 */
[----:B------:R-:W-:Y:S01]  /*1fe0*/  IMAD.IADD R51, R13, 0x1, R51 ;  /* 0x000000010d337824 */ /* 0x000fe200078e0233 */
[----:B------:R-:W-:Y:S02]  /*1ff0*/  SHF.R.S32.HI R13, RZ, 0x1f, R10 ;  /* 0x0000001fff0d7819 */ /* 0x000fe4000001140a */
[CC--:B------:R-:W-:Y:S02]  /*2000*/  LEA.HI R72, R11.reuse, R0.reuse, RZ, 0x4 ;  /* 0x000000000b487211 */ /* 0x0c0fe400078f20ff */
[----:B------:R-:W-:Y:S01]  /*2010*/  LEA.HI R0, R11, R0, RZ, 0x5 ;  /* 0x000000000b007211 */ /* 0x000fe200078f28ff */
[----:B------:R-:W-:Y:S01]  /*2020*/  IMAD R12, R20, R62, RZ ;  /* 0x0000003e140c7224 */ /* 0x000fe200078e02ff */
[----:B------:R-:W-:Y:S01]  /*2030*/  LEA.HI R71, R13, R10, RZ, 0x4 ;  /* 0x0000000a0d477211 */ /* 0x000fe200078f20ff */
[----:B------:R-:W-:Y:S01]  /*2040*/  IMAD.WIDE.U32 R46, R19, R62, R8 ;  /* 0x0000003e132e7225 */ /* 0x000fe200078e0008 */
[----:B------:R-:W-:-:S02]  /*2050*/  LEA.HI R10, R13, R10, RZ, 0x5 ;  /* 0x0000000a0d0a7211 */ /* 0x000fc400078f28ff */
[----:B-----5:R-:W-:Y:S01]  /*2060*/  SHF.R.S32.HI R13, RZ, 0x1f, R24 ;  /* 0x0000001fff0d7819 */ /* 0x020fe20000011418 */
[----:B------:R-:W-:Y:S02]  /*2070*/  IMAD.SHL.U32 R8, R0, 0x80, RZ ;  /* 0x0000008000087824 */ /* 0x000fe400078e00ff */
[C---:B------:R-:W-:Y:S01]  /*2080*/  IMAD R15, R19.reuse, R63, R12 ;  /* 0x0000003f130f7224 */ /* 0x040fe200078e020c */
[----:B------:R-:W-:Y:S01]  /*2090*/  IADD3 R44, P2, R19, R44, RZ ;  /* 0x0000002c132c7210 */ /* 0x000fe20007f5e0ff */
[----:B------:R-:W-:Y:S02]  /*20a0*/  IMAD.SHL.U32 R11, R10, 0x80, RZ ;  /* 0x000000800a0b7824 */ /* 0x000fe400078e00ff */
[----:B------:R-:W-:Y:S02]  /*20b0*/  IMAD.IADD R49, R49, 0x1, R15 ;  /* 0x0000000131317824 */ /* 0x000fe400078e020f */
[----:B------:R-:W-:Y:S01]  /*20c0*/  IMAD.IADD R47, R15, 0x1, R47 ;  /* 0x000000010f2f7824 */ /* 0x000fe200078e022f */
[----:B------:R-:W-:Y:S01]  /*20d0*/  SHF.L.U64.HI R68, R6, 0x7, R7 ;  /* 0x0000000706447819 */ /* 0x000fe20000010207 */
[----:B------:R-:W-:Y:S01]  /*20e0*/  IMAD.WIDE.U32 R52, R24, R4, R52 ;  /* 0x0000000418347225 */ /* 0x000fe200078e0034 */
[----:B0-----:R-:W-:-:S02]  /*20f0*/  SHF.R.U32.HI R12, RZ, 0x7, R30 ;  /* 0x00000007ff0c7819 */ /* 0x001fc4000001161e */
[----:B------:R-:W-:Y:S01]  /*2100*/  LOP3.LUT R8, R8, 0xfffff000, RZ, 0xc0, !PT ;  /* 0xfffff00008087812 */ /* 0x000fe200078ec0ff */
[----:B------:R-:W-:Y:S01]  /*2110*/  VIADD R64, R157, 0x40 ;  /* 0x000000409d407836 */ /* 0x000fe20000000000 */
[----:B------:R-:W-:Y:S01]  /*2120*/  LOP3.LUT R11, R11, 0xfffff000, RZ, 0xc0, !PT ;  /* 0xfffff0000b0b7812 */ /* 0x000fe200078ec0ff */
[----:B------:R-:W-:Y:S01]  /*2130*/  IMAD.X R45, R20, 0x1, R3, P2 ;  /* 0x00000001142d7824 */ /* 0x000fe200010e0603 */
[----:B------:R-:W-:Y:S01]  /*2140*/  LOP3.LUT R20, R72, 0xfffffff0, RZ, 0xc0, !PT ;  /* 0xfffffff048147812 */ /* 0x000fe200078ec0ff */
[----:B------:R-:W-:Y:S01]  /*2150*/  IMAD.WIDE.U32 R50, R24, R4, R50 ;  /* 0x0000000418327225 */ /* 0x000fe200078e0032 */
[----:B------:R-:W-:-:S03]  /*2160*/  LOP3.LUT R7, R71, 0xfffffff0, RZ, 0xc0, !PT ;  /* 0xfffffff047077812 */ /* 0x000fc600078ec0ff */
[----:B------:R-:W-:Y:S01]  /*2170*/  IMAD.WIDE.U32 R48, R24, R62, R48 ;  /* 0x0000003e18307225 */ /* 0x000fe200078e0030 */
[----:B------:R-:W-:-:S03]  /*2180*/  SHF.L.U64.HI R66, R4, 0x7, R5 ;  /* 0x0000000704427819 */ /* 0x000fc60000010205 */
[----:B------:R-:W-:Y:S01]  /*2190*/  IMAD.WIDE.U32 R46, R24, R62, R46 ;  /* 0x0000003e182e7225 */ /* 0x000fe200078e002e */
[----:B------:R-:W-:Y:S02]  /*21a0*/  LOP3.LUT R59, R58, 0x1, RZ, 0xc0, !PT ;  /* 0x000000013a3b7812 */ /* 0x000fe400078ec0ff */
[----:B------:R-:W-:Y:S01]  /*21b0*/  ISETP.GE.AND P1, PT, R64, UR6, PT ;  /* 0x0000000640007c0c */ /* 0x000fe2000bf26270 */
[----:B------:R-:W-:Y:S01]  /*21c0*/  IMAD.SHL.U32 R67, R6, 0x80, RZ ;  /* 0x0000008006437824 */ /* 0x000fe200078e00ff */
[----:B------:R-:W-:Y:S01]  /*21d0*/  LOP3.LUT R58, R58, 0x2, RZ, 0xc0, !PT ;  /* 0x000000023a3a7812 */ /* 0x000fe200078ec0ff */
[----:B------:R-:W-:Y:S01]  /*21e0*/  IMAD.SHL.U32 R65, R4, 0x80, RZ ;  /* 0x0000008004417824 */ /* 0x000fe200078e00ff */
[----:B------:R-:W-:Y:S01]  /*21f0*/  SHF.R.S32.HI R3, RZ, 0x1f, R7 ;  /* 0x0000001fff037819 */ /* 0x000fe20000011407 */
[----:B------:R-:W-:Y:S02]  /*2200*/  VIADD R61, R12, 0x8 ;  /* 0x000000080c3d7836 */ /* 0x000fe40000000000 */
[----:B------:R-:W-:Y:S01]  /*2210*/  IMAD.SHL.U32 R60, R84, 0x2, RZ ;  /* 0x00000002543c7824 */ /* 0x000fe200078e00ff */
[----:B--2---:R-:W-:-:S02]  /*2220*/  LOP3.LUT R0, R27, 0x10, R72, 0xf8, !PT ;  /* 0x000000101b007812 */ /* 0x004fc400078ef848 */
[----:B------:R-:W-:Y:S02]  /*2230*/  LOP3.LUT R10, R27, 0x10, R71, 0xf8, !PT ;  /* 0x000000101b0a7812 */ /* 0x000fe400078ef847 */
[-C--:B---3--:R-:W-:Y:S01]  /*2240*/  LOP3.LUT R9, R0, R21.reuse, RZ, 0x3c, !PT ;  /* 0x0000001500097212 */ /* 0x088fe200078e3cff */
[C---:B------:R-:W-:Y:S02]  /*2250*/  IMAD R0, R13.reuse, R4, RZ ;  /* 0x000000040d007224 */ /* 0x040fe400078e02ff */
[----:B------:R-:W-:Y:S01]  /*2260*/  IMAD R13, R13, R62, RZ ;  /* 0x0000003e0d0d7224 */ /* 0x000fe200078e02ff */
[----:B------:R-:W-:Y:S01]  /*2270*/  LOP3.LUT R10, R10, R21, RZ, 0x3c, !PT ;  /* 0x000000150a0a7212 */ /* 0x000fe200078e3cff */
[C---:B------:R-:W-:Y:S02]  /*2280*/  IMAD R21, R24.reuse, R5, R0 ;  /* 0x0000000518157224 */ /* 0x040fe400078e0200 */
[----:B------:R-:W-:Y:S01]  /*2290*/  IMAD R13, R24, R63, R13 ;  /* 0x0000003f180d7224 */ /* 0x000fe200078e020d */
[C---:B------:R-:W-:Y:S01]  /*22a0*/  SHF.L.U64.HI R63, R62.reuse, 0x7, R63 ;  /* 0x000000073e3f7819 */ /* 0x040fe2000001023f */
[----:B------:R-:W-:Y:S01]  /*22b0*/  IMAD.IADD R27, R53, 0x1, R21 ;  /* 0x00000001351b7824 */ /* 0x000fe200078e0215 */
[--C-:B------:R-:W-:Y:S01]  /*22c0*/  IADD3 R70, R9, R8, R14.reuse ;  /* 0x0000000809467210 */ /* 0x100fe20007ffe00e */
[----:B------:R-:W-:Y:S01]  /*22d0*/  IMAD.SHL.U32 R62, R62, 0x80, RZ ;  /* 0x000000803e3e7824 */ /* 0x000fe200078e00ff */
[----:B------:R-:W-:Y:S01]  /*22e0*/  IADD3 R69, R10, R11, R14 ;  /* 0x0000000b0a457210 */ /* 0x000fe20007ffe00e */
[----:B------:R-:W-:Y:S01]  /*22f0*/  IMAD.IADD R21, R21, 0x1, R51 ;  /* 0x0000000115157824 */ /* 0x000fe200078e0233 */
[----:B------:R-:W-:Y:S01]  /*2300*/  SHF.R.S32.HI R4, RZ, 0x1f, R20 ;  /* 0x0000001fff047819 */ /* 0x000fe20000011414 */
[----:B------:R-:W-:-:S02]  /*2310*/  IMAD.IADD R6, R49, 0x1, R13 ;  /* 0x0000000131067824 */ /* 0x000fc400078e020d */
[----:B------:R-:W-:Y:S02]  /*2320*/  IMAD.IADD R5, R13, 0x1, R47 ;  /* 0x000000010d057824 */ /* 0x000fe400078e022f */
[----:B------:R-:W-:-:S07]  /*2330*/  IMAD.IADD R0, R55, 0x1, R29 ;  /* 0x0000000137007824 */ /* 0x000fce00078e021d */
.L_x_1906:
[----:B------:R-:W2:Y:S01]  /*2340*/  LDL R8, [R1+0x30] ;  /* 0x0000300001087983 */ /* 0x000ea20000100800 */
[----:B------:R-:W0:Y:S01]  /*2350*/  LDC R89, c[0x0][0x3d4] ;  /* 0x0000f500ff597b82 */ /* 0x000e220000000800 */
[----:B------:R-:W-:Y:S01]  /*2360*/  VIADD R10, R2, 0xffffffff ;  /* 0xffffffff020a7836 */ /* 0x000fe20000000000 */
[----:B------:R-:W-:Y:S05]  /*2370*/  YIELD ;  /* 0x0000000000007946 */ /* 0x000fea0003800000 */
[----:B----4-:R-:W-:Y:S01]  /*2380*/  SHF.R.S32.HI R12, RZ, 0x1f, R10 ;  /* 0x0000001fff0c7819 */ /* 0x010fe2000001140a */
[----:B------:R-:W1:Y:S01]  /*2390*/  LDC.64 R74, c[0x0][0x2d8] ;  /* 0x0000b600ff4a7b82 */ /* 0x000e620000000a00 */
[-C--:B------:R-:W-:Y:S01]  /*23a0*/  IMAD R2, R68, R10.reuse, RZ ;  /* 0x0000000a44027224 */ /* 0x080fe200078e02ff */
[----:B------:R-:W-:Y:S01]  /*23b0*/  BSSY B0, `(.L_x_1867) ;  /* 0x00003f0000007945 */ /* 0x000fe20003800000 */
[----:B------:R-:W-:Y:S01]  /*23c0*/  IMAD.WIDE.U32 R36, R67, R10, RZ ;  /* 0x0000000a43247225 */ /* 0x000fe200078e00ff */
[----:B------:R-:W-:-:S03]  /*23d0*/  ISETP.GT.AND P2, PT, R10, R25, PT ;  /* 0x000000190a00720c */ /* 0x000fc60003f44270 */
[----:B------:R-:W-:Y:S02]  /*23e0*/  IMAD R11, R12, R67, R2 ;  /* 0x000000430c0b7224 */ /* 0x000fe400078e0202 */
[----:B------:R-:W-:Y:S02]  /*23f0*/  IMAD.MOV.U32 R2, RZ, RZ, R10 ;  /* 0x000000ffff027224 */ /* 0x000fe400078e000a */
        /* <DEDUP_REMOVED lines=58> */
.L_x_1871:
[----:B------:R-:W-:Y:S05]  /*27a0*/  BSYNC B1 ;  /* 0x0000000000017941 */ /* 0x000fea0003800000 */
.L_x_1870:
        /* <DEDUP_REMOVED lines=9> */
.L_x_1872:
[----:B------:R-:W-:Y:S01]  /*2840*/  IMAD R85, R17, 0x8, R16 ;  /* 0x0000000811557824 */ /* 0x000fe200078e0210 */
[----:B------:R-:W-:Y:S01]  /*2850*/  SHF.L.U32 R88, R156, 0x1f, RZ ;  /* 0x0000001f9c587819 */ /* 0x000fe200000006ff */
[----:B------:R-:W-:Y:S03]  /*2860*/  BSSY B1, `(.L_x_1873) ;  /* 0x0000003000017945 */ /* 0x000fe60003800000 */
[----:B------:R-:W0:Y:S02]  /*2870*/  SYNCS.PHASECHK.TRANS64.TRYWAIT P5, [R85+URZ+0x19c90], R88 ;  /* 0x019c9058550075a7 */ /* 0x000e2400080a017f */
[----:B0-----:R-:W-:Y:S05]  /*2880*/  @!P5 BRA `(.L_x_1874) ;  /* 0x000001840044d947 */ /* 0x001fea0003800000 */
.L_x_2129:
[----:B------:R-:W-:Y:S05]  /*2890*/  BSYNC B1 ;  /* 0x0000000000017941 */ /* 0x000fea0003800000 */
.L_x_1873:
        /* <DEDUP_REMOVED lines=66> */
[--C-:B------:R-:W-:Y:S02]  /*2cc0*/  HADD2.F32 R91, -RZ, R82.reuse.H1_H1 ;  /* 0x30000052ff5b7230 */ /* 0x100fe40000004100 */
[-C--:B------:R-:W-:Y:S01]  /*2cd0*/  FFMA.FTZ R43, R43, R36.reuse, -R80 ;  /* 0x000000242b2b7223 */ /* 0x080fe20000010850 */
[----:B------:R-:W-:Y:S01]  /*2ce0*/  FFMA.FTZ R74, R74, R36, R81 ;  /* 0x000000244a4a7223 */ /* 0x000fe20000010051 */
[-C--:B------:R-:W-:Y:S01]  /*2cf0*/  FFMA.FTZ R36, R37, R75.reuse, -R76 ;  /* 0x0000004b25247223 */ /* 0x080fe2000001084c */
[----:B------:R-:W-:Y:S01]  /*2d00*/  FFMA.FTZ R37, R42, R75, R77 ;  /* 0x0000004b2a257223 */ /* 0x000fe2000001004d */
[----:B------:R-:W-:Y:S01]  /*2d10*/  F2FP.F16.E4M3.UNPACK_B R75, R11.H1 ;  /* 0x0000000bff4b723e */ /* 0x000fe200030006ff */
[----:B------:R-:W-:Y:S01]  /*2d20*/  HADD2.F32 R82, -RZ, R82.H0_H0 ;  /* 0x20000052ff527230 */ /* 0x000fe20000004100 */
[----:B------:R-:W-:-:S02]  /*2d30*/  F2FP.SATFINITE.E4M3.F32.PACK_AB_MERGE_C R42, R83, R92, RZ ;  /* 0x0000005c532a723e */ /* 0x000fc400048070ff */
[----:B------:R-:W-:Y:S01]  /*2d40*/  F2FP.F16.E4M3.UNPACK_B R83, R35.H1 ;  /* 0x00000023ff53723e */ /* 0x000fe200030006ff */
[--C-:B------:R-:W-:Y:S01]  /*2d50*/  HADD2.F32 R76, -RZ, R75.reuse.H0_H0 ;  /* 0x2000004bff4c7230 */ /* 0x100fe20000004100 */
[----:B------:R-:W-:Y:S01]  /*2d60*/  F2FP.SATFINITE.E4M3.F32.PACK_AB_MERGE_C R43, R74, R43, RZ ;  /* 0x0000002b4a2b723e */ /* 0x000fe200048070ff */
[----:B------:R-:W-:Y:S01]  /*2d70*/  HADD2.F32 R75, -RZ, R75.H1_H1 ;  /* 0x3000004bff4b7230 */ /* 0x000fe20000004100 */
[----:B------:R-:W-:Y:S01]  /*2d80*/  F2FP.F16.E4M3.UNPACK_B R74, R10.H1 ;  /* 0x0000000aff4a723e */ /* 0x000fe200030006ff */
[--C-:B------:R-:W-:Y:S01]  /*2d90*/  HADD2.F32 R92, -RZ, R83.reuse.H1_H1 ;  /* 0x30000053ff5c7230 */ /* 0x100fe20000004100 */
[-C--:B------:R-:W-:Y:S01]  /*2da0*/  F2FP.F16.E4M3.UNPACK_B R80, R34.reuse.H1 ;  /* 0x00000022ff50723e */ /* 0x080fe200030006ff */
[----:B------:R-:W-:Y:S01]  /*2db0*/  HADD2.F32 R83, -RZ, R83.H0_H0 ;  /* 0x20000053ff537230 */ /* 0x000fe20000004100 */
[----:B------:R-:W-:Y:S01]  /*2dc0*/  F2FP.F16.E4M3.UNPACK_B R77, R34 ;  /* 0x00000022ff4d723e */ /* 0x000fe200020006ff */
[----:B------:R-:W-:Y:S02]  /*2dd0*/  HADD2.F32 R35, -RZ, R74.H1_H1 ;  /* 0x3000004aff237230 */ /* 0x000fe40000004100 */
[----:B------:R-:W-:Y:S01]  /*2de0*/  FMUL.FTZ R93, R75, R92 ;  /* 0x0000005c4b5d7220 */ /* 0x000fe20000410000 */
[----:B------:R-:W-:-:S02]  /*2df0*/  HADD2.F32 R81, -RZ, R80.H1_H1 ;  /* 0x30000050ff517230 */ /* 0x000fc40000004100 */
[C---:B------:R-:W-:Y:S01]  /*2e00*/  FMUL.FTZ R92, R76.reuse, R92 ;  /* 0x0000005c4c5c7220 */ /* 0x040fe20000410000 */
[----:B------:R-:W-:Y:S01]  /*2e10*/  HADD2.F32 R74, -RZ, R74.H0_H0 ;  /* 0x2000004aff4a7230 */ /* 0x000fe20000004100 */
[----:B------:R-:W-:Y:S01]  /*2e20*/  F2FP.F16.E4M3.UNPACK_B R11, R11 ;  /* 0x0000000bff0b723e */ /* 0x000fe200020006ff */
[----:B------:R-:W-:Y:S02]  /*2e30*/  HADD2.F32 R34, -RZ, R77.H1_H1 ;  /* 0x3000004dff227230 */ /* 0x000fe40000004100 */
[----:B------:R-:W-:Y:S01]  /*2e40*/  FFMA.FTZ R94, R76, R81, -R93 ;  /* 0x000000514c5e7223 */ /* 0x000fe2000001085d */
[-C--:B------:R-:W-:Y:S01]  /*2e50*/  FMUL.FTZ R93, R35, R91.reuse ;  /* 0x0000005b235d7220 */ /* 0x080fe20000410000 */
[C---:B------:R-:W-:Y:S01]  /*2e60*/  FMUL.FTZ R76, R74.reuse, R91 ;  /* 0x0000005b4a4c7220 */ /* 0x040fe20000410000 */
[----:B------:R-:W-:Y:S01]  /*2e70*/  F2FP.F16.E4M3.UNPACK_B R10, R10 ;  /* 0x0000000aff0a723e */ /* 0x000fe200020006ff */
[----:B------:R-:W-:Y:S01]  /*2e80*/  FFMA.FTZ R91, R75, R81, R92 ;  /* 0x000000514b5b7223 */ /* 0x000fe2000001005c */
[-C--:B------:R-:W-:Y:S01]  /*2e90*/  FFMA.FTZ R93, R74, R34.reuse, -R93 ;  /* 0x000000224a5d7223 */ /* 0x080fe2000001085d */
[----:B------:R-:W-:Y:S01]  /*2ea0*/  FFMA.FTZ R76, R35, R34, R76 ;  /* 0x00000022234c7223 */ /* 0x000fe2000001004c */
[--C-:B------:R-:W-:Y:S01]  /*2eb0*/  HADD2.F32 R34, -RZ, R11.reuse.H0_H0 ;  /* 0x2000000bff227230 */ /* 0x100fe20000004100 */
[----:B------:R-:W-:Y:S01]  /*2ec0*/  F2FP.SATFINITE.E4M3.F32.PACK_AB_MERGE_C R9, R9, R8, R42 ;  /* 0x000000080909723e */ /* 0x000fe2000480702a */
[----:B------:R-:W-:Y:S01]  /*2ed0*/  HADD2.F32 R35, -RZ, R11.H1_H1 ;  /* 0x3000000bff237230 */ /* 0x000fe20000004100 */
[----:B------:R-:W-:Y:S01]  /*2ee0*/  F2FP.SATFINITE.E4M3.F32.PACK_AB_MERGE_C R91, R91, R94, RZ ;  /* 0x0000005e5b5b723e */ /* 0x000fe200048070ff */
[----:B------:R-:W-:-:S02]  /*2ef0*/  HADD2.F32 R11, -RZ, R10.H0_H0 ;  /* 0x2000000aff0b7230 */ /* 0x000fc40000004100 */
[-C--:B------:R-:W-:Y:S01]  /*2f00*/  FMUL.FTZ R92, R34, R83.reuse ;  /* 0x00000053225c7220 */ /* 0x080fe20000410000 */
[----:B------:R-:W-:Y:S02]  /*2f10*/  HADD2.F32 R10, -RZ, R10.H1_H1 ;  /* 0x3000000aff0a7230 */ /* 0x000fe40000004100 */
[----:B------:R-:W-:Y:S01]  /*2f20*/  FMUL.FTZ R81, R35, R83 ;  /* 0x0000005323517220 */ /* 0x000fe20000410000 */
[----:B------:R-:W-:Y:S02]  /*2f30*/  HADD2.F32 R80, -RZ, R80.H0_H0 ;  /* 0x20000050ff507230 */ /* 0x000fe40000004100 */
[-C--:B------:R-:W-:Y:S01]  /*2f40*/  FMUL.FTZ R75, R11, R82.reuse ;  /* 0x000000520b4b7220 */ /* 0x080fe20000410000 */
[----:B------:R-:W-:Y:S02]  /*2f50*/  HADD2.F32 R77, -RZ, R77.H0_H0 ;  /* 0x2000004dff4d7230 */ /* 0x000fe40000004100 */
[----:B------:R-:W-:Y:S01]  /*2f60*/  FMUL.FTZ R74, R10, R82 ;  /* 0x000000520a4a7220 */ /* 0x000fe20000410000 */
[----:B------:R-:W-:Y:S01]  /*2f70*/  F2FP.SATFINITE.E4M3.F32.PACK_AB_MERGE_C R76, R76, R93, RZ ;  /* 0x0000005d4c4c723e */ /* 0x000fe200048070ff */
[-C--:B------:R-:W-:Y:S01]  /*2f80*/  FFMA.FTZ R81, R34, R80.reuse, -R81 ;  /* 0x0000005022517223 */ /* 0x080fe20000010851 */
[----:B------:R-:W-:Y:S01]  /*2f90*/  FFMA.FTZ R92, R35, R80, R92 ;  /* 0x00000050235c7223 */ /* 0x000fe2000001005c */
[-C--:B------:R-:W-:Y:S01]  /*2fa0*/  FFMA.FTZ R74, R11, R77.reuse, -R74 ;  /* 0x0000004d0b4a7223 */ /* 0x080fe2000001084a */
[----:B------:R-:W-:Y:S01]  /*2fb0*/  FFMA.FTZ R75, R10, R77, R75 ;  /* 0x0000004d0a4b7223 */ /* 0x000fe2000001004b */
[----:B------:R-:W-:-:S02]  /*2fc0*/  F2FP.SATFINITE.E4M3.F32.PACK_AB_MERGE_C R8, R37, R36, R43 ;  /* 0x000000242508723e */ /* 0x000fc4000480702b */
[----:B------:R-:W-:Y:S02]  /*2fd0*/  F2FP.SATFINITE.E4M3.F32.PACK_AB_MERGE_C R11, R92, R81, R91 ;  /* 0x000000515c0b723e */ /* 0x000fe4000480705b */
[----:B------:R-:W-:-:S07]  /*2fe0*/  F2FP.SATFINITE.E4M3.F32.PACK_AB_MERGE_C R10, R75, R74, R76 ;  /* 0x0000004a4b0a723e */ /* 0x000fce000480704c */
.L_x_1879:
[----:B------:R-:W-:Y:S05]  /*2ff0*/  BSYNC B2 ;  /* 0x0000000000027941 */ /* 0x000fea0003800000 */
.L_x_1878:
[----:B--2---:R1:W-:Y:S02]  /*3000*/  STG.E.128 desc[UR40][R32.64], R8 ;  /* 0x0000000820007986 */ /* 0x0043e4000c101d28 */
.L_x_1877:
[----:B------:R-:W-:Y:S05]  /*3010*/  BSYNC B1 ;  /* 0x0000000000017941 */ /* 0x000fea0003800000 */
.L_x_1876:
        /* <DEDUP_REMOVED lines=15> */
[--C-:B------:R-:W-:Y:S02]  /*3110*/  SHF.R.U32.HI R35, RZ, 0x8, R31.reuse ;  /* 0x00000008ff237819 */ /* 0x100fe4000001161f */
[----:B------:R-:W-:Y:S02]  /*3120*/  LOP3.LUT R34, R31, 0xff0000ff, RZ, 0xc0, !PT ;  /* 0xff0000ff1f227812 */ /* 0x000fe400078ec0ff */
[----:B------:R-:W-:Y:S01]  /*3130*/  SHF.R.U32.HI R36, RZ, 0x10, R31 ;  /* 0x00000010ff247819 */ /* 0x000fe2000001161f */
[----:B------:R-:W-:Y:S01]  /*3140*/  IMAD.SHL.U32 R31, R30, 0x100, RZ ;  /* 0x000001001e1f7824 */ /* 0x000fe200078e00ff */
[----:B------:R-:W-:Y:S01]  /*3150*/  LOP3.LUT R28, R29, 0xff0000ff, RZ, 0xc0, !PT ;  /* 0xff0000ff1d1c7812 */ /* 0x000fe200078ec0ff */
[----:B------:R-:W-:Y:S01]  /*3160*/  IMAD.SHL.U32 R35, R35, 0x100, RZ ;  /* 0x0000010023237824 */ /* 0x000fe200078e00ff */
[----:B------:R-:W-:Y:S01]  /*3170*/  SHF.R.U32.HI R37, RZ, 0x10, R29 ;  /* 0x00000010ff257819 */ /* 0x000fe2000001161d */
[----:B--2---:R-:W-:Y:S01]  /*3180*/  IMAD.MOV.U32 R29, RZ, RZ, R9 ;  /* 0x000000ffff1d7224 */ /* 0x004fe200078e0009 */
[----:B------:R-:W-:Y:S01]  /*3190*/  LOP3.LUT R9, R28, 0xff00, R31, 0xf8, !PT ;  /* 0x0000ff001c097812 */ /* 0x000fe200078ef81f */
[----:B------:R-:W-:Y:S01]  /*31a0*/  IMAD.MOV.U32 R30, RZ, RZ, R8 ;  /* 0x000000ffff1e7224 */ /* 0x000fe200078e0008 */
[----:B------:R-:W-:Y:S01]  /*31b0*/  LOP3.LUT R35, R34, 0xff00, R35, 0xf8, !PT ;  /* 0x0000ff0022237812 */ /* 0x000fe200078ef823 */
[----:B------:R-:W-:Y:S01]  /*31c0*/  IMAD.U32 R28, R37, 0x10000, RZ ;  /* 0x00010000251c7824 */ /* 0x000fe200078e00ff */
[----:B------:R-:W-:Y:S01]  /*31d0*/  F2FP.F16.E4M3.UNPACK_B R34, R41.H1 ;  /* 0x00000029ff22723e */ /* 0x000fe200030006ff */
[----:B------:R-:W-:Y:S01]  /*31e0*/  IMAD.U32 R36, R36, 0x10000, RZ ;  /* 0x0001000024247824 */ /* 0x000fe200078e00ff */
[----:B------:R-:W-:-:S02]  /*31f0*/  F2FP.F16.E4M3.UNPACK_B R8, R29 ;  /* 0x0000001dff08723e */ /* 0x000fc400020006ff */
[----:B------:R-:W-:Y:S01]  /*3200*/  LOP3.LUT R9, R9, 0xff0000, R28, 0xf8, !PT ;  /* 0x00ff000009097812 */ /* 0x000fe200078ef81c */
[----:B------:R-:W-:Y:S01]  /*3210*/  HADD2.F32 R42, -RZ, R34.H0_H0 ;  /* 0x20000022ff2a7230 */ /* 0x000fe20000004100 */
[----:B------:R-:W-:Y:S01]  /*3220*/  LOP3.LUT R28, R35, 0xff0000, R36, 0xf8, !PT ;  /* 0x00ff0000231c7812 */ /* 0x000fe200078ef824 */
[--C-:B------:R-:W-:Y:S01]  /*3230*/  HADD2.F32 R31, -RZ, R8.reuse.H1_H1 ;  /* 0x30000008ff1f7230 */ /* 0x100fe20000004100 */
[----:B------:R-:W-:Y:S01]  /*3240*/  F2FP.F16.E4M3.UNPACK_B R36, R40.H1 ;  /* 0x00000028ff24723e */ /* 0x000fe200030006ff */
[----:B------:R-:W-:Y:S01]  /*3250*/  HADD2.F32 R8, -RZ, R8.H0_H0 ;  /* 0x20000008ff087230 */ /* 0x000fe20000004100 */
[----:B------:R-:W-:Y:S01]  /*3260*/  F2FP.F16.E4M3.UNPACK_B R29, R29.H1 ;  /* 0x0000001dff1d723e */ /* 0x000fe200030006ff */
[----:B------:R-:W-:Y:S02]  /*3270*/  HADD2.F32 R43, -RZ, R34.H1_H1 ;  /* 0x30000022ff2b7230 */ /* 0x000fe40000004100 */
[----:B------:R-:W-:Y:S01]  /*3280*/  FMUL.FTZ R75, R31, R42 ;  /* 0x0000002a1f4b7220 */ /* 0x000fe20000410000 */
[----:B------:R-:W-:-:S02]  /*3290*/  HADD2.F32 R37, -RZ, R36.H0_H0 ;  /* 0x20000024ff257230 */ /* 0x000fc40000004100 */
[C---:B------:R-:W-:Y:S01]  /*32a0*/  FMUL.FTZ R42, R8.reuse, R42 ;  /* 0x0000002a082a7220 */ /* 0x040fe20000410000 */
[--C-:B------:R-:W-:Y:S01]  /*32b0*/  HADD2.F32 R35, -RZ, R29.reuse.H1_H1 ;  /* 0x3000001dff237230 */ /* 0x100fe20000004100 */
[----:B------:R-:W-:Y:S01]  /*32c0*/  F2FP.F16.E4M3.UNPACK_B R41, R41 ;  /* 0x00000029ff29723e */ /* 0x000fe200020006ff */
[----:B------:R-:W-:Y:S02]  /*32d0*/  HADD2.F32 R34, -RZ, R29.H0_H0 ;  /* 0x2000001dff227230 */ /* 0x000fe40000004100 */
[-C--:B------:R-:W-:Y:S01]  /*32e0*/  FFMA.FTZ R8, R8, R37.reuse, -R75 ;  /* 0x0000002508087223 */ /* 0x080fe2000001084b */
[----:B------:R-:W-:Y:S02]  /*32f0*/  HADD2.F32 R36, -RZ, R36.H1_H1 ;  /* 0x30000024ff247230 */ /* 0x000fe40000004100 */
[----:B------:R-:W-:Y:S01]  /*3300*/  FFMA.FTZ R29, R31, R37, R42 ;  /* 0x000000251f1d7223 */ /* 0x000fe2000001002a */
[CC--:B------:R-:W-:Y:S01]  /*3310*/  FMUL.FTZ R75, R35.reuse, R43.reuse ;  /* 0x0000002b234b7220 */ /* 0x0c0fe20000410000 */
[C---:B------:R-:W-:Y:S01]  /*3320*/  FMUL.FTZ R74, R34.reuse, R43 ;  /* 0x0000002b224a7220 */ /* 0x040fe20000410000 */
[-C--:B------:R-:W-:Y:S01]  /*3330*/  F2FP.F16.E4M3.UNPACK_B R31, R30.reuse.H1 ;  /* 0x0000001eff1f723e */ /* 0x080fe200030006ff */
[----:B------:R-:W-:Y:S01]  /*3340*/  HADD2.F32 R37, -RZ, R41.H1_H1 ;  /* 0x30000029ff257230 */ /* 0x000fe20000004100 */
[----:B------:R-:W-:Y:S01]  /*3350*/  F2FP.F16.E4M3.UNPACK_B R30, R30 ;  /* 0x0000001eff1e723e */ /* 0x000fe200020006ff */
[-C--:B------:R-:W-:Y:S01]  /*3360*/  FFMA.FTZ R75, R34, R36.reuse, -R75 ;  /* 0x00000024224b7223 */ /* 0x080fe2000001084b */
[----:B------:R-:W-:Y:S01]  /*3370*/  FFMA.FTZ R76, R35, R36, R74 ;  /* 0x00000024234c7223 */ /* 0x000fe2000001004a */
[----:B------:R-:W-:Y:S01]  /*3380*/  F2FP.F16.E4M3.UNPACK_B R40, R40 ;  /* 0x00000028ff28723e */ /* 0x000fe200020006ff */
[--C-:B------:R-:W-:Y:S01]  /*3390*/  HADD2.F32 R36, -RZ, R31.reuse.H1_H1 ;  /* 0x3000001fff247230 */ /* 0x100fe20000004100 */
[----:B------:R-:W-:Y:S01]  /*33a0*/  F2FP.F16.E4M3.UNPACK_B R43, R28.H1 ;  /* 0x0000001cff2b723e */ /* 0x000fe200030006ff */
[----:B------:R-:W-:Y:S01]  /*33b0*/  HADD2.F32 R35, -RZ, R31.H0_H0 ;  /* 0x2000001fff237230 */ /* 0x000fe20000004100 */
[----:B------:R-:W-:Y:S01]  /*33c0*/  F2FP.SATFINITE.E4M3.F32.PACK_AB_MERGE_C R82, R76, R75, RZ ;  /* 0x0000004b4c52723e */ /* 0x000fe200048070ff */
[----:B------:R-:W-:-:S02]  /*33d0*/  HADD2.F32 R31, -RZ, R30.H0_H0 ;  /* 0x2000001eff1f7230 */ /* 0x000fc40000004100 */
[-C--:B------:R-:W-:Y:S01]  /*33e0*/  FMUL.FTZ R74, R36, R37.reuse ;  /* 0x00000025244a7220 */ /* 0x080fe20000410000 */
[----:B------:R-:W-:Y:S02]  /*33f0*/  HADD2.F32 R34, -RZ, R30.H1_H1 ;  /* 0x3000001eff227230 */ /* 0x000fe40000004100 */
[----:B------:R-:W-:Y:S01]  /*3400*/  FMUL.FTZ R37, R35, R37 ;  /* 0x0000002523257220 */ /* 0x000fe20000410000 */
[----:B------:R-:W-:Y:S02]  /*3410*/  HADD2.F32 R41, -RZ, R41.H0_H0 ;  /* 0x20000029ff297230 */ /* 0x000fe40000004100 */
[--C-:B------:R-:W-:Y:S02]  /*3420*/  HADD2.F32 R30, -RZ, R40.reuse.H1_H1 ;  /* 0x30000028ff1e7230 */ /* 0x100fe40000004100 */
[----:B------:R-:W-:Y:S02]  /*3430*/  HADD2.F32 R40, -RZ, R40.H0_H0 ;  /* 0x20000028ff287230 */ /* 0x000fe40000004100 */
[-C--:B------:R-:W-:Y:S01]  /*3440*/  FMUL.FTZ R42, R34, R41.reuse ;  /* 0x00000029222a7220 */ /* 0x080fe20000410000 */
[----:B------:R-:W-:Y:S01]  /*3450*/  FMUL.FTZ R41, R31, R41 ;  /* 0x000000291f297220 */ /* 0x000fe20000410000 */
[-C--:B------:R-:W-:Y:S01]  /*3460*/  FFMA.FTZ R74, R35, R30.reuse, -R74 ;  /* 0x0000001e234a7223 */ /* 0x080fe2000001084a */
[----:B------:R-:W-:Y:S01]  /*3470*/  FFMA.FTZ R37, R36, R30, R37 ;  /* 0x0000001e24257223 */ /* 0x000fe20000010025 */
[----:B------:R-:W-:Y:S01]  /*3480*/  F2FP.F16.E4M3.UNPACK_B R35, R11.H1 ;  /* 0x0000000bff23723e */ /* 0x000fe200030006ff */
[-C--:B------:R-:W-:Y:S01]  /*3490*/  FFMA.FTZ R30, R31, R40.reuse, -R42 ;  /* 0x000000281f1e7223 */ /* 0x080fe2000001082a */
[----:B------:R-:W-:Y:S01]  /*34a0*/  FFMA.FTZ R31, R34, R40, R41 ;  /* 0x00000028221f7223 */ /* 0x000fe20000010029 */
[----:B------:R-:W-:-:S02]  /*34b0*/  F2FP.F16.E4M3.UNPACK_B R40, R9.H1 ;  /* 0x00000009ff28723e */ /* 0x000fc400030006ff */
[----:B------:R-:W-:Y:S01]  /*34c0*/  F2FP.SATFINITE.E4M3.F32.PACK_AB_MERGE_C R80, R37, R74, RZ ;  /* 0x0000004a2550723e */ /* 0x000fe200048070ff */
[--C-:B------:R-:W-:Y:S01]  /*34d0*/  HADD2.F32 R36, -RZ, R35.reuse.H0_H0 ;  /* 0x20000023ff247230 */ /* 0x100fe20000004100 */
[----:B------:R-:W-:Y:S01]  /*34e0*/  F2FP.F16.E4M3.UNPACK_B R34, R10.H1 ;  /* 0x0000000aff22723e */ /* 0x000fe200030006ff */
[----:B------:R-:W-:Y:S01]  /*34f0*/  HADD2.F32 R35, -RZ, R35.H1_H1 ;  /* 0x30000023ff237230 */ /* 0x000fe20000004100 */
[----:B------:R-:W-:Y:S01]  /*3500*/  F2FP.F16.E4M3.UNPACK_B R42, R28 ;  /* 0x0000001cff2a723e */ /* 0x000fe200020006ff */
[----:B------:R-:W-:Y:S01]  /*3510*/  HADD2.F32 R74, -RZ, R43.H1_H1 ;  /* 0x3000002bff4a7230 */ /* 0x000fe20000004100 */
[----:B------:R-:W-:Y:S01]  /*3520*/  F2FP.F16.E4M3.UNPACK_B R37, R9 ;  /* 0x00000009ff25723e */ /* 0x000fe200020006ff */
[----:B------:R-:W-:Y:S01]  /*3530*/  HADD2.F32 R41, -RZ, R40.H1_H1 ;  /* 0x30000028ff297230 */ /* 0x000fe20000004100 */
[----:B------:R-:W-:Y:S01]  /*3540*/  F2FP.F16.E4M3.UNPACK_B R11, R11 ;  /* 0x0000000bff0b723e */ /* 0x000fe200020006ff */
[----:B------:R-:W-:Y:S02]  /*3550*/  HADD2.F32 R28, -RZ, R34.H1_H1 ;  /* 0x30000022ff1c7230 */ /* 0x000fe40000004100 */
[----:B------:R-:W-:Y:S01]  /*3560*/  FMUL.FTZ R9, R35, R74 ;  /* 0x0000004a23097220 */ /* 0x000fe20000410000 */
[----:B------:R-:W-:Y:S01]  /*3570*/  HADD2.F32 R75, -RZ, R42.H1_H1 ;  /* 0x3000002aff4b7230 */ /* 0x000fe20000004100 */
[----:B------:R-:W-:Y:S01]  /*3580*/  F2FP.F16.E4M3.UNPACK_B R10, R10 ;  /* 0x0000000aff0a723e */ /* 0x000fe200020006ff */
[----:B------:R-:W-:-:S02]  /*3590*/  HADD2.F32 R34, -RZ, R34.H0_H0 ;  /* 0x20000022ff227230 */ /* 0x000fc40000004100 */
[----:B------:R-:W-:Y:S01]  /*35a0*/  FFMA.FTZ R76, R36, R41, -R9 ;  /* 0x00000029244c7223 */ /* 0x000fe20000010809 */
[----:B------:R-:W-:Y:S02]  /*35b0*/  HADD2.F32 R9, -RZ, R37.H1_H1 ;  /* 0x30000025ff097230 */ /* 0x000fe40000004100 */
[-C--:B------:R-:W-:Y:S01]  /*35c0*/  FMUL.FTZ R77, R28, R75.reuse ;  /* 0x0000004b1c4d7220 */ /* 0x080fe20000410000 */
[----:B------:R-:W-:Y:S01]  /*35d0*/  FMUL.FTZ R74, R36, R74 ;  /* 0x0000004a244a7220 */ /* 0x000fe20000410000 */
[C---:B------:R-:W-:Y:S01]  /*35e0*/  FMUL.FTZ R75, R34.reuse, R75 ;  /* 0x0000004b224b7220 */ /* 0x040fe20000410000 */
[----:B------:R-:W-:Y:S02]  /*35f0*/  HADD2.F32 R43, -RZ, R43.H0_H0 ;  /* 0x2000002bff2b7230 */ /* 0x000fe40000004100 */
[-C--:B------:R-:W-:Y:S01]  /*3600*/  FFMA.FTZ R77, R34, R9.reuse, -R77 ;  /* 0x00000009224d7223 */ /* 0x080fe2000001084d */
[----:B------:R-:W-:Y:S02]  /*3610*/  HADD2.F32 R42, -RZ, R42.H0_H0 ;  /* 0x2000002aff2a7230 */ /* 0x000fe40000004100 */
[----:B------:R-:W-:Y:S01]  /*3620*/  FFMA.FTZ R36, R28, R9, R75 ;  /* 0x000000091c247223 */ /* 0x000fe2000001004b */
[----:B------:R-:W-:-:S02]  /*3630*/  HADD2.F32 R28, -RZ, R11.H0_H0 ;  /* 0x2000000bff1c7230 */ /* 0x000fc40000004100 */
[----:B------:R-:W-:Y:S01]  /*3640*/  FFMA.FTZ R81, R35, R41, R74 ;  /* 0x0000002923517223 */ /* 0x000fe2000001004a */
[--C-:B------:R-:W-:Y:S02]  /*3650*/  HADD2.F32 R9, -RZ, R10.reuse.H0_H0 ;  /* 0x2000000aff097230 */ /* 0x100fe40000004100 */
[----:B------:R-:W-:Y:S02]  /*3660*/  HADD2.F32 R11, -RZ, R11.H1_H1 ;  /* 0x3000000bff0b7230 */ /* 0x000fe40000004100 */
[-C--:B------:R-:W-:Y:S01]  /*3670*/  FMUL.FTZ R74, R28, R43.reuse ;  /* 0x0000002b1c4a7220 */ /* 0x080fe20000410000 */
[----:B------:R-:W-:Y:S02]  /*3680*/  HADD2.F32 R10, -RZ, R10.H1_H1 ;  /* 0x3000000aff0a7230 */ /* 0x000fe40000004100 */
[----:B------:R-:W-:Y:S01]  /*3690*/  FMUL.FTZ R35, R9, R42 ;  /* 0x0000002a09237220 */ /* 0x000fe20000410000 */
[----:B------:R-:W-:Y:S02]  /*36a0*/  HADD2.F32 R40, -RZ, R40.H0_H0 ;  /* 0x20000028ff287230 */ /* 0x000fe40000004100 */
[----:B------:R-:W-:Y:S01]  /*36b0*/  FMUL.FTZ R41, R11, R43 ;  /* 0x0000002b0b297220 */ /* 0x000fe20000410000 */
[----:B------:R-:W-:-:S02]  /*36c0*/  HADD2.F32 R37, -RZ, R37.H0_H0 ;  /* 0x20000025ff257230 */ /* 0x000fc40000004100 */
[----:B------:R-:W-:Y:S01]  /*36d0*/  FMUL.FTZ R34, R10, R42 ;  /* 0x0000002a0a227220 */ /* 0x000fe20000410000 */
[----:B------:R-:W-:Y:S01]  /*36e0*/  F2FP.SATFINITE.E4M3.F32.PACK_AB_MERGE_C R36, R36, R77, RZ ;  /* 0x0000004d2424723e */ /* 0x000fe200048070ff */
[-C--:B------:R-:W-:Y:S01]  /*36f0*/  FFMA.FTZ R41, R28, R40.reuse, -R41 ;  /* 0x000000281c297223 */ /* 0x080fe20000010829 */
[----:B------:R-:W-:Y:S01]  /*3700*/  FFMA.FTZ R74, R11, R40, R74 ;  /* 0x000000280b4a7223 */ /* 0x000fe2000001004a */
[-C--:B------:R-:W-:Y:S01]  /*3710*/  FFMA.FTZ R34, R9, R37.reuse, -R34 ;  /* 0x0000002509227223 */ /* 0x080fe20000010822 */
[----:B------:R-:W-:Y:S01]  /*3720*/  FFMA.FTZ R35, R10, R37, R35 ;  /* 0x000000250a237223 */ /* 0x000fe20000010023 */
[----:B------:R-:W-:Y:S02]  /*3730*/  F2FP.SATFINITE.E4M3.F32.PACK_AB_MERGE_C R76, R81, R76, RZ ;  /* 0x0000004c514c723e */ /* 0x000fe400048070ff */
[----:B------:R-:W-:Y:S02]  /*3740*/  F2FP.SATFINITE.E4M3.F32.PACK_AB_MERGE_C R9, R29, R8, R82 ;  /* 0x000000081d09723e */ /* 0x000fe40004807052 */
[----:B------:R-:W-:-:S02]  /*3750*/  F2FP.SATFINITE.E4M3.F32.PACK_AB_MERGE_C R8, R31, R30, R80 ;  /* 0x0000001e1f08723e */ /* 0x000fc40004807050 */
[----:B------:R-:W-:Y:S02]  /*3760*/  F2FP.SATFINITE.E4M3.F32.PACK_AB_MERGE_C R10, R35, R34, R36 ;  /* 0x00000022230a723e */ /* 0x000fe40004807024 */
[----:B------:R-:W-:-:S07]  /*3770*/  F2FP.SATFINITE.E4M3.F32.PACK_AB_MERGE_C R11, R74, R41, R76 ;  /* 0x000000294a0b723e */ /* 0x000fce000480704c */
.L_x_1883:
[----:B------:R-:W-:Y:S05]  /*3780*/  BSYNC B2 ;  /* 0x0000000000027941 */ /* 0x000fea0003800000 */
.L_x_1882:
[----:B--2---:R2:W-:Y:S02]  /*3790*/  STG.E.128 desc[UR40][R32.64+0x20], R8 ;  /* 0x0000200820007986 */ /* 0x0045e4000c101d28 */
.L_x_1881:
[----:B------:R-:W-:Y:S05]  /*37a0*/  BSYNC B1 ;  /* 0x0000000000017941 */ /* 0x000fea0003800000 */
.L_x_1880:
        /* <DEDUP_REMOVED lines=115> */
.L_x_1885:
[----:B------:R-:W-:Y:S05]  /*3ee0*/  BSYNC B1 ;  /* 0x0000000000017941 */ /* 0x000fea0003800000 */
.L_x_1884:
[----:B--2---:R3:W-:Y:S01]  /*3ef0*/  STG.E.128 desc[UR40][R32.64+0x40], R8 ;  /* 0x0000400820007986 */ /* 0x0047e2000c101d28 */
[----:B------:R-:W-:Y:S05]  /*3f00*/  BRA `(.L_x_1875) ;  /* 0x0000002000e87947 */ /* 0x000fea0003800000 */
.L_x_1869:
        /* <DEDUP_REMOVED lines=18> */
[----:B------:R-:W-:-:S02]  /*4030*/  CS2R R30, SRZ ;  /* 0x00000000001e7805 */ /* 0x000fc4000001ff00 */
[----:B------:R-:W-:Y:S02]  /*4040*/  IADD3 R38, P3, P5, R46, UR6, R38 ;  /* 0x000000062e267c10 */ /* 0x000fe4000fd7e026 */
[----:B------:R-:W-:Y:S02]  /*4050*/  CS2R R28, SRZ ;  /* 0x00000000001c7805 */ /* 0x000fe4000001ff00 */
[----:B------:R-:W-:Y:S02]  /*4060*/  IADD3.X R39, R5, UR7, R43, P3, P5 ;  /* 0x0000000705277c10 */ /* 0x000fe40009fea42b */
[-C--:B------:R-:W-:Y:S02]  /*4070*/  ISETP.GE.AND P3, PT, R157, R89.reuse, PT ;  /* 0x000000599d00720c */ /* 0x080fe40003f66270 */
[----:B------:R-:W-:-:S11]  /*4080*/  ISETP.GE.AND P5, PT, R76, R89, PT ;  /* 0x000000594c00720c */ /* 0x000fd60003fa6270 */
[----:B------:R0:W5:Y:S04]  /*4090*/  @!P3 LDG.E.128 R12, desc[UR40][R40.64] ;  /* 0x00000028280cb981 */ /* 0x000168000c1e1d00 */
[----:B------:R0:W5:Y:S04]  /*40a0*/  @!P5 LDG.E.128 R8, desc[UR40][R40.64+0x20] ;  /* 0x000020282808d981 */ /* 0x000168000c1e1d00 */
[----:B------:R0:W5:Y:S04]  /*40b0*/  @!P3 LDG.E.128 R32, desc[UR40][R38.64] ;  /* 0x000000282620b981 */ /* 0x000168000c1e1d00 */
[----:B------:R0:W5:Y:S02]  /*40c0*/  @!P5 LDG.E.128 R28, desc[UR40][R38.64+0x20] ;  /* 0x00002028261cd981 */ /* 0x000164000c1e1d00 */
.L_x_1887:
[----:B------:R-:W-:Y:S05]  /*40d0*/  BSYNC B1 ;  /* 0x0000000000017941 */ /* 0x000fea0003800000 */
.L_x_1886:
        /* <DEDUP_REMOVED lines=11> */
.L_x_1888:
[----:B------:R-:W-:Y:S01]  /*4190*/  IMAD R85, R17, 0x8, R16 ;  /* 0x0000000811557824 */ /* 0x000fe200078e0210 */
[----:B------:R-:W-:Y:S01]  /*41a0*/  SHF.L.U32 R88, R156, 0x1f, RZ ;  /* 0x0000001f9c587819 */ /* 0x000fe200000006ff */
[----:B------:R-:W-:Y:S03]  /*41b0*/  BSSY B1, `(.L_x_1889) ;  /* 0x0000003000017945 */ /* 0x000fe60003800000 */
[----:B------:R-:W1:Y:S02]  /*41c0*/  SYNCS.PHASECHK.TRANS64.TRYWAIT P5, [R85+URZ+0x19c90], R88 ;  /* 0x019c9058550075a7 */ /* 0x000e6400080a017f */
[----:B-1----:R-:W-:Y:S05]  /*41d0*/  @!P5 BRA `(.L_x_1890) ;  /* 0x0000016c0004d947 */ /* 0x002fea0003800000 */
.L_x_2130:
[----:B------:R-:W-:Y:S05]  /*41e0*/  BSYNC B1 ;  /* 0x0000000000017941 */ /* 0x000fea0003800000 */
.L_x_1889:
        /* <DEDUP_REMOVED lines=13> */
[----:B------:R-:W2:Y:S04]  /*42c0*/  LDL R43, [R1+0x4] ;  /* 0x00000400012b7983 */ /* 0x000ea80000100800 */
[----:B------:R-:W3:Y:S04]  /*42d0*/  LDL R42, [R1+0x64] ;  /* 0x00006400012a7983 */ /* 0x000ee80000100800 */
[----:B------:R-:W4:Y:S01]  /*42e0*/  LDL R41, [R1+0x10] ;  /* 0x0000100001297983 */ /* 0x000f220000100800 */
[----:B------:R-:W-:Y:S01]  /*42f0*/  ISETP.GE.AND P5, PT, R157, R84, PT ;  /* 0x000000549d00720c */ /* 0x000fe20003fa6270 */
[----:B------:R-:W-:Y:S03]  /*4300*/  BSSY B2, `(.L_x_1893) ;  /* 0x00000eb000027945 */ /* 0x000fe60003800000 */
[----:B------:R-:W-:-:S02]  /*4310*/  SEL R36, R60, R97, !P5 ;  /* 0x000000613c247207 */ /* 0x000fc40006800000 */
[----:B------:R-:W-:Y:S02]  /*4320*/  IADD3 R81, P4, P5, R56, R76, R20 ;  /* 0x0000004c38517210 */ /* 0x000fe40007d9e014 */
        /* <DEDUP_REMOVED lines=29> */
[----:B------:R-:W-:Y:S02]  /*4500*/  LOP3.LUT R103, R13, 0xff0000ff, RZ, 0xc0, !PT ;  /* 0xff0000ff0d677812 */ /* 0x000fe400078ec0ff */
[----:B------:R-:W-:Y:S01]  /*4510*/  SHF.R.U32.HI R105, RZ, 0x8, R15 ;  /* 0x00000008ff697819 */ /* 0x000fe2000001160f */
[----:B------:R-:W-:Y:S01]  /*4520*/  IMAD.SHL.U32 R34, R34, 0x100, RZ ;  /* 0x0000010022227824 */ /* 0x000fe200078e00ff */
[----:B------:R-:W-:Y:S02]  /*4530*/  SHF.R.U32.HI R104, RZ, 0x8, R33 ;  /* 0x00000008ff687819 */ /* 0x000fe40000011621 */
[----:B------:R-:W-:Y:S02]  /*4540*/  SHF.R.U32.HI R12, RZ, 0x10, R15 ;  /* 0x00000010ff0c7819 */ /* 0x000fe4000001160f */
[----:B------:R-:W-:-:S02]  /*4550*/  LOP3.LUT R32, R15, 0xff0000ff, RZ, 0xc0, !PT ;  /* 0xff0000ff0f207812 */ /* 0x000fc400078ec0ff */
[----:B------:R-:W-:Y:S01]  /*4560*/  SHF.R.U32.HI R14, RZ, 0x10, R13 ;  /* 0x00000010ff0e7819 */ /* 0x000fe2000001160d */
[----:B------:R-:W-:Y:S01]  /*4570*/  IMAD.U32 R12, R12, 0x10000, RZ ;  /* 0x000100000c0c7824 */ /* 0x000fe200078e00ff */
[--C-:B------:R-:W-:Y:S02]  /*4580*/  SHF.R.U32.HI R15, RZ, 0x10, R35.reuse ;  /* 0x00000010ff0f7819 */ /* 0x100fe40000011623 */
[----:B------:R-:W-:Y:S01]  /*4590*/  SHF.R.U32.HI R102, RZ, 0x8, R35 ;  /* 0x00000008ff667819 */ /* 0x000fe20000011623 */
[----:B------:R-:W-:Y:S01]  /*45a0*/  IMAD.U32 R14, R14, 0x10000, RZ ;  /* 0x000100000e0e7824 */ /* 0x000fe200078e00ff */
[----:B------:R-:W-:Y:S01]  /*45b0*/  LOP3.LUT R107, R35, 0xff0000ff, RZ, 0xc0, !PT ;  /* 0xff0000ff236b7812 */ /* 0x000fe200078ec0ff */
[----:B------:R-:W-:Y:S01]  /*45c0*/  IMAD.SHL.U32 R35, R105, 0x100, RZ ;  /* 0x0000010069237824 */ /* 0x000fe200078e00ff */
[----:B------:R-:W-:Y:S01]  /*45d0*/  LOP3.LUT R103, R103, 0xff00, R34, 0xf8, !PT ;  /* 0x0000ff0067677812 */ /* 0x000fe200078ef822 */
[----:B------:R-:W-:Y:S01]  /*45e0*/  IMAD.SHL.U32 R34, R104, 0x100, RZ ;  /* 0x0000010068227824 */ /* 0x000fe200078e00ff */
[----:B------:R-:W-:Y:S01]  /*45f0*/  SHF.R.U32.HI R13, RZ, 0x10, R33 ;  /* 0x00000010ff0d7819 */ /* 0x000fe20000011621 */
[----:B------:R-:W-:Y:S01]  /*4600*/  IMAD.SHL.U32 R102, R102, 0x100, RZ ;  /* 0x0000010066667824 */ /* 0x000fe200078e00ff */
[----:B------:R-:W-:-:S02]  /*4610*/  LOP3.LUT R33, R33, 0xff0000ff, RZ, 0xc0, !PT ;  /* 0xff0000ff21217812 */ /* 0x000fc400078ec0ff */
[----:B------:R-:W-:Y:S01]  /*4620*/  LOP3.LUT R105, R32, 0xff00, R35, 0xf8, !PT ;  /* 0x0000ff0020697812 */ /* 0x000fe200078ef823 */
[----:B------:R-:W-:Y:S01]  /*4630*/  IMAD.U32 R13, R13, 0x10000, RZ ;  /* 0x000100000d0d7824 */ /* 0x000fe200078e00ff */
[----:B------:R-:W-:Y:S02]  /*4640*/  LOP3.LUT R108, R33, 0xff00, R34, 0xf8, !PT ;  /* 0x0000ff00216c7812 */ /* 0x000fe400078ef822 */
[----:B------:R-:W-:Y:S02]  /*4650*/  F2FP.F16.E4M3.UNPACK_B R106, R100.H1 ;  /* 0x00000064ff6a723e */ /* 0x000fe400030006ff */
[----:B--2---:R-:W-:Y:S02]  /*4660*/  F2FP.F16.E4M3.UNPACK_B R34, R40.H1 ;  /* 0x00000028ff22723e */ /* 0x004fe400030006ff */
[----:B0-----:R-:W-:Y:S01]  /*4670*/  F2FP.F16.E4M3.UNPACK_B R35, R36.H1 ;  /* 0x00000024ff23723e */ /* 0x001fe200030006ff */
[----:B------:R-:W-:Y:S01]  /*4680*/  HADD2.F32 R104, -RZ, R106.H0_H0 ;  /* 0x2000006aff687230 */ /* 0x000fe20000004100 */
[----:B------:R-:W-:Y:S01]  /*4690*/  LOP3.LUT R110, R107, 0xff00, R102, 0xf8, !PT ;  /* 0x0000ff006b6e7812 */ /* 0x000fe200078ef866 */
[----:B------:R-:W-:Y:S01]  /*46a0*/  HADD2.F32 R32, -RZ, R34.H0_H0 ;  /* 0x20000022ff207230 */ /* 0x000fe20000004100 */
[----:B------:R-:W-:Y:S01]  /*46b0*/  F2FP.F16.E4M3.UNPACK_B R102, R101.H1 ;  /* 0x00000065ff66723e */ /* 0x000fe200030006ff */
[--C-:B------:R-:W-:Y:S01]  /*46c0*/  HADD2.F32 R33, -RZ, R35.reuse.H0_H0 ;  /* 0x20000023ff217230 */ /* 0x100fe20000004100 */
[----:B------:R-:W-:Y:S01]  /*46d0*/  LOP3.LUT R14, R103, 0xff0000, R14, 0xf8, !PT ;  /* 0x00ff0000670e7812 */ /* 0x000fe200078ef80e */
[----:B------:R-:W-:Y:S01]  /*46e0*/  HADD2.F32 R35, -RZ, R35.H1_H1 ;  /* 0x30000023ff237230 */ /* 0x000fe20000004100 */
[----:B------:R-:W-:Y:S01]  /*46f0*/  LOP3.LUT R12, R105, 0xff0000, R12, 0xf8, !PT ;  /* 0x00ff0000690c7812 */ /* 0x000fe200078ef80c */
[----:B------:R-:W-:-:S02]  /*4700*/  HADD2.F32 R103, -RZ, R102.H0_H0 ;  /* 0x20000066ff677230 */ /* 0x000fc40000004100 */
[-C--:B------:R-:W-:Y:S01]  /*4710*/  FMUL.FTZ R112, R32, R104.reuse ;  /* 0x0000006820707220 */ /* 0x080fe20000410000 */
[----:B------:R-:W-:Y:S02]  /*4720*/  IMAD.U32 R105, R15, 0x10000, RZ ;  /* 0x000100000f697824 */ /* 0x000fe400078e00ff */
[C---:B------:R-:W-:Y:S01]  /*4730*/  FMUL.FTZ R107, R33.reuse, R104 ;  /* 0x00000068216b7220 */ /* 0x040fe20000410000 */
[----:B------:R-:W-:Y:S01]  /*4740*/  LOP3.LUT R15, R108, 0xff0000, R13, 0xf8, !PT ;  /* 0x00ff00006c0f7812 */ /* 0x000fe200078ef80d */
[----:B------:R-:W-:Y:S01]  /*4750*/  HADD2.F32 R108, -RZ, R106.H1_H1 ;  /* 0x3000006aff6c7230 */ /* 0x000fe20000004100 */
[----:B------:R-:W-:Y:S01]  /*4760*/  F2FP.F16.E4M3.UNPACK_B R106, R100 ;  /* 0x00000064ff6a723e */ /* 0x000fe200020006ff */
[-C--:B------:R-:W-:Y:S01]  /*4770*/  FFMA.FTZ R33, R33, R103.reuse, -R112 ;  /* 0x0000006721217223 */ /* 0x080fe20000010870 */
[----:B------:R-:W-:Y:S01]  /*4780*/  FFMA.FTZ R32, R32, R103, R107 ;  /* 0x0000006720207223 */ /* 0x000fe2000001006b */
[----:B------:R-:W-:Y:S01]  /*4790*/  HADD2.F32 R104, -RZ, R102.H1_H1 ;  /* 0x30000066ff687230 */ /* 0x000fe20000004100 */
[----:B------:R-:W-:Y:S01]  /*47a0*/  F2FP.F16.E4M3.UNPACK_B R100, R40 ;  /* 0x00000028ff64723e */ /* 0x000fe200020006ff */
[----:B------:R-:W-:Y:S01]  /*47b0*/  HADD2.F32 R107, -RZ, R106.H0_H0 ;  /* 0x2000006aff6b7230 */ /* 0x000fe20000004100 */
[----:B------:R-:W-:-:S02]  /*47c0*/  F2FP.F16.E4M3.UNPACK_B R102, R36 ;  /* 0x00000024ff66723e */ /* 0x000fc400020006ff */
[----:B------:R-:W-:Y:S01]  /*47d0*/  F2FP.F16.E4M3.UNPACK_B R103, R101 ;  /* 0x00000065ff67723e */ /* 0x000fe200020006ff */
[----:B------:R-:W-:Y:S01]  /*47e0*/  HADD2.F32 R101, -RZ, R34.H1_H1 ;  /* 0x30000022ff657230 */ /* 0x000fe20000004100 */
[----:B------:R-:W-:Y:S01]  /*47f0*/  LOP3.LUT R13, R110, 0xff0000, R105, 0xf8, !PT ;  /* 0x00ff00006e0d7812 */ /* 0x000fe200078ef869 */
[----:B------:R-:W-:Y:S02]  /*4800*/  HADD2.F32 R40, -RZ, R100.H0_H0 ;  /* 0x20000064ff287230 */ /* 0x000fe40000004100 */
[----:B------:R-:W-:Y:S02]  /*4810*/  HADD2.F32 R36, -RZ, R102.H0_H0 ;  /* 0x20000066ff247230 */ /* 0x000fe40000004100 */
[-C--:B------:R-:W-:Y:S01]  /*4820*/  FMUL.FTZ R34, R101, R108.reuse ;  /* 0x0000006c65227220 */ /* 0x080fe20000410000 */
[C---:B------:R-:W-:Y:S01]  /*4830*/  FMUL.FTZ R108, R35.reuse, R108 ;  /* 0x0000006c236c7220 */ /* 0x040fe20000410000 */
[--C-:B------:R-:W-:Y:S02]  /*4840*/  HADD2.F32 R105, -RZ, R103.reuse.H0_H0 ;  /* 0x20000067ff697230 */ /* 0x100fe40000004100 */
[-C--:B------:R-:W-:Y:S01]  /*4850*/  FMUL.FTZ R109, R40, R107.reuse ;  /* 0x0000006b286d7220 */ /* 0x080fe20000410000 */
[----:B------:R-:W-:Y:S01]  /*4860*/  FMUL.FTZ R107, R36, R107 ;  /* 0x0000006b246b7220 */ /* 0x000fe20000410000 */
[-C--:B------:R-:W-:Y:S01]  /*4870*/  FFMA.FTZ R34, R35, R104.reuse, -R34 ;  /* 0x0000006823227223 */ /* 0x080fe20000010822 */
[----:B------:R-:W-:Y:S01]  /*4880*/  FFMA.FTZ R35, R101, R104, R108 ;  /* 0x0000006865237223 */ /* 0x000fe2000001006c */
[----:B------:R-:W-:-:S02]  /*4890*/  HADD2.F32 R108, -RZ, R103.H1_H1 ;  /* 0x30000067ff6c7230 */ /* 0x000fc40000004100 */
[-C--:B------:R-:W-:Y:S01]  /*48a0*/  FFMA.FTZ R36, R36, R105.reuse, -R109 ;  /* 0x0000006924247223 */ /* 0x080fe2000001086d */
[----:B------:R-:W-:Y:S02]  /*48b0*/  HADD2.F32 R101, -RZ, R106.H1_H1 ;  /* 0x3000006aff657230 */ /* 0x000fe40000004100 */
[----:B------:R-:W-:Y:S01]  /*48c0*/  FFMA.FTZ R40, R40, R105, R107 ;  /* 0x0000006928287223 */ /* 0x000fe2000001006b */
[----:B------:R-:W-:Y:S01]  /*48d0*/  HADD2.F32 R103, -RZ, R100.H1_H1 ;  /* 0x30000064ff677230 */ /* 0x000fe20000004100 */
[----:B------:R-:W-:Y:S01]  /*48e0*/  F2FP.F16.E4M3.UNPACK_B R109, R98.H1 ;  /* 0x00000062ff6d723e */ /* 0x000fe200030006ff */
[----:B------:R-:W-:Y:S01]  /*48f0*/  HADD2.F32 R102, -RZ, R102.H1_H1 ;  /* 0x30000066ff667230 */ /* 0x000fe20000004100 */
[----:B------:R-:W-:Y:S02]  /*4900*/  F2FP.F16.E4M3.UNPACK_B R106, R42.H1 ;  /* 0x0000002aff6a723e */ /* 0x000fe400030006ff */
[----:B------:R-:W-:Y:S01]  /*4910*/  F2FP.F16.E4M3.UNPACK_B R105, R38.H1 ;  /* 0x00000026ff69723e */ /* 0x000fe200030006ff */
[----:B------:R-:W-:Y:S01]  /*4920*/  FMUL.FTZ R111, R103, R101 ;  /* 0x00000065676f7220 */ /* 0x000fe20000410000 */
[----:B------:R-:W-:Y:S01]  /*4930*/  F2FP.F16.E4M3.UNPACK_B R104, R99.H1 ;  /* 0x00000063ff68723e */ /* 0x000fe200030006ff */
[----:B------:R-:W-:-:S02]  /*4940*/  HADD2.F32 R110, -RZ, R109.H0_H0 ;  /* 0x2000006dff6e7230 */ /* 0x000fc40000004100 */
[C---:B------:R-:W-:Y:S01]  /*4950*/  FMUL.FTZ R112, R102.reuse, R101 ;  /* 0x0000006566707220 */ /* 0x040fe20000410000 */
[----:B------:R-:W-:Y:S02]  /*4960*/  HADD2.F32 R107, -RZ, R106.H0_H0 ;  /* 0x2000006aff6b7230 */ /* 0x000fe40000004100 */
[-C--:B------:R-:W-:Y:S01]  /*4970*/  FFMA.FTZ R101, R102, R108.reuse, -R111 ;  /* 0x0000006c66657223 */ /* 0x080fe2000001086f */
[----:B------:R-:W-:Y:S02]  /*4980*/  HADD2.F32 R100, -RZ, R105.H0_H0 ;  /* 0x20000069ff647230 */ /* 0x000fe40000004100 */
[----:B------:R-:W-:Y:S01]  /*4990*/  FFMA.FTZ R103, R103, R108, R112 ;  /* 0x0000006c67677223 */ /* 0x000fe20000010070 */
[----:B------:R-:W-:Y:S02]  /*49a0*/  HADD2.F32 R102, -RZ, R104.H0_H0 ;  /* 0x20000068ff667230 */ /* 0x000fe40000004100 */
[----:B------:R-:W-:Y:S01]  /*49b0*/  FMUL.FTZ R111, R107, R110 ;  /* 0x0000006e6b6f7220 */ /* 0x000fe20000410000 */
[----:B------:R-:W-:-:S02]  /*49c0*/  HADD2.F32 R106, -RZ, R106.H1_H1 ;  /* 0x3000006aff6a7230 */ /* 0x000fc40000004100 */
[C---:B------:R-:W-:Y:S01]  /*49d0*/  FMUL.FTZ R108, R100.reuse, R110 ;  /* 0x0000006e646c7220 */ /* 0x040fe20000410000 */
[----:B------:R-:W-:Y:S02]  /*49e0*/  HADD2.F32 R110, -RZ, R109.H1_H1 ;  /* 0x3000006dff6e7230 */ /* 0x000fe40000004100 */
[-C--:B------:R-:W-:Y:S01]  /*49f0*/  FFMA.FTZ R100, R100, R102.reuse, -R111 ;  /* 0x0000006664647223 */ /* 0x080fe2000001086f */
[----:B------:R-:W-:Y:S02]  /*4a00*/  HADD2.F32 R105, -RZ, R105.H1_H1 ;  /* 0x30000069ff697230 */ /* 0x000fe40000004100 */
[----:B------:R-:W-:Y:S01]  /*4a10*/  FFMA.FTZ R102, R107, R102, R108 ;  /* 0x000000666b667223 */ /* 0x000fe2000001006c */
[----:B------:R-:W-:Y:S01]  /*4a20*/  HADD2.F32 R108, -RZ, R104.H1_H1 ;  /* 0x30000068ff6c7230 */ /* 0x000fe20000004100 */
[----:B------:R-:W-:Y:S01]  /*4a30*/  F2FP.F16.E4M3.UNPACK_B R109, R98 ;  /* 0x00000062ff6d723e */ /* 0x000fe200020006ff */
[----:B------:R-:W-:Y:S01]  /*4a40*/  FMUL.FTZ R104, R106, R110 ;  /* 0x0000006e6a687220 */ /* 0x000fe20000410000 */
[----:B------:R-:W-:Y:S01]  /*4a50*/  F2FP.F16.E4M3.UNPACK_B R98, R42 ;  /* 0x0000002aff62723e */ /* 0x000fe200020006ff */
[C---:B------:R-:W-:Y:S01]  /*4a60*/  FMUL.FTZ R113, R105.reuse, R110 ;  /* 0x0000006e69717220 */ /* 0x040fe20000410000 */
[----:B------:R-:W-:Y:S01]  /*4a70*/  F2FP.F16.E4M3.UNPACK_B R107, R99 ;  /* 0x00000063ff6b723e */ /* 0x000fe200020006ff */
[----:B------:R-:W-:Y:S01]  /*4a80*/  FFMA.FTZ R105, R105, R108, -R104 ;  /* 0x0000006c69697223 */ /* 0x000fe20000010868 */
[----:B------:R-:W-:Y:S01]  /*4a90*/  F2FP.F16.E4M3.UNPACK_B R38, R38 ;  /* 0x00000026ff26723e */ /* 0x000fe200020006ff */
[----:B------:R-:W-:-:S02]  /*4aa0*/  HADD2.F32 R111, -RZ, R109.H0_H0 ;  /* 0x2000006dff6f7230 */ /* 0x000fc40000004100 */
[----:B------:R-:W-:Y:S01]  /*4ab0*/  FFMA.FTZ R99, R106, R108, R113 ;  /* 0x0000006c6a637223 */ /* 0x000fe20000010071 */
[----:B------:R-:W-:Y:S01]  /*4ac0*/  HADD2.F32 R104, -RZ, R98.H0_H0 ;  /* 0x20000062ff687230 */ /* 0x000fe20000004100 */
[----:B------:R-:W-:Y:S01]  /*4ad0*/  F2FP.SATFINITE.E4M3.F32.PACK_AB_MERGE_C R33, R34, R33, RZ ;  /* 0x000000212221723e */ /* 0x000fe200048070ff */
[----:B------:R-:W-:Y:S01]  /*4ae0*/  HADD2.F32 R113, -RZ, R109.H1_H1 ;  /* 0x3000006dff717230 */ /* 0x000fe20000004100 */
[----:B------:R-:W-:Y:S01]  /*4af0*/  F2FP.SATFINITE.E4M3.F32.PACK_AB_MERGE_C R32, R35, R32, RZ ;  /* 0x000000202320723e */ /* 0x000fe200048070ff */
[----:B------:R-:W-:Y:S02]  /*4b00*/  HADD2.F32 R42, -RZ, R38.H0_H0 ;  /* 0x20000026ff2a7230 */ /* 0x000fe40000004100 */
[----:B------:R-:W-:Y:S01]  /*4b10*/  FMUL.FTZ R115, R104, R111 ;  /* 0x0000006f68737220 */ /* 0x000fe20000410000 */
[----:B------:R-:W-:Y:S01]  /*4b20*/  HADD2.F32 R109, -RZ, R107.H0_H0 ;  /* 0x2000006bff6d7230 */ /* 0x000fe20000004100 */
[----:B------:R-:W-:Y:S01]  /*4b30*/  F2FP.F16.E4M3.UNPACK_B R34, R41 ;  /* 0x00000029ff22723e */ /* 0x000fe200020006ff */
[----:B------:R-:W-:Y:S01]  /*4b40*/  HADD2.F32 R106, -RZ, R98.H1_H1 ;  /* 0x30000062ff6a7230 */ /* 0x000fe20000004100 */
[----:B------:R-:W-:Y:S01]  /*4b50*/  F2FP.SATFINITE.E4M3.F32.PACK_AB_MERGE_C R36, R101, R36, R33 ;  /* 0x000000246524723e */ /* 0x000fe20004807021 */
[----:B------:R-:W-:-:S02]  /*4b60*/  HADD2.F32 R98, -RZ, R38.H1_H1 ;  /* 0x30000026ff627230 */ /* 0x000fc40000004100 */
[----:B------:R-:W-:Y:S01]  /*4b70*/  FFMA.FTZ R38, R42, R109, -R115 ;  /* 0x0000006d2a267223 */ /* 0x000fe20000010873 */
[----:B------:R-:W-:Y:S02]  /*4b80*/  HADD2.F32 R107, -RZ, R107.H1_H1 ;  /* 0x3000006bff6b7230 */ /* 0x000fe40000004100 */
[----:B------:R-:W-:Y:S01]  /*4b90*/  FMUL.FTZ R115, R106, R113 ;  /* 0x000000716a737220 */ /* 0x000fe20000410000 */
[----:B------:R-:W-:Y:S01]  /*4ba0*/  F2FP.F16.E4M3.UNPACK_B R35, R15 ;  /* 0x0000000fff23723e */ /* 0x000fe200020006ff */
[C---:B------:R-:W-:Y:S01]  /*4bb0*/  FMUL.FTZ R113, R98.reuse, R113 ;  /* 0x0000007162717220 */ /* 0x040fe20000410000 */
[----:B------:R-:W-:Y:S01]  /*4bc0*/  F2FP.F16.E4M3.UNPACK_B R33, R37 ;  /* 0x00000025ff21723e */ /* 0x000fe200020006ff */
[----:B------:R-:W-:Y:S01]  /*4bd0*/  FFMA.FTZ R115, R98, R107, -R115 ;  /* 0x0000006b62737223 */ /* 0x000fe20000010873 */
        /* <DEDUP_REMOVED lines=9> */
[----:B------:R-:W-:Y:S01]  /*4c70*/  FMUL.FTZ R105, R98, R103 ;  /* 0x0000006762697220 */ /* 0x000fe20000410000 */
[----:B------:R-:W-:-:S02]  /*4c80*/  HADD2.F32 R100, -RZ, R35.H1_H1 ;  /* 0x30000023ff647230 */ /* 0x000fc40000004100 */
[C---:B------:R-:W-:Y:S01]  /*4c90*/  FMUL.FTZ R103, R32.reuse, R103 ;  /* 0x0000006720677220 */ /* 0x040fe20000410000 */
[----:B------:R-:W-:Y:S01]  /*4ca0*/  HADD2.F32 R101, -RZ, R99.H0_H0 ;  /* 0x20000063ff657230 */ /* 0x000fe20000004100 */
[----:B------:R-:W-:Y:S01]  /*4cb0*/  F2FP.F16.E4M3.UNPACK_B R41, R41.H1 ;  /* 0x00000029ff29723e */ /* 0x000fe200030006ff */
[----:B------:R-:W-:Y:S01]  /*4cc0*/  HADD2.F32 R35, -RZ, R33.H1_H1 ;  /* 0x30000021ff237230 */ /* 0x000fe20000004100 */
[----:B------:R-:W-:Y:S01]  /*4cd0*/  F2FP.F16.E4M3.UNPACK_B R37, R37.H1 ;  /* 0x00000025ff25723e */ /* 0x000fe200030006ff */
[----:B------:R-:W-:Y:S02]  /*4ce0*/  HADD2.F32 R99, -RZ, R99.H1_H1 ;  /* 0x30000063ff637230 */ /* 0x000fe40000004100 */
[-C--:B------:R-:W-:Y:S01]  /*4cf0*/  FFMA.FTZ R32, R32, R101.reuse, -R105 ;  /* 0x0000006520207223 */ /* 0x080fe20000010869 */
[----:B------:R-:W-:Y:S01]  /*4d00*/  FFMA.FTZ R33, R98, R101, R103 ;  /* 0x0000006562217223 */ /* 0x000fe20000010067 */
[-C--:B------:R-:W-:Y:S01]  /*4d10*/  FMUL.FTZ R98, R34, R100.reuse ;  /* 0x0000006422627220 */ /* 0x080fe20000410000 */
[C---:B------:R-:W-:Y:S01]  /*4d20*/  FMUL.FTZ R103, R35.reuse, R100 ;  /* 0x0000006423677220 */ /* 0x040fe20000410000 */
[----:B------:R-:W-:Y:S01]  /*4d30*/  F2FP.F16.E4M3.UNPACK_B R101, R15.H1 ;  /* 0x0000000fff65723e */ /* 0x000fe200030006ff */
[----:B------:R-:W-:Y:S01]  /*4d40*/  FMUL.FTZ R111, R42, R111 ;  /* 0x0000006f2a6f7220 */ /* 0x000fe20000410000 */
[-C--:B------:R-:W-:Y:S01]  /*4d50*/  FFMA.FTZ R35, R35, R99.reuse, -R98 ;  /* 0x0000006323237223 */ /* 0x080fe20000010862 */
[----:B------:R-:W-:Y:S01]  /*4d60*/  FFMA.FTZ R34, R34, R99, R103 ;  /* 0x0000006322227223 */ /* 0x000fe20000010067 */
[----:B------:R-:W-:Y:S01]  /*4d70*/  F2FP.F16.E4M3.UNPACK_B R14, R14.H1 ;  /* 0x0000000eff0e723e */ /* 0x000fe200030006ff */
[----:B------:R-:W-:-:S02]  /*4d80*/  HADD2.F32 R98, -RZ, R41.H0_H0 ;  /* 0x20000029ff627230 */ /* 0x000fc40000004100 */
[----:B------:R-:W-:Y:S01]  /*4d90*/  FFMA.FTZ R42, R104, R109, R111 ;  /* 0x0000006d682a7223 */ /* 0x000fe2000001006f */
[----:B------:R-:W-:Y:S02]  /*4da0*/  HADD2.F32 R99, -RZ, R101.H0_H0 ;  /* 0x20000065ff637230 */ /* 0x000fe40000004100 */
[----:B------:R-:W-:Y:S01]  /*4db0*/  FFMA.FTZ R113, R106, R107, R113 ;  /* 0x0000006b6a717223 */ /* 0x000fe20000010071 */
[----:B------:R-:W-:Y:S01]  /*4dc0*/  HADD2.F32 R15, -RZ, R37.H0_H0 ;  /* 0x20000025ff0f7230 */ /* 0x000fe20000004100 */
[----:B------:R-:W-:Y:S01]  /*4dd0*/  F2FP.F16.E4M3.UNPACK_B R107, R13.H1 ;  /* 0x0000000dff6b723e */ /* 0x000fe200030006ff */
[----:B------:R-:W-:Y:S02]  /*4de0*/  HADD2.F32 R100, -RZ, R41.H1_H1 ;  /* 0x30000029ff647230 */ /* 0x000fe40000004100 */
[-C--:B------:R-:W-:Y:S01]  /*4df0*/  FMUL.FTZ R104, R98, R99.reuse ;  /* 0x0000006362687220 */ /* 0x080fe20000410000 */
[----:B------:R-:W-:Y:S01]  /*4e00*/  HADD2.F32 R41, -RZ, R14.H0_H0 ;  /* 0x2000000eff297230 */ /* 0x000fe20000004100 */
[----:B------:R-:W-:Y:S01]  /*4e10*/  F2FP.SATFINITE.E4M3.F32.PACK_AB_MERGE_C R42, R113, R42, R102 ;  /* 0x0000002a712a723e */ /* 0x000fe20004807066 */
[----:B------:R-:W-:Y:S01]  /*4e20*/  FMUL.FTZ R99, R15, R99 ;  /* 0x000000630f637220 */ /* 0x000fe20000410000 */
[----:B------:R-:W-:-:S02]  /*4e30*/  HADD2.F32 R37, -RZ, R37.H1_H1 ;  /* 0x30000025ff257230 */ /* 0x000fc40000004100 */
[----:B------:R-:W-:Y:S02]  /*4e40*/  HADD2.F32 R102, -RZ, R101.H1_H1 ;  /* 0x30000065ff667230 */ /* 0x000fe40000004100 */
[----:B------:R-:W-:Y:S02]  /*4e50*/  HADD2.F32 R101, -RZ, R14.H1_H1 ;  /* 0x3000000eff657230 */ /* 0x000fe40000004100 */
[-C--:B------:R-:W-:Y:S01]  /*4e60*/  FFMA.FTZ R14, R15, R41.reuse, -R104 ;  /* 0x000000290f0e7223 */ /* 0x080fe20000010868 */
[----:B------:R-:W-:Y:S01]  /*4e70*/  FFMA.FTZ R15, R98, R41, R99 ;  /* 0x00000029620f7223 */ /* 0x000fe20000010063 */
[-C--:B------:R-:W-:Y:S01]  /*4e80*/  F2FP.F16.E4M3.UNPACK_B R41, R43.reuse ;  /* 0x0000002bff29723e */ /* 0x080fe200020006ff */
[CC--:B------:R-:W-:Y:S01]  /*4e90*/  FMUL.FTZ R106, R100.reuse, R102.reuse ;  /* 0x00000066646a7220 */ /* 0x0c0fe20000410000 */
[----:B------:R-:W-:Y:S01]  /*4ea0*/  F2FP.F16.E4M3.UNPACK_B R104, R43.H1 ;  /* 0x0000002bff68723e */ /* 0x000fe200030006ff */
[C---:B------:R-:W-:Y:S01]  /*4eb0*/  FMUL.FTZ R103, R37.reuse, R102 ;  /* 0x0000006625677220 */ /* 0x040fe20000410000 */
[----:B------:R-:W-:Y:S01]  /*4ec0*/  F2FP.F16.E4M3.UNPACK_B R43, R13 ;  /* 0x0000000dff2b723e */ /* 0x000fe200020006ff */
[----:B------:R-:W-:Y:S01]  /*4ed0*/  FFMA.FTZ R37, R37, R101, -R106 ;  /* 0x0000006525257223 */ /* 0x000fe2000001086a */
[----:B------:R-:W-:Y:S01]  /*4ee0*/  F2FP.F16.E4M3.UNPACK_B R99, R39 ;  /* 0x00000027ff63723e */ /* 0x000fe200020006ff */
[----:B------:R-:W-:Y:S01]  /*4ef0*/  FFMA.FTZ R98, R100, R101, R103 ;  /* 0x0000006564627223 */ /* 0x000fe20000010067 */
[----:B------:R-:W-:Y:S01]  /*4f00*/  HADD2.F32 R101, -RZ, R41.H0_H0 ;  /* 0x20000029ff657230 */ /* 0x000fe20000004100 */
[-C--:B------:R-:W-:Y:S01]  /*4f10*/  F2FP.F16.E4M3.UNPACK_B R13, R12.reuse ;  /* 0x0000000cff0d723e */ /* 0x080fe200020006ff */
[----:B------:R-:W-:Y:S01]  /*4f20*/  HADD2.F32 R108, -RZ, R43.H0_H0 ;  /* 0x2000002bff6c7230 */ /* 0x000fe20000004100 */
[----:B------:R-:W-:Y:S01]  /*4f30*/  F2FP.F16.E4M3.UNPACK_B R39, R39.H1 ;  /* 0x00000027ff27723e */ /* 0x000fe200030006ff */
[----:B------:R-:W-:Y:S01]  /*4f40*/  HADD2.F32 R100, -RZ, R99.H0_H0 ;  /* 0x20000063ff647230 */ /* 0x000fe20000004100 */
[----:B------:R-:W-:Y:S01]  /*4f50*/  F2FP.F16.E4M3.UNPACK_B R12, R12.H1 ;  /* 0x0000000cff0c723e */ /* 0x000fe200030006ff */
[----:B------:R-:W-:-:S02]  /*4f60*/  HADD2.F32 R105, -RZ, R13.H0_H0 ;  /* 0x2000000dff697230 */ /* 0x000fc40000004100 */
[CC--:B------:R-:W-:Y:S01]  /*4f70*/  FMUL.FTZ R111, R101.reuse, R108.reuse ;  /* 0x0000006c656f7220 */ /* 0x0c0fe20000410000 */
[----:B------:R-:W-:Y:S02]  /*4f80*/  HADD2.F32 R102, -RZ, R39.H0_H0 ;  /* 0x20000027ff667230 */ /* 0x000fe40000004100 */
[C---:B------:R-:W-:Y:S01]  /*4f90*/  FMUL.FTZ R108, R100.reuse, R108 ;  /* 0x0000006c646c7220 */ /* 0x040fe20000410000 */
[--C-:B------:R-:W-:Y:S02]  /*4fa0*/  HADD2.F32 R103, -RZ, R104.reuse.H0_H0 ;  /* 0x20000068ff677230 */ /* 0x100fe40000004100 */
[-C--:B------:R-:W-:Y:S01]  /*4fb0*/  FFMA.FTZ R100, R100, R105.reuse, -R111 ;  /* 0x0000006964647223 */ /* 0x080fe2000001086f */
[--C-:B------:R-:W-:Y:S02]  /*4fc0*/  HADD2.F32 R109, -RZ, R107.reuse.H0_H0 ;  /* 0x2000006bff6d7230 */ /* 0x100fe40000004100 */
[----:B------:R-:W-:Y:S01]  /*4fd0*/  FFMA.FTZ R101, R101, R105, R108 ;  /* 0x0000006965657223 */ /* 0x000fe2000001006c */
[----:B------:R-:W-:Y:S01]  /*4fe0*/  HADD2.F32 R104, -RZ, R104.H1_H1 ;  /* 0x30000068ff687230 */ /* 0x000fe20000004100 */
[----:B------:R-:W-:Y:S01]  /*4ff0*/  F2FP.SATFINITE.E4M3.F32.PACK_AB_MERGE_C R14, R37, R14, RZ ;  /* 0x0000000e250e723e */ /* 0x000fe200048070ff */
[----:B------:R-:W-:-:S02]  /*5000*/  HADD2.F32 R107, -RZ, R107.H1_H1 ;  /* 0x3000006bff6b7230 */ /* 0x000fc40000004100 */
[-C--:B------:R-:W-:Y:S01]  /*5010*/  FMUL.FTZ R113, R103, R109.reuse ;  /* 0x0000006d67717220 */ /* 0x080fe20000410000 */
[----:B------:R-:W-:Y:S02]  /*5020*/  HADD2.F32 R39, -RZ, R39.H1_H1 ;  /* 0x30000027ff277230 */ /* 0x000fe40000004100 */
        /* <DEDUP_REMOVED lines=9> */
[----:B------:R-:W-:Y:S02]  /*50c0*/  HADD2.F32 R99, -RZ, R99.H1_H1 ;  /* 0x30000063ff637230 */ /* 0x000fe40000004100 */
[----:B------:R-:W-:Y:S01]  /*50d0*/  FMUL.FTZ R110, R41, R108 ;  /* 0x0000006c296e7220 */ /* 0x000fe20000410000 */
[----:B------:R-:W-:Y:S02]  /*50e0*/  HADD2.F32 R106, -RZ, R13.H1_H1 ;  /* 0x3000000dff6a7230 */ /* 0x000fe40000004100 */
[-C--:B------:R-:W-:Y:S01]  /*50f0*/  FFMA.FTZ R39, R39, R12.reuse, -R112 ;  /* 0x0000000c27277223 */ /* 0x080fe20000010870 */
[----:B------:R-:W-:Y:S01]  /*5100*/  FFMA.FTZ R12, R104, R12, R107 ;  /* 0x0000000c680c7223 */ /* 0x000fe2000001006b */
[C---:B------:R-:W-:Y:S01]  /*5110*/  FMUL.FTZ R108, R99.reuse, R108 ;  /* 0x0000006c636c7220 */ /* 0x040fe20000410000 */
[----:B------:R-:W-:Y:S01]  /*5120*/  F2FP.SATFINITE.E4M3.F32.PACK_AB_MERGE_C R15, R98, R15, RZ ;  /* 0x0000000f620f723e */ /* 0x000fe200048070ff */
[----:B------:R-:W-:Y:S01]  /*5130*/  FFMA.FTZ R99, R99, R106, -R110 ;  /* 0x0000006a63637223 */ /* 0x000fe2000001086e */
[----:B------:R-:W-:Y:S01]  /*5140*/  F2FP.SATFINITE.E4M3.F32.PACK_AB_MERGE_C R39, R39, R102, RZ ;  /* 0x000000662727723e */ /* 0x000fe200048070ff */
[----:B------:R-:W-:Y:S01]  /*5150*/  FFMA.FTZ R108, R41, R106, R108 ;  /* 0x0000006a296c7223 */ /* 0x000fe2000001006c */
[----:B------:R-:W-:-:S02]  /*5160*/  F2FP.SATFINITE.E4M3.F32.PACK_AB_MERGE_C R12, R12, R103, RZ ;  /* 0x000000670c0c723e */ /* 0x000fc400048070ff */
[----:B------:R-:W-:Y:S02]  /*5170*/  F2FP.SATFINITE.E4M3.F32.PACK_AB_MERGE_C R37, R35, R32, R14 ;  /* 0x000000202325723e */ /* 0x000fe4000480700e */
[----:B------:R-:W-:Y:S02]  /*5180*/  F2FP.SATFINITE.E4M3.F32.PACK_AB_MERGE_C R39, R99, R100, R39 ;  /* 0x000000646327723e */ /* 0x000fe40004807027 */
[----:B------:R-:W-:Y:S02]  /*5190*/  F2FP.SATFINITE.E4M3.F32.PACK_AB_MERGE_C R41, R34, R33, R15 ;  /* 0x000000212229723e */ /* 0x000fe4000480700f */
[----:B------:R-:W-:-:S07]  /*51a0*/  F2FP.SATFINITE.E4M3.F32.PACK_AB_MERGE_C R43, R108, R101, R12 ;  /* 0x000000656c2b723e */ /* 0x000fce000480700c */
.L_x_1894:
[----:B------:R-:W-:Y:S05]  /*51b0*/  BSYNC B2 ;  /* 0x0000000000027941 */ /* 0x000fea0003800000 */
.L_x_1893:
[----:B0-----:R0:W-:Y:S04]  /*51c0*/  STG.E.128 desc[UR40][R80.64], R36 ;  /* 0x0000002450007986 */ /* 0x0011e8000c101d28 */
[----:B--2---:R0:W-:Y:S02]  /*51d0*/  @!P4 STG.E.128 desc[UR40][R82.64], R40 ;  /* 0x000000285200c986 */ /* 0x0041e4000c101d28 */
.L_x_1892:
[----:B------:R-:W-:Y:S05]  /*51e0*/  BSYNC B1 ;  /* 0x0000000000017941 */ /* 0x000fea0003800000 */
.L_x_1891:
[----:B------:R-:W-:-:S13]  /*51f0*/  ISETP.NE.AND P4, PT, R58, RZ, PT ;  /* 0x000000ff3a00720c */ /* 0x000fda0003f85270 */
[----:B------:R-:W-:Y:S05]  /*5200*/  @!P4 BRA `(.L_x_1875) ;  /* 0x000000100028c947 */ /* 0x000fea0003800000 */
[----:B------:R-:W2:Y:S04]  /*5210*/  LDL R32, [R1+0x4] ;  /* 0x0000040001207983 */ /* 0x000ea80000100800 */
[----:B------:R-:W3:Y:S04]  /*5220*/  LDL R15, [R1+0x64] ;  /* 0x00006400010f7983 */ /* 0x000ee80000100800 */
[----:B------:R-:W4:Y:S01]  /*5230*/  LDL R14, [R1+0x10] ;  /* 0x00001000010e7983 */ /* 0x000f220000100800 */
[----:B------:R-:W-:Y:S01]  /*5240*/  SEL R97, R60, R97, !P0 ;  /* 0x000000613c617207 */ /* 0x000fe20004000000 */
[----:B0-----:R-:W-:Y:S01]  /*5250*/  VIADD R40, R157, 0x20 ;  /* 0x000000209d287836 */ /* 0x001fe20000000000 */
[----:B------:R-:W-:Y:S01]  /*5260*/  IADD3 R37, P4, P5, R56, R76, R7 ;  /* 0x0000004c38257210 */ /* 0x000fe20007d9e007 */
[----:B------:R-:W-:Y:S01]  /*5270*/  BSSY B1, `(.L_x_1895) ;  /* 0x00000e4000017945 */ /* 0x000fe20003800000 */
[----:B------:R-:W-:-:S02]  /*5280*/  SHF.R.S32.HI R12, RZ, 0x1f, R97 ;  /* 0x0000001fff0c7819 */ /* 0x000fc40000011461 */
[----:B------:R-:W-:Y:S02]  /*5290*/  IADD3.X R38, R79, R96, R3, P4, P5 ;  /* 0x000000604f267210 */ /* 0x000fe400027ea403 */
[----:B------:R-:W-:Y:S02]  /*52a0*/  LEA.HI R12, R12, R97, RZ, 0x5 ;  /* 0x000000610c0c7211 */ /* 0x000fe400078f28ff */
[----:B------:R-:W-:Y:S02]  /*52b0*/  ISETP.GE.AND P5, PT, R40, R89, PT ;  /* 0x000000592800720c */ /* 0x000fe40003fa6270 */
[----:B------:R-:W-:Y:S02]  /*52c0*/  SHF.R.S32.HI R12, RZ, 0x5, R12 ;  /* 0x00000005ff0c7819 */ /* 0x000fe4000001140c */
        /* <DEDUP_REMOVED lines=101> */
[-C--:B------:R-:W-:Y:S01]  /*5920*/  FFMA.FTZ R38, R40, R83.reuse, -R97 ;  /* 0x0000005328267223 */ /* 0x080fe20000010861 */
[----:B------:R-:W-:Y:S02]  /*5930*/  HADD2.F32 R82, -RZ, R82.H1_H1 ;  /* 0x30000052ff527230 */ /* 0x000fe40000004100 */
[----:B------:R-:W-:Y:S01]  /*5940*/  FMUL.FTZ R97, R81, R92 ;  /* 0x0000005c51617220 */ /* 0x000fe20000410000 */
[----:B------:R-:W-:Y:S01]  /*5950*/  F2FP.F16.E4M3.UNPACK_B R40, R34 ;  /* 0x00000022ff28723e */ /* 0x000fe200020006ff */
[----:B------:R-:W-:Y:S01]  /*5960*/  FMUL.FTZ R92, R42, R92 ;  /* 0x0000005c2a5c7220 */ /* 0x000fe20000410000 */
[----:B------:R-:W-:Y:S01]  /*5970*/  FFMA.FTZ R80, R80, R83, R89 ;  /* 0x0000005350507223 */ /* 0x000fe20000010059 */
[----:B------:R-:W-:Y:S01]  /*5980*/  FFMA.FTZ R99, R42, R82, -R97 ;  /* 0x000000522a637223 */ /* 0x000fe20000010861 */
[----:B------:R-:W-:Y:S01]  /*5990*/  F2FP.F16.E4M3.UNPACK_B R91, R91 ;  /* 0x0000005bff5b723e */ /* 0x000fe200020006ff */
[----:B------:R-:W-:Y:S01]  /*59a0*/  HADD2.F32 R83, -RZ, R93.H0_H0 ;  /* 0x2000005dff537230 */ /* 0x000fe20000004100 */
[----:B------:R-:W-:Y:S01]  /*59b0*/  F2FP.SATFINITE.E4M3.F32.PACK_AB_MERGE_C R12, R29, R12, RZ ;  /* 0x0000000c1d0c723e */ /* 0x000fe200048070ff */
[----:B------:R-:W-:-:S02]  /*59c0*/  HADD2.F32 R42, -RZ, R40.H0_H0 ;  /* 0x20000028ff2a7230 */ /* 0x000fc40000004100 */
[----:B------:R-:W-:Y:S01]  /*59d0*/  FFMA.FTZ R101, R81, R82, R92 ;  /* 0x0000005251657223 */ /* 0x000fe2000001005c */
[----:B------:R-:W-:Y:S01]  /*59e0*/  HADD2.F32 R34, -RZ, R14.H0_H0 ;  /* 0x2000000eff227230 */ /* 0x000fe20000004100 */
[----:B------:R-:W-:Y:S01]  /*59f0*/  F2FP.SATFINITE.E4M3.F32.PACK_AB_MERGE_C R28, R31, R28, RZ ;  /* 0x0000001c1f1c723e */ /* 0x000fe200048070ff */
[----:B------:R-:W-:Y:S02]  /*5a00*/  HADD2.F32 R93, -RZ, R93.H1_H1 ;  /* 0x3000005dff5d7230 */ /* 0x000fe40000004100 */
[-C--:B------:R-:W-:Y:S01]  /*5a10*/  FMUL.FTZ R89, R42, R83.reuse ;  /* 0x000000532a597220 */ /* 0x080fe20000410000 */
[----:B------:R-:W-:Y:S01]  /*5a20*/  HADD2.F32 R40, -RZ, R40.H1_H1 ;  /* 0x30000028ff287230 */ /* 0x000fe20000004100 */
[----:B------:R-:W-:Y:S01]  /*5a30*/  F2FP.SATFINITE.E4M3.F32.PACK_AB_MERGE_C R12, R41, R30, R12 ;  /* 0x0000001e290c723e */ /* 0x000fe2000480700c */
[--C-:B------:R-:W-:Y:S02]  /*5a40*/  HADD2.F32 R81, -RZ, R91.reuse.H0_H0 ;  /* 0x2000005bff517230 */ /* 0x100fe40000004100 */
[----:B------:R-:W-:Y:S01]  /*5a50*/  FMUL.FTZ R83, R34, R83 ;  /* 0x0000005322537220 */ /* 0x000fe20000410000 */
[----:B------:R-:W-:Y:S01]  /*5a60*/  HADD2.F32 R14, -RZ, R14.H1_H1 ;  /* 0x3000000eff0e7230 */ /* 0x000fe20000004100 */
[----:B------:R-:W-:Y:S01]  /*5a70*/  F2FP.F16.E4M3.UNPACK_B R31, R33 ;  /* 0x00000021ff1f723e */ /* 0x000fe200020006ff */
[----:B------:R-:W-:Y:S01]  /*5a80*/  HADD2.F32 R91, -RZ, R91.H1_H1 ;  /* 0x3000005bff5b7230 */ /* 0x000fe20000004100 */
[----:B------:R-:W-:Y:S01]  /*5a90*/  F2FP.F16.E4M3.UNPACK_B R30, R11 ;  /* 0x0000000bff1e723e */ /* 0x000fe200020006ff */
[----:B------:R-:W-:Y:S01]  /*5aa0*/  FMUL.FTZ R97, R40, R93 ;  /* 0x0000005d28617220 */ /* 0x000fe20000410000 */
[----:B------:R-:W-:Y:S01]  /*5ab0*/  F2FP.F16.E4M3.UNPACK_B R29, R13 ;  /* 0x0000000dff1d723e */ /* 0x000fe200020006ff */
        /* <DEDUP_REMOVED lines=9> */
[----:B------:R-:W-:Y:S01]  /*5b50*/  FFMA.FTZ R93, R40, R91, R93 ;  /* 0x0000005b285d7223 */ /* 0x000fe2000001005d */
[----:B------:R-:W-:Y:S02]  /*5b60*/  HADD2.F32 R40, -RZ, R31.H1_H1 ;  /* 0x3000001fff287230 */ /* 0x000fe40000004100 */
[-C--:B------:R-:W-:Y:S01]  /*5b70*/  FMUL.FTZ R83, R38, R81.reuse ;  /* 0x0000005126537220 */ /* 0x080fe20000410000 */
[----:B------:R-:W-:Y:S02]  /*5b80*/  HADD2.F32 R43, -RZ, R41.H0_H0 ;  /* 0x20000029ff2b7230 */ /* 0x000fe40000004100 */
[C---:B------:R-:W-:Y:S01]  /*5b90*/  FMUL.FTZ R31, R28.reuse, R81 ;  /* 0x000000511c1f7220 */ /* 0x040fe20000410000 */
[----:B------:R-:W-:Y:S01]  /*5ba0*/  HADD2.F32 R81, -RZ, R30.H1_H1 ;  /* 0x3000001eff517230 */ /* 0x000fe20000004100 */
[----:B------:R-:W-:Y:S01]  /*5bb0*/  F2FP.F16.E4M3.UNPACK_B R33, R33.H1 ;  /* 0x00000021ff21723e */ /* 0x000fe200030006ff */
[----:B------:R-:W-:Y:S02]  /*5bc0*/  HADD2.F32 R30, -RZ, R29.H1_H1 ;  /* 0x3000001dff1e7230 */ /* 0x000fe40000004100 */
[-C--:B------:R-:W-:Y:S01]  /*5bd0*/  FFMA.FTZ R28, R28, R43.reuse, -R83 ;  /* 0x0000002b1c1c7223 */ /* 0x080fe20000010853 */
[----:B------:R-:W-:Y:S01]  /*5be0*/  FFMA.FTZ R29, R38, R43, R31 ;  /* 0x0000002b261d7223 */ /* 0x000fe2000001001f */
[----:B------:R-:W-:-:S02]  /*5bf0*/  HADD2.F32 R41, -RZ, R41.H1_H1 ;  /* 0x30000029ff297230 */ /* 0x000fc40000004100 */
        /* <DEDUP_REMOVED lines=8> */
[----:B------:R-:W-:Y:S01]  /*5c80*/  HADD2.F32 R41, -RZ, R42.H0_H0 ;  /* 0x2000002aff297230 */ /* 0x000fe20000004100 */
[----:B------:R-:W-:Y:S01]  /*5c90*/  F2FP.SATFINITE.E4M3.F32.PACK_AB_MERGE_C R80, R101, R80, RZ ;  /* 0x000000506550723e */ /* 0x000fe200048070ff */
[----:B------:R-:W-:-:S02]  /*5ca0*/  HADD2.F32 R11, -RZ, R31.H0_H0 ;  /* 0x2000001fff0b7230 */ /* 0x000fc40000004100 */
[----:B------:R-:W-:Y:S01]  /*5cb0*/  FFMA.FTZ R14, R14, R91, -R97 ;  /* 0x0000005b0e0e7223 */ /* 0x000fe20000010861 */
[----:B------:R-:W-:Y:S01]  /*5cc0*/  HADD2.F32 R40, -RZ, R33.H1_H1 ;  /* 0x30000021ff287230 */ /* 0x000fe20000004100 */
[----:B------:R-:W-:Y:S01]  /*5cd0*/  F2FP.SATFINITE.E4M3.F32.PACK_AB_MERGE_C R34, R93, R34, R80 ;  /* 0x000000225d22723e */ /* 0x000fe20004807050 */
[----:B------:R-:W-:Y:S02]  /*5ce0*/  HADD2.F32 R43, -RZ, R42.H1_H1 ;  /* 0x3000002aff2b7230 */ /* 0x000fe40000004100 */
[-C--:B------:R-:W-:Y:S01]  /*5cf0*/  FMUL.FTZ R80, R38, R41.reuse ;  /* 0x0000002926507220 */ /* 0x080fe20000410000 */
[----:B------:R-:W-:Y:S02]  /*5d00*/  HADD2.F32 R31, -RZ, R31.H1_H1 ;  /* 0x3000001fff1f7230 */ /* 0x000fe40000004100 */
[----:B------:R-:W-:Y:S01]  /*5d10*/  FMUL.FTZ R41, R11, R41 ;  /* 0x000000290b297220 */ /* 0x000fe20000410000 */
[--C-:B------:R-:W-:Y:S02]  /*5d20*/  HADD2.F32 R33, -RZ, R10.reuse.H0_H0 ;  /* 0x2000000aff217230 */ /* 0x100fe40000004100 */
[----:B------:R-:W-:Y:S01]  /*5d30*/  FMUL.FTZ R82, R40, R43 ;  /* 0x0000002b28527220 */ /* 0x000fe20000410000 */
[----:B------:R-:W-:-:S02]  /*5d40*/  HADD2.F32 R42, -RZ, R10.H1_H1 ;  /* 0x3000000aff2a7230 */ /* 0x000fc40000004100 */
[----:B------:R-:W-:Y:S01]  /*5d50*/  FMUL.FTZ R43, R31, R43 ;  /* 0x0000002b1f2b7220 */ /* 0x000fe20000410000 */
[----:B------:R-:W-:Y:S01]  /*5d60*/  F2FP.SATFINITE.E4M3.F32.PACK_AB_MERGE_C R14, R14, R89, R99 ;  /* 0x000000590e0e723e */ /* 0x000fe20004807063 */
[-C--:B------:R-:W-:Y:S01]  /*5d70*/  FFMA.FTZ R10, R11, R33.reuse, -R80 ;  /* 0x000000210b0a7223 */ /* 0x080fe20000010850 */
[----:B------:R-:W-:Y:S01]  /*5d80*/  FFMA.FTZ R11, R38, R33, R41 ;  /* 0x00000021260b7223 */ /* 0x000fe20000010029 */
[-C--:B------:R-:W-:Y:S01]  /*5d90*/  FFMA.FTZ R31, R31, R42.reuse, -R82 ;  /* 0x0000002a1f1f7223 */ /* 0x080fe20000010852 */
[----:B------:R-:W-:Y:S01]  /*5da0*/  FFMA.FTZ R38, R40, R42, R43 ;  /* 0x0000002a28267223 */ /* 0x000fe2000001002b */
[----:B------:R-:W-:Y:S02]  /*5db0*/  F2FP.F16.E4M3.UNPACK_B R42, R35.H1 ;  /* 0x00000023ff2a723e */ /* 0x000fe400030006ff */
[----:B------:R-:W-:Y:S02]  /*5dc0*/  F2FP.F16.E4M3.UNPACK_B R89, R9.H1 ;  /* 0x00000009ff59723e */ /* 0x000fe400030006ff */
[----:B------:R-:W-:-:S02]  /*5dd0*/  F2FP.F16.E4M3.UNPACK_B R33, R15 ;  /* 0x0000000fff21723e */ /* 0x000fc400020006ff */
[----:B------:R-:W-:Y:S01]  /*5de0*/  F2FP.F16.E4M3.UNPACK_B R83, R9 ;  /* 0x00000009ff53723e */ /* 0x000fe200020006ff */
[----:B------:R-:W-:Y:S01]  /*5df0*/  HADD2.F32 R91, -RZ, R89.H0_H0 ;  /* 0x20000059ff5b7230 */ /* 0x000fe20000004100 */
[----:B------:R-:W-:Y:S01]  /*5e00*/  F2FP.F16.E4M3.UNPACK_B R41, R35 ;  /* 0x00000023ff29723e */ /* 0x000fe200020006ff */
[----:B------:R-:W-:Y:S01]  /*5e10*/  HADD2.F32 R35, -RZ, R33.H0_H0 ;  /* 0x20000021ff237230 */ /* 0x000fe20000004100 */
[----:B------:R-:W-:Y:S01]  /*5e20*/  F2FP.F16.E4M3.UNPACK_B R15, R15.H1 ;  /* 0x0000000fff0f723e */ /* 0x000fe200030006ff */
[----:B------:R-:W-:Y:S01]  /*5e30*/  HADD2.F32 R92, -RZ, R83.H0_H0 ;  /* 0x20000053ff5c7230 */ /* 0x000fe20000004100 */
[-C--:B------:R-:W-:Y:S01]  /*5e40*/  F2FP.F16.E4M3.UNPACK_B R9, R8.reuse ;  /* 0x00000008ff09723e */ /* 0x080fe200020006ff */
[----:B------:R-:W-:Y:S01]  /*5e50*/  HADD2.F32 R43, -RZ, R41.H0_H0 ;  /* 0x20000029ff2b7230 */ /* 0x000fe20000004100 */
[----:B------:R-:W-:Y:S01]  /*5e60*/  F2FP.F16.E4M3.UNPACK_B R80, R8.H1 ;  /* 0x00000008ff50723e */ /* 0x000fe200030006ff */
[----:B------:R-:W-:Y:S01]  /*5e70*/  HADD2.F32 R8, -RZ, R42.H0_H0 ;  /* 0x2000002aff087230 */ /* 0x000fe20000004100 */
[----:B------:R-:W-:Y:S01]  /*5e80*/  F2FP.SATFINITE.E4M3.F32.PACK_AB_MERGE_C R10, R31, R10, RZ ;  /* 0x0000000a1f0a723e */ /* 0x000fe200048070ff */
        /* <DEDUP_REMOVED lines=8> */
[----:B------:R-:W-:-:S02]  /*5f10*/  HADD2.F32 R15, -RZ, R15.H1_H1 ;  /* 0x3000000fff0f7230 */ /* 0x000fc40000004100 */
[----:B------:R-:W-:Y:S01]  /*5f20*/  FMUL.FTZ R92, R35, R92 ;  /* 0x0000005c235c7220 */ /* 0x000fe20000410000 */
[----:B------:R-:W-:Y:S02]  /*5f30*/  HADD2.F32 R82, -RZ, R9.H0_H0 ;  /* 0x20000009ff527230 */ /* 0x000fe40000004100 */
[-C--:B------:R-:W-:Y:S01]  /*5f40*/  FMUL.FTZ R98, R42, R89.reuse ;  /* 0x000000592a627220 */ /* 0x080fe20000410000 */
[----:B------:R-:W-:Y:S02]  /*5f50*/  HADD2.F32 R41, -RZ, R41.H1_H1 ;  /* 0x30000029ff297230 */ /* 0x000fe40000004100 */
[----:B------:R-:W-:Y:S01]  /*5f60*/  FMUL.FTZ R89, R15, R89 ;  /* 0x000000590f597220 */ /* 0x000fe20000410000 */
[----:B------:R-:W-:Y:S02]  /*5f70*/  HADD2.F32 R40, -RZ, R83.H1_H1 ;  /* 0x30000053ff287230 */ /* 0x000fe40000004100 */
[----:B------:R-:W-:Y:S01]  /*5f80*/  FFMA.FTZ R91, R8, R81, R91 ;  /* 0x00000051085b7223 */ /* 0x000fe2000001005b */
[----:B------:R-:W-:-:S02]  /*5f90*/  HADD2.F32 R80, -RZ, R80.H1_H1 ;  /* 0x30000050ff507230 */ /* 0x000fc40000004100 */
[-C--:B------:R-:W-:Y:S01]  /*5fa0*/  FFMA.FTZ R94, R35, R82.reuse, -R94 ;  /* 0x00000052235e7223 */ /* 0x080fe2000001085e */
[----:B------:R-:W-:Y:S02]  /*5fb0*/  HADD2.F32 R33, -RZ, R33.H1_H1 ;  /* 0x30000021ff217230 */ /* 0x000fe40000004100 */
[----:B------:R-:W-:Y:S01]  /*5fc0*/  FFMA.FTZ R92, R43, R82, R92 ;  /* 0x000000522b5c7223 */ /* 0x000fe2000001005c */
[----:B------:R-:W-:Y:S02]  /*5fd0*/  HADD2.F32 R8, -RZ, R9.H1_H1 ;  /* 0x30000009ff087230 */ /* 0x000fe40000004100 */
[----:B------:R-:W-:Y:S01]  /*5fe0*/  FMUL.FTZ R82, R41, R40 ;  /* 0x0000002829527220 */ /* 0x000fe20000410000 */
[----:B------:R-:W-:Y:S01]  /*5ff0*/  FFMA.FTZ R98, R15, R80, -R98 ;  /* 0x000000500f627223 */ /* 0x000fe20000010862 */
[C---:B------:R-:W-:Y:S01]  /*6000*/  FMUL.FTZ R40, R33.reuse, R40 ;  /* 0x0000002821287220 */ /* 0x040fe20000410000 */
[----:B------:R-:W-:Y:S01]  /*6010*/  FFMA.FTZ R42, R42, R80, R89 ;  /* 0x000000502a2a7223 */ /* 0x000fe20000010059 */
[-C--:B------:R-:W-:Y:S01]  /*6020*/  FFMA.FTZ R33, R33, R8.reuse, -R82 ;  /* 0x0000000821217223 */ /* 0x080fe20000010852 */
[----:B------:R-:W-:Y:S01]  /*6030*/  F2FP.SATFINITE.E4M3.F32.PACK_AB_MERGE_C R11, R38, R11, RZ ;  /* 0x0000000b260b723e */ /* 0x000fe200048070ff */
[----:B------:R-:W-:Y:S01]  /*6040*/  FFMA.FTZ R41, R41, R8, R40 ;  /* 0x0000000829297223 */ /* 0x000fe20000010028 */
[----:B------:R-:W-:-:S02]  /*6050*/  F2FP.SATFINITE.E4M3.F32.PACK_AB_MERGE_C R93, R98, R93, RZ ;  /* 0x0000005d625d723e */ /* 0x000fc400048070ff */
[----:B------:R-:W-:Y:S02]  /*6060*/  F2FP.SATFINITE.E4M3.F32.PACK_AB_MERGE_C R42, R42, R91, RZ ;  /* 0x0000005b2a2a723e */ /* 0x000fe400048070ff */
[----:B------:R-:W-:Y:S02]  /*6070*/  F2FP.SATFINITE.E4M3.F32.PACK_AB_MERGE_C R15, R33, R94, R93 ;  /* 0x0000005e210f723e */ /* 0x000fe4000480705d */
[----:B------:R-:W-:Y:S02]  /*6080*/  F2FP.SATFINITE.E4M3.F32.PACK_AB_MERGE_C R13, R13, R28, R10 ;  /* 0x0000001c0d0d723e */ /* 0x000fe4000480700a */
[----:B------:R-:W-:Y:S02]  /*6090*/  F2FP.SATFINITE.E4M3.F32.PACK_AB_MERGE_C R33, R30, R29, R11 ;  /* 0x0000001d1e21723e */ /* 0x000fe4000480700b */
[----:B------:R-:W-:-:S07]  /*60a0*/  F2FP.SATFINITE.E4M3.F32.PACK_AB_MERGE_C R35, R41, R92, R42 ;  /* 0x0000005c2923723e */ /* 0x000fce000480702a */
.L_x_1896:
[----:B------:R-:W-:Y:S05]  /*60b0*/  BSYNC B1 ;  /* 0x0000000000017941 */ /* 0x000fea0003800000 */
.L_x_1895:
        /* <DEDUP_REMOVED lines=10> */
.L_x_1868:
[----:B------:R-:W-:-:S13]  /*6160*/  ISETP.NE.AND P3, PT, R23, 0x3, PT ;  /* 0x000000031700780c */ /* 0x000fda0003f65270 */
[----:B------:R-:W-:Y:S05]  /*6170*/  @!P3 BRA `(.L_x_1897) ;  /* 0x000000000004b947 */ /* 0x000fea0003800000 */
[----:B------:R-:W-:Y:S01]  /*6180*/  BPT.TRAP 0x1 ;  /* 0x000000040000795c */ /* 0x000fe20000300000 */
.L_x_1897:
        /* <DEDUP_REMOVED lines=8> */
.L_x_2131:
[----:B------:R-:W-:Y:S05]  /*6210*/  BSYNC B1 ;  /* 0x0000000000017941 */ /* 0x000fea0003800000 */
.L_x_1898:
        /* <DEDUP_REMOVED lines=9> */
.L_x_1875:
[----:B------:R-:W-:Y:S05]  /*62b0*/  BSYNC B0 ;  /* 0x0000000000007941 */ /* 0x000fea0003800000 */
.L_x_1867:
        /* <DEDUP_REMOVED lines=17> */
.L_x_1901:
[----:B------:R-:W-:Y:S05]  /*63d0*/  BSYNC B0 ;  /* 0x0000000000007941 */ /* 0x000fea0003800000 */
.L_x_1900:
[----:B------:R-:W2:Y:S01]  /*63e0*/  SYNCS.PHASECHK.TRANS64.TRYWAIT P5, [R85+URZ+0x19cb0], R88 ;  /* 0x019cb058550075a7 */ /* 0x000ea200080a017f */
[----:B------:R-:W-:Y:S01]  /*63f0*/  BSSY B0, `(.L_x_1902) ;  /* 0x0000003000007945 */ /* 0x000fe20003800000 */
[----:B------:R-:W-:-:S03]  /*6400*/  ISETP.GE.AND P3, PT, R19, R87, PT ;  /* 0x000000571300720c */ /* 0x000fc60003f66270 */
[----:B--2---:R-:W-:Y:S10]  /*6410*/  @!P5 BRA `(.L_x_1903) ;  /* 0x00000148009cd947 */ /* 0x004ff40003800000 */
.L_x_2132:
[----:B------:R-:W-:Y:S05]  /*6420*/  BSYNC B0 ;  /* 0x0000000000007941 */ /* 0x000fea0003800000 */
.L_x_1902:
        /* <DEDUP_REMOVED lines=13> */
[----:B------:R-:W-:Y:S01]  /*6500*/  IADD3 R28, P3, R14, UR6, RZ ;  /* 0x000000060e1c7c10 */ /* 0x000fe2000ff7e0ff */
[----:B------:R-:W-:-:S03]  /*6510*/  VIADD R30, R157, 0x20 ;  /* 0x000000209d1e7836 */ /* 0x000fc60000000000 */
        /* <DEDUP_REMOVED lines=8> */
.L_x_1905:
[----:B------:R-:W-:Y:S05]  /*65a0*/  BSYNC B0 ;  /* 0x0000000000007941 */ /* 0x000fea0003800000 */
.L_x_1904:
        /* <DEDUP_REMOVED lines=16> */
[----:B--2---:R-:W-:Y:S06]  /*66b0*/  @P2 BRA `(.L_x_1906) ;  /* 0xffffffbc00202947 */ /* 0x004fec000383ffff */
.L_x_1862:
[----:B------:R-:W1:Y:S01]  /*66c0*/  LDC R0, c[0x0][0x428] ;  /* 0x00010a00ff007b82 */ /* 0x000e620000000800 */
[----:B------:R-:W-:Y:S04]  /*66d0*/  BSSY B0, `(.L_x_1907) ;  /* 0x0000004000007945 */ /* 0x000fe80003800000 */
[----:B------:R-:W-:Y:S05]  /*66e0*/  @P3 BRA `(.L_x_1908) ;  /* 0x0000000000083947 */ /* 0x000fea0003800000 */
[----:B------:R-:W2:Y:S02]  /*66f0*/  FENCE.VIEW.ASYNC.G ;  /* 0x00000000000073c6 */ /* 0x000ea40000000100 */
[----:B--2---:R-:W-:Y:S06]  /*6700*/  BAR.ARV 0xc, 0x200 ;  /* 0x0308000000007b1d */ /* 0x004fec0000002000 */
.L_x_1908:
[----:B------:R-:W-:Y:S05]  /*6710*/  BSYNC B0 ;  /* 0x0000000000007941 */ /* 0x000fea0003800000 */
.L_x_1907:
[----:B------:R-:W2:Y:S01]  /*6720*/  LDL R4, [R1+0x54] ;  /* 0x0000540001047983 */ /* 0x000ea20000100800 */
[----:B------:R-:W-:-:S03]  /*6730*/  ULDC.64 UR4, c[0x0][0x990] ;  /* 0x0002640000047ab9 */ /* 0x000fc60000000a00 */
[----:B------:R-:W3:Y:S01]  /*6740*/  LDL R5, [R1+0x40] ;  /* 0x0000400001057983 */ /* 0x000ee20000100800 */
[----:B------:R-:W-:Y:S01]  /*6750*/  ISETP.NE.U32.AND P0, PT, RZ, UR4, PT ;  /* 0x00000004ff007c0c */ /* 0x000fe2000bf05070 */
[----:B------:R-:W-:Y:S01]  /*6760*/  ULDC.64 UR6, c[0x0][0x998] ;  /* 0x0002660000067ab9 */ /* 0x000fe20000000a00 */
[----:B-1----:R-:W-:Y:S01]  /*6770*/  ISETP.NE.AND P4, PT, R0, 0x1, PT ;  /* 0x000000010000780c */ /* 0x002fe20003f85270 */
[----:B------:R-:W3:Y:S01]  /*6780*/  LDL R26, [R1+0x1c] ;  /* 0x00001c00011a7983 */ /* 0x000ee20000100800 */
[----:B------:R-:W-:Y:S02]  /*6790*/  ISETP.NE.AND.EX P0, PT, RZ, UR5, PT, P0 ;  /* 0x00000005ff007c0c */ /* 0x000fe4000bf05300 */
[----:B------:R-:W-:Y:S01]  /*67a0*/  ISETP.NE.U32.AND P1, PT, RZ, UR6, PT ;  /* 0x00000006ff007c0c */ /* 0x000fe2000bf25070 */
[----:B------:R-:W3:Y:S01]  /*67b0*/  LDL R25, [R1+0x20] ;  /* 0x0000200001197983 */ /* 0x000ee20000100800 */
[----:B------:R-:W-:Y:S02]  /*67c0*/  IMAD.MOV.U32 R7, RZ, RZ, R154 ;  /* 0x000000ffff077224 */ /* 0x000fe400078e009a */
[----:B------:R-:W-:-:S05]  /*67d0*/  ISETP.NE.AND.EX P1, PT, RZ, UR7, PT, P1 ;  /* 0x00000007ff007c0c */ /* 0x000fca000bf25310 */
[----:B------:R-:W1:Y:S08]  /*67e0*/  @P4 LDC R3, c[0x0][0x42c] ;  /* 0x00010b00ff034b82 */ /* 0x000e700000000800 */
[----:B0-----:R-:W2:Y:S08]  /*67f0*/  @P0 LDC.64 R10, c[0x0][0x9a8] ;  /* 0x00026a00ff0a0b82 */ /* 0x001eb00000000a00 */
[----:B------:R-:W0:Y:S08]  /*6800*/  @P4 LDC R2, c[0x0][0x430] ;  /* 0x00010c00ff024b82 */ /* 0x000e300000000800 */
[----:B----4-:R-:W4:Y:S01]  /*6810*/  @P1 LDC.64 R12, c[0x0][0x9b8] ;  /* 0x00026e00ff0c1b82 */ /* 0x010f220000000a00 */
[----:B-1----:R-:W-:-:S07]  /*6820*/  @P4 IMAD.HI.U32 R3, R154, R3, RZ ;  /* 0x000000039a034227 */ /* 0x002fce00078e00ff */
[----:B------:R-:W1:Y:S08]  /*6830*/  @P0 LDC.64 R14, c[0x0][0x9b0] ;  /* 0x00026c00ff0e0b82 */ /* 0x000e700000000a00 */
[----:B------:R-:W1:Y:S01]  /*6840*/  @P1 LDC.64 R20, c[0x0][0x9c0] ;  /* 0x00027000ff141b82 */ /* 0x000e620000000a00 */
[----:B0-----:R-:W-:-:S04]  /*6850*/  @P4 SHF.R.U32.HI R7, RZ, R2, R3 ;  /* 0x00000002ff074219 */ /* 0x001fc80000011603 */
        /* <DEDUP_REMOVED lines=9> */
[----:B-1----:R-:W-:Y:S02]  /*68f0*/  @P0 IMAD R0, R9, R14, RZ ;  /* 0x0000000e09000224 */ /* 0x002fe400078e02ff */
        /* <DEDUP_REMOVED lines=16> */
[----:B------:R-:W2:Y:S01]  /*6a00*/  @P1 LDG.E R0, desc[UR40][R8.64] ;  /* 0x0000002808001981 */ /* 0x000ea2000c1e1900 */
[----:B------:R-:W-:Y:S01]  /*6a10*/  IADD3 R2, R25, 0x13f, -R26 ;  /* 0x0000013f19027810 */ /* 0x000fe20007ffe81a */
[----:B------:R-:W1:Y:S02]  /*6a20*/  @P4 LDC R6, c[0x0][0x430] ;  /* 0x00010c00ff064b82 */ /* 0x000e640000000800 */
[----:B------:R3:W2:Y:S02]  /*6a30*/  @P0 LDG.E R3, desc[UR40][R4.64] ;  /* 0x0000002804030981 */ /* 0x0006a4000c1e1900 */
[----:B------:R-:W-:-:S05]  /*6a40*/  IMAD R2, R153, 0xc0, R2 ;  /* 0x000000c099027824 */ /* 0x000fca00078e0202 */
[----:B------:R-:W-:-:S04]  /*6a50*/  SHF.R.S32.HI R7, RZ, 0x1f, R2 ;  /* 0x0000001fff077819 */ /* 0x000fc80000011402 */
[----:B------:R-:W-:-:S04]  /*6a60*/  LEA.HI R7, R7, R2, RZ, 0x7 ;  /* 0x0000000207077211 */ /* 0x000fc800078f38ff */
[----:B------:R-:W-:-:S04]  /*6a70*/  SHF.R.S32.HI R7, RZ, 0x7, R7 ;  /* 0x00000007ff077819 */ /* 0x000fc80000011407 */
[----:B------:R-:W-:-:S04]  /*6a80*/  VIMNMX R90, R90, R7, PT ;  /* 0x000000075a5a7248 */ /* 0x000fc80003fe0100 */
[----:B------:R-:W-:Y:S01]  /*6a90*/  ISETP.GE.AND P1, PT, R90, 0x1, PT ;  /* 0x000000015a00780c */ /* 0x000fe20003f26270 */
[----:B0-----:R-:W-:-:S04]  /*6aa0*/  @P4 IMAD.HI.U32 R11, R154, R11, RZ ;  /* 0x0000000b9a0b4227 */ /* 0x001fc800078e00ff */
[----:B---3--:R-:W-:Y:S01]  /*6ab0*/  IMAD.MOV.U32 R4, RZ, RZ, R154 ;  /* 0x000000ffff047224 */ /* 0x008fe200078e009a */
[----:B-1----:R-:W-:Y:S02]  /*6ac0*/  @P4 SHF.R.U32.HI R4, RZ, R6, R11 ;  /* 0x00000006ff044219 */ /* 0x002fe4000001160b */
[----:B------:R-:W-:Y:S02]  /*6ad0*/  CS2R R20, SRZ ;  /* 0x0000000000147805 */ /* 0x000fe4000001ff00 */
[----:B------:R-:W-:Y:S01]  /*6ae0*/  PLOP3.LUT P0, PT, PT, PT, PT, 0x80, 0x0 ;  /* 0x000000000000781c */ /* 0x000fe20003f0f070 */
[----:B------:R-:W-:Y:S01]  /*6af0*/  IMAD.MOV.U32 R135, RZ, RZ, RZ ;  /* 0x000000ffff877224 */ /* 0x000fe200078e00ff */
[----:B------:R-:W-:Y:S01]  /*6b00*/  CS2R R14, SRZ ;  /* 0x00000000000e7805 */ /* 0x000fe2000001ff00 */
[----:B------:R0:W-:Y:S01]  /*6b10*/  STL [R1+0x5c], R4 ;  /* 0x00005c0401007387 */ /* 0x0001e20000100800 */
[----:B------:R-:W-:Y:S02]  /*6b20*/  CS2R R26, SRZ ;  /* 0x00000000001a7805 */ /* 0x000fe4000001ff00 */
[----:B------:R-:W-:Y:S01]  /*6b30*/  CS2R R6, SRZ ;  /* 0x0000000000067805 */ /* 0x000fe2000001ff00 */
[----:B------:R-:W-:Y:S01]  /*6b40*/  IMAD.MOV.U32 R25, RZ, RZ, RZ ;  /* 0x000000ffff197224 */ /* 0x000fe200078e00ff */
        /* <DEDUP_REMOVED lines=8> */
[----:B0-----:R-:W-:Y:S02]  /*6bd0*/  CS2R R4, SRZ ;  /* 0x0000000000047805 */ /* 0x001fe4000001ff00 */
        /* <DEDUP_REMOVED lines=11> */
[----:B------:R-:W-:Y:S02]  /*6c90*/  IMAD.MOV.U32 R60, RZ, RZ, RZ ;  /* 0x000000ffff3c7224 */ /* 0x000fe400078e00ff */
[----:B--2---:R-:W-:-:S04]  /*6ca0*/  FMUL.FTZ R0, R3, R0 ;  /* 0x0000000003007220 */ /* 0x004fc80000410000 */
[----:B------:R-:W-:Y:S01]  /*6cb0*/  FMUL.FTZ R2, R0, UR4 ;  /* 0x0000000400027c20 */ /* 0x000fe20008410000 */
        /* <DEDUP_REMOVED lines=33> */
.L_x_1911:
[----:B------:R-:W-:Y:S05]  /*6ed0*/  BSYNC B6 ;  /* 0x0000000000067941 */ /* 0x000fea0003800000 */
.L_x_1910:
        /* <DEDUP_REMOVED lines=13> */
.L_x_1915:
[----:B-1----:R1:W2:Y:S02]  /*6fb0*/  SYNCS.PHASECHK.TRANS64.TRYWAIT P0, [R16+URZ+0x19c00], R3 ;  /* 0x019c0003100075a7 */ /* 0x0022a4000800017f */
[----:B--2---:R-:W-:Y:S05]  /*6fc0*/  @!P0 NANOSLEEP.SYNCS 0x989680 ;  /* 0x009896800000895d */ /* 0x004fea0003900000 */
[----:B------:R-:W2:Y:S02]  /*6fd0*/  @!P0 SYNCS.PHASECHK.TRANS64 P0, [R16+URZ+0x19c00], R3 ;  /* 0x019c0003100085a7 */ /* 0x000ea4000800007f */
[----:B--2---:R-:W-:Y:S05]  /*6fe0*/  @!P0 BRA `(.L_x_1915) ;  /* 0xfffffffc00f08947 */ /* 0x004fea000383ffff */
.L_x_1914:
[----:B------:R-:W-:Y:S05]  /*6ff0*/  BSYNC B0 ;  /* 0x0000000000007941 */ /* 0x000fea0003800000 */
.L_x_1913:
[----:B------:R-:W-:Y:S05]  /*7000*/  BRA `(.L_x_1916) ;  /* 0x0000004400f87947 */ /* 0x000fea0003800000 */
.L_x_1912:
[----:B------:R-:W0:Y:S01]  /*7010*/  S2R R4, SR_TID.X ;  /* 0x0000000000047919 */ /* 0x000e220000002100 */
[----:B------:R-:W-:Y:S01]  /*7020*/  LOP3.LUT P0, RZ, R26, 0x9f, RZ, 0xc0, !PT ;  /* 0x0000009f1aff7812 */ /* 0x000fe2000780c0ff */
[----:B------:R-:W-:Y:S01]  /*7030*/  ULDC.64 UR4, c[0x0][0x3d8] ;  /* 0x0000f60000047ab9 */ /* 0x000fe20000000a00 */
[----:B-----5:R-:W-:Y:S01]  /*7040*/  SHF.R.S32.HI R0, RZ, 0x1f, R24 ;  /* 0x0000001fff007819 */ /* 0x020fe20000011418 */
[----:B------:R-:W-:Y:S01]  /*7050*/  ULDC.64 UR6, c[0x0][0x3e8] ;  /* 0x0000fa0000067ab9 */ /* 0x000fe20000000a00 */
[----:B------:R-:W-:Y:S01]  /*7060*/  IMAD.WIDE.U32 R38, R24, UR4, RZ ;  /* 0x0000000418267c25 */ /* 0x000fe2000f8e00ff */
[----:B------:R-:W-:Y:S01]  /*7070*/  BSSY B6, `(.L_x_1917) ;  /* 0x0000020000067945 */ /* 0x000fe20003800000 */
[----:B------:R-:W-:Y:S02]  /*7080*/  SHF.R.S32.HI R50, RZ, 0x1f, R157 ;  /* 0x0000001fff327819 */ /* 0x000fe4000001149d */
        /* <DEDUP_REMOVED lines=8> */
[----:B------:R-:W-:-:S04]  /*7110*/  LEA.HI R35, R4, R4, RZ, 0x1 ;  /* 0x0000000404237211 */ /* 0x000fc800078f08ff */
[----:B------:R-:W-:-:S05]  /*7120*/  LOP3.LUT R35, R35, 0xfffffffe, RZ, 0xc0, !PT ;  /* 0xfffffffe23237812 */ /* 0x000fca00078ec0ff */
[----:B------:R-:W-:-:S04]  /*7130*/  IMAD.IADD R35, R4, 0x1, -R35 ;  /* 0x0000000104237824 */ /* 0x000fc800078e0a23 */
[----:B------:R-:W-:-:S05]  /*7140*/  IMAD.SHL.U32 R35, R35, 0x8, RZ ;  /* 0x0000000823237824 */ /* 0x000fca00078e00ff */
        /* <DEDUP_REMOVED lines=18> */
.L_x_1918:
[----:B------:R-:W-:Y:S05]  /*7270*/  BSYNC B6 ;  /* 0x0000000000067941 */ /* 0x000fea0003800000 */
.L_x_1917:
[----:B------:R-:W2:Y:S01]  /*7280*/  LDL R21, [R1+0x1c] ;  /* 0x00001c0001157983 */ /* 0x000ea20000100800 */
[----:B------:R-:W0:Y:S01]  /*7290*/  LDC.64 R10, c[0x0][0x3d8] ;  /* 0x0000f600ff0a7b82 */ /* 0x000e220000000a00 */
[----:B------:R-:W-:Y:S02]  /*72a0*/  ULDC.U8 UR4, c[0x0][0x3f0] ;  /* 0x0000fc0000047ab9 */ /* 0x000fe40000000000 */
[----:B------:R-:W3:Y:S01]  /*72b0*/  LDL R20, [R1+0x30] ;  /* 0x0000300001147983 */ /* 0x000ee20000100800 */
[----:B------:R-:W-:Y:S01]  /*72c0*/  ISETP.NE.AND P0, PT, RZ, UR4, PT ;  /* 0x00000004ff007c0c */ /* 0x000fe2000bf05270 */
[----:B------:R-:W-:Y:S01]  /*72d0*/  BSSY B0, `(.L_x_1919) ;  /* 0x0000449000007945 */ /* 0x000fe20003800000 */
[----:B------:R-:W-:Y:S02]  /*72e0*/  SHF.R.S32.HI R3, RZ, 0x1f, R153 ;  /* 0x0000001fff037819 */ /* 0x000fe40000011499 */
[----:B------:R-:W1:Y:S03]  /*72f0*/  LDC.64 R12, c[0x0][0x3e8] ;  /* 0x0000fa00ff0c7b82 */ /* 0x000e660000000a00 */
[----:B0-----:R-:W-:-:S02]  /*7300*/  IMAD R4, R3, R10, RZ ;  /* 0x0000000a03047224 */ /* 0x001fc400078e02ff */
[----:B------:R-:W-:-:S04]  /*7310*/  IMAD.WIDE.U32 R42, R153, R10, RZ ;  /* 0x0000000a992a7225 */ /* 0x000fc800078e00ff */
[-C--:B-1----:R-:W-:Y:S02]  /*7320*/  IMAD R6, R3, R12.reuse, RZ ;  /* 0x0000000c03067224 */ /* 0x082fe400078e02ff */
[----:B------:R-:W-:-:S04]  /*7330*/  IMAD.WIDE.U32 R14, R153, R12, RZ ;  /* 0x0000000c990e7225 */ /* 0x000fc800078e00ff */
[C---:B------:R-:W-:Y:S02]  /*7340*/  IMAD R3, R153.reuse, R11, R4 ;  /* 0x0000000b99037224 */ /* 0x040fe400078e0204 */
[----:B------:R-:W-:Y:S02]  /*7350*/  IMAD R5, R153, R13, R6 ;  /* 0x0000000d99057224 */ /* 0x000fe400078e0206 */
[----:B------:R-:W-:Y:S02]  /*7360*/  IMAD.IADD R44, R43, 0x1, R3 ;  /* 0x000000012b2c7824 */ /* 0x000fe400078e0203 */
[----:B------:R-:W-:Y:S02]  /*7370*/  IMAD.IADD R48, R15, 0x1, R5 ;  /* 0x000000010f307824 */ /* 0x000fe400078e0205 */
[----:B--2---:R-:W-:Y:S02]  /*7380*/  IMAD R0, R153, -0xc0, R21 ;  /* 0xffffff4099007824 */ /* 0x004fe400078e0215 */
[----:B---3--:R-:W-:-:S03]  /*7390*/  IMAD.IADD R20, R16, 0x1, R20 ;  /* 0x0000000110147824 */ /* 0x008fc600078e0214 */
[----:B------:R-:W-:Y:S01]  /*73a0*/  VIMNMX R4, R0, 0xc0, PT ;  /* 0x000000c000047848 */ /* 0x000fe20003fe0100 */
        /* <DEDUP_REMOVED lines=22> */
[----:B------:R-:W-:Y:S01]  /*7510*/  SHF.R.S32.HI R46, RZ, 0x1f, R19 ;  /* 0x0000001fff2e7819 */ /* 0x000fe20000011413 */
[----:B------:R-:W-:Y:S01]  /*7520*/  IMAD.MOV.U32 R8, RZ, RZ, R35 ;  /* 0x000000ffff087224 */ /* 0x000fe200078e0023 */
[----:B------:R-:W-:Y:S01]  /*7530*/  ULDC UR4, c[0x0][0x3d4] ;  /* 0x0000f50000047ab9 */ /* 0x000fe20000000800 */
[----:B------:R-:W-:Y:S01]  /*7540*/  IMAD.MOV.U32 R9, RZ, RZ, R34 ;  /* 0x000000ffff097224 */ /* 0x000fe200078e0022 */
[----:B------:R-:W-:Y:S01]  /*7550*/  ULDC.64 UR6, c[0x0][0x3c8] ;  /* 0x0000f20000067ab9 */ /* 0x000fe20000000a00 */
[-C--:B------:R-:W-:Y:S01]  /*7560*/  IMAD R0, R46, R10.reuse, RZ ;  /* 0x0000000a2e007224 */ /* 0x080fe200078e02ff */
[----:B------:R-:W-:Y:S01]  /*7570*/  ULDC.64 UR8, c[0x0][0x3e0] ;  /* 0x0000f80000087ab9 */ /* 0x000fe20000000a00 */
[----:B------:R-:W-:Y:S01]  /*7580*/  IMAD.WIDE.U32 R24, R19, R10, R8 ;  /* 0x0000000a13187225 */ /* 0x000fe200078e0008 */
[----:B------:R-:W-:Y:S02]  /*7590*/  ISETP.GE.AND P3, PT, R35, UR4, PT ;  /* 0x0000000423007c0c */ /* 0x000fe4000bf66270 */
[----:B------:R-:W-:-:S02]  /*75a0*/  CS2R R32, SRZ ;  /* 0x0000000000207805 */ /* 0x000fc4000001ff00 */
        /* <DEDUP_REMOVED lines=31> */
.L_x_1922:
[----:B------:R-:W-:Y:S05]  /*77a0*/  BSYNC B1 ;  /* 0x0000000000017941 */ /* 0x000fea0003800000 */
.L_x_1921:
        /* <DEDUP_REMOVED lines=19> */
.L_x_2135:
[----:B------:R-:W-:-:S03]  /*78e0*/  UMOV UR4, 0xffffffff ;  /* 0xffffffff00047882 */ /* 0x000fc60000000000 */
[----:B------:R-:W-:Y:S05]  /*78f0*/  BRA.DIV UR4, `(.L_x_1924) ;  /* 0x00000136049c7947 */ /* 0x000fea000b800000 */
.L_x_2138:
[----:B------:R-:W-:-:S03]  /*7900*/  UMOV UR4, 0xffffffff ;  /* 0xffffffff00047882 */ /* 0x000fc60000000000 */
[----:B------:R-:W-:Y:S05]  /*7910*/  BRA.DIV UR4, `(.L_x_1925) ;  /* 0x0000013604bc7947 */ /* 0x000fea000b800000 */
.L_x_2141:
[----:B------:R-:W-:-:S03]  /*7920*/  UMOV UR4, 0xffffffff ;  /* 0xffffffff00047882 */ /* 0x000fc60000000000 */
[----:B------:R-:W-:Y:S05]  /*7930*/  BRA.DIV UR4, `(.L_x_1926) ;  /* 0x0000013604dc7947 */ /* 0x000fea000b800000 */
.L_x_2144:
[----:B------:R-:W0:Y:S01]  /*7940*/  SYNCS.PHASECHK.TRANS64.TRYWAIT P1, [R16+URZ+0x19c00], R5 ;  /* 0x019c0005100075a7 */ /* 0x000e22000802017f */
[----:B------:R-:W-:Y:S04]  /*7950*/  BSSY B1, `(.L_x_1927) ;  /* 0x0000002000017945 */ /* 0x000fe80003800000 */
[----:B0-----:R-:W-:Y:S05]  /*7960*/  @!P1 BRA `(.L_x_1928) ;  /* 0x0000013400f89947 */ /* 0x001fea0003800000 */
.L_x_2145:
[----:B------:R-:W-:Y:S05]  /*7970*/  BSYNC B1 ;  /* 0x0000000000017941 */ /* 0x000fea0003800000 */
.L_x_1927:
        /* <DEDUP_REMOVED lines=10> */
[C---:B0-----:R-:W-:Y:S01]  /*7a20*/  VIADD R5, R4.reuse, 0x20 ;  /* 0x0000002004057836 */ /* 0x041fe20000000000 */
[-C--:B-1----:R-:W-:Y:S02]  /*7a30*/  ISETP.GE.AND P0, PT, R4, R0.reuse, PT ;  /* 0x000000000400720c */ /* 0x082fe40003f06270 */
[-C--:B------:R-:W-:Y:S02]  /*7a40*/  ISETP.GE.AND P1, PT, R3, R0.reuse, PT ;  /* 0x000000000300720c */ /* 0x080fe40003f26270 */
[----:B------:R-:W-:-:S09]  /*7a50*/  ISETP.GE.AND P2, PT, R5, R0, PT ;  /* 0x000000000500720c */ /* 0x000fd20003f46270 */
[----:B------:R-:W-:Y:S05]  /*7a60*/  @P0 BRA `(.L_x_1931) ;  /* 0x0000000400d80947 */ /* 0x000fea0003800000 */
[----:B------:R-:W0:Y:S01]  /*7a70*/  LDS.128 R4, [R20+0xf000] ;  /* 0x00f0000014047984 */ /* 0x000e220000000c00 */
        /* <DEDUP_REMOVED lines=117> */
.L_x_1931:
[----:B------:R-:W-:Y:S05]  /*81d0*/  BSYNC B1 ;  /* 0x0000000000017941 */ /* 0x000fea0003800000 */
.L_x_1930:
[----:B------:R-:W-:Y:S04]  /*81e0*/  BSSY B1, `(.L_x_1932) ;  /* 0x000007c000017945 */ /* 0x000fe80003800000 */
[----:B------:R-:W-:Y:S05]  /*81f0*/  @P1 BRA `(.L_x_1933) ;  /* 0x0000000400e81947 */ /* 0x000fea0003800000 */
[----:B0-----:R-:W0:Y:S01]  /*8200*/  LDS.128 R4, [R20+0x10800] ;  /* 0x0108000014047984 */ /* 0x001e220000000c00 */
        /* <DEDUP_REMOVED lines=121> */
.L_x_1933:
[----:B------:R-:W-:Y:S05]  /*89a0*/  BSYNC B1 ;  /* 0x0000000000017941 */ /* 0x000fea0003800000 */
.L_x_1932:
[----:B------:R-:W-:Y:S05]  /*89b0*/  @P2 BRA `(.L_x_1929) ;  /* 0x0000002c00682947 */ /* 0x000fea0003800000 */
[----:B01----:R-:W0:Y:S01]  /*89c0*/  LDS.128 R4, [R20+0x12000] ;  /* 0x0120000014047984 */ /* 0x003e220000000c00 */
        /* <DEDUP_REMOVED lines=118> */
.L_x_1920:
[----:B------:R-:W0:Y:S01]  /*9130*/  LDC R0, c[0x0][0x428] ;  /* 0x00010a00ff007b82 */ /* 0x000e220000000800 */
[----:B------:R-:W-:Y:S01]  /*9140*/  ISETP.GE.AND P0, PT, R19, R4, PT ;  /* 0x000000041300720c */ /* 0x000fe20003f06270 */
[----:B------:R-:W-:Y:S01]  /*9150*/  IMAD R3, R153, 0xc0, R19 ;  /* 0x000000c099037824 */ /* 0x000fe200078e0213 */
        /* <DEDUP_REMOVED lines=15> */
[----:B0-----:R-:W-:-:S05]  /*9250*/  @P1 IMAD.HI.U32 R0, R3, R0, RZ ;  /* 0x0000000003001227 */ /* 0x001fca00078e00ff */
[----:B-1----:R-:W-:Y:S02]  /*9260*/  @P1 SHF.R.U32.HI R3, RZ, R5, R0 ;  /* 0x00000005ff031219 */ /* 0x002fe40000011600 */
[----:B------:R-:W-:Y:S02]  /*9270*/  CS2R R4, SRZ ;  /* 0x0000000000047805 */ /* 0x000fe4000001ff00 */
[----:B------:R-:W-:Y:S01]  /*9280*/  SHF.R.S32.HI R21, RZ, 0x1f, R3 ;  /* 0x0000001fff157819 */ /* 0x000fe20000011403 */
[----:B------:R-:W-:Y:S06]  /*9290*/  @P0 BRA `(.L_x_1935) ;  /* 0x00000000009c0947 */ /* 0x000fec0003800000 */
[----:B------:R-:W-:Y:S01]  /*92a0*/  IMAD.MOV.U32 R4, RZ, RZ, R157 ;  /* 0x000000ffff047224 */ /* 0x000fe200078e009d */
[----:B------:R-:W-:Y:S01]  /*92b0*/  SHF.R.S32.HI R49, RZ, 0x1f, R19 ;  /* 0x0000001fff317819 */ /* 0x000fe20000011413 */
[----:B------:R-:W-:Y:S01]  /*92c0*/  IMAD.MOV.U32 R5, RZ, RZ, R50 ;  /* 0x000000ffff057224 */ /* 0x000fe200078e0032 */
[----:B------:R-:W-:Y:S01]  /*92d0*/  ULDC UR4, c[0x0][0x3d4] ;  /* 0x0000f50000047ab9 */ /* 0x000fe20000000800 */
[----:B------:R-:W-:Y:S01]  /*92e0*/  ULDC.64 UR6, c[0x0][0x3c8] ;  /* 0x0000f20000067ab9 */ /* 0x000fe20000000a00 */
[----:B------:R-:W-:Y:S01]  /*92f0*/  ULDC.64 UR8, c[0x0][0x3e0] ;  /* 0x0000f80000087ab9 */ /* 0x000fe20000000a00 */
[-CC-:B------:R-:W-:Y:S01]  /*9300*/  IMAD.WIDE.U32 R6, R19, R10.reuse, R4.reuse ;  /* 0x0000000a13067225 */ /* 0x180fe200078e0004 */
[----:B------:R-:W-:Y:S02]  /*9310*/  ISETP.GE.AND P3, PT, R157, UR4, PT ;  /* 0x000000049d007c0c */ /* 0x000fe4000bf66270 */
[----:B------:R-:W-:Y:S02]  /*9320*/  CS2R R28, SRZ ;  /* 0x00000000001c7805 */ /* 0x000fe4000001ff00 */
[----:B------:R-:W-:Y:S01]  /*9330*/  CS2R R30, SRZ ;  /* 0x00000000001e7805 */ /* 0x000fe2000001ff00 */
[C---:B------:R-:W-:Y:S01]  /*9340*/  IMAD R0, R49.reuse, R10, RZ ;  /* 0x0000000a31007224 */ /* 0x040fe200078e02ff */
[----:B------:R-:W-:Y:S01]  /*9350*/  IADD3 R38, P1, R6, R38, RZ ;  /* 0x0000002606267210 */ /* 0x000fe20007f3e0ff */
[-C--:B------:R-:W-:Y:S01]  /*9360*/  IMAD R24, R49, R12.reuse, RZ ;  /* 0x0000000c31187224 */ /* 0x080fe200078e02ff */
[----:B------:R-:W-:Y:S01]  /*9370*/  CS2R R32, SRZ ;  /* 0x0000000000207805 */ /* 0x000fe2000001ff00 */
[----:B------:R-:W-:Y:S01]  /*9380*/  IMAD.WIDE.U32 R4, R19, R12, R4 ;  /* 0x0000000c13047225 */ /* 0x000fe200078e0004 */
[----:B------:R-:W-:-:S02]  /*9390*/  CS2R R34, SRZ ;  /* 0x0000000000227805 */ /* 0x000fc4000001ff00 */
[----:B------:R-:W-:Y:S01]  /*93a0*/  CS2R R26, SRZ ;  /* 0x00000000001a7805 */ /* 0x000fe2000001ff00 */
[C---:B------:R-:W-:Y:S01]  /*93b0*/  IMAD R6, R19.reuse, R11, R0 ;  /* 0x0000000b13067224 */ /* 0x040fe200078e0200 */
[----:B------:R-:W-:Y:S01]  /*93c0*/  IADD3 R40, P2, R4, R40, RZ ;  /* 0x0000002804287210 */ /* 0x000fe20007f5e0ff */
[----:B------:R-:W-:Y:S02]  /*93d0*/  IMAD R24, R19, R13, R24 ;  /* 0x0000000d13187224 */ /* 0x000fe400078e0218 */
[----:B------:R-:W-:Y:S01]  /*93e0*/  VIADD R49, R157, 0x20 ;  /* 0x000000209d317836 */ /* 0x000fe20000000000 */
[----:B------:R-:W-:Y:S01]  /*93f0*/  IADD3.X R39, R37, R6, R7, P1, !PT ;  /* 0x0000000625277210 */ /* 0x000fe20000ffe407 */
[----:B------:R-:W-:Y:S01]  /*9400*/  IMAD R7, R48, 0xc0, RZ ;  /* 0x000000c030077824 */ /* 0x000fe200078e02ff */
[----:B------:R-:W-:Y:S01]  /*9410*/  IADD3.X R41, R45, R24, R5, P2, !PT ;  /* 0x000000182d297210 */ /* 0x000fe200017fe405 */
[----:B------:R-:W-:Y:S01]  /*9420*/  IMAD R5, R44, 0xc0, RZ ;  /* 0x000000c02c057824 */ /* 0x000fe200078e02ff */
[----:B------:R-:W-:Y:S01]  /*9430*/  ISETP.GE.AND P4, PT, R49, UR4, PT ;  /* 0x0000000431007c0c */ /* 0x000fe2000bf86270 */
[----:B------:R-:W-:Y:S01]  /*9440*/  IMAD.WIDE.U32 R42, R42, 0xc0, R38 ;  /* 0x000000c02a2a7825 */ /* 0x000fe200078e0026 */
[----:B------:R-:W-:-:S03]  /*9450*/  CS2R R24, SRZ ;  /* 0x0000000000187805 */ /* 0x000fc6000001ff00 */
[----:B------:R-:W-:Y:S01]  /*9460*/  IMAD.WIDE.U32 R14, R14, 0xc0, R40 ;  /* 0x000000c00e0e7825 */ /* 0x000fe200078e0028 */
[----:B------:R-:W-:Y:S02]  /*9470*/  IADD3 R38, P1, R42, UR6, RZ ;  /* 0x000000062a267c10 */ /* 0x000fe4000ff3e0ff */
[----:B------:R-:W-:Y:S02]  /*9480*/  IADD3 R14, P2, R14, UR8, RZ ;  /* 0x000000080e0e7c10 */ /* 0x000fe4000ff5e0ff */
[----:B------:R-:W-:Y:S02]  /*9490*/  IADD3.X R39, R5, UR7, R43, P1, !PT ;  /* 0x0000000705277c10 */ /* 0x000fe40008ffe42b */
[----:B------:R-:W-:Y:S02]  /*94a0*/  CS2R R4, SRZ ;  /* 0x0000000000047805 */ /* 0x000fe4000001ff00 */
[----:B------:R-:W-:Y:S02]  /*94b0*/  IADD3.X R15, R7, UR9, R15, P2, !PT ;  /* 0x00000009070f7c10 */ /* 0x000fe400097fe40f */
[----:B------:R-:W-:Y:S01]  /*94c0*/  CS2R R6, SRZ ;  /* 0x0000000000067805 */ /* 0x000fe2000001ff00 */
[----:B------:R0:W5:Y:S04]  /*94d0*/  @!P3 LDG.E.128 R28, desc[UR40][R38.64] ;  /* 0x00000028261cb981 */ /* 0x000168000c1e1d00 */
[----:B------:R0:W5:Y:S04]  /*94e0*/  @!P4 LDG.E.128 R32, desc[UR40][R38.64+0x20] ;  /* 0x000020282620c981 */ /* 0x000168000c1e1d00 */
[----:B------:R0:W5:Y:S04]  /*94f0*/  @!P3 LDG.E.128 R4, desc[UR40][R14.64] ;  /* 0x000000280e04b981 */ /* 0x000168000c1e1d00 */
[----:B------:R0:W5:Y:S02]  /*9500*/  @!P4 LDG.E.128 R24, desc[UR40][R14.64+0x20] ;  /* 0x000020280e18c981 */ /* 0x000164000c1e1d00 */
.L_x_1935:
[----:B------:R-:W-:Y:S05]  /*9510*/  BSYNC B1 ;  /* 0x0000000000017941 */ /* 0x000fea0003800000 */
.L_x_1934:
        /* <DEDUP_REMOVED lines=19> */
.L_x_2148:
[----:B------:R-:W-:-:S03]  /*9650*/  UMOV UR4, 0xffffffff ;  /* 0xffffffff00047882 */ /* 0x000fc60000000000 */
[----:B------:R-:W-:Y:S05]  /*9660*/  BRA.DIV UR4, `(.L_x_1937) ;  /* 0x0000011a04f07947 */ /* 0x000fea000b800000 */
.L_x_2151:
[----:B------:R-:W-:-:S03]  /*9670*/  UMOV UR4, 0xffffffff ;  /* 0xffffffff00047882 */ /* 0x000fc60000000000 */
[----:B------:R-:W-:Y:S05]  /*9680*/  BRA.DIV UR4, `(.L_x_1938) ;  /* 0x0000011e04107947 */ /* 0x000fea000b800000 */
.L_x_2154:
[----:B------:R-:W-:-:S03]  /*9690*/  UMOV UR4, 0xffffffff ;  /* 0xffffffff00047882 */ /* 0x000fc60000000000 */
[----:B------:R-:W-:Y:S05]  /*96a0*/  BRA.DIV UR4, `(.L_x_1939) ;  /* 0x0000011e04307947 */ /* 0x000fea000b800000 */
.L_x_2157:
[----:B------:R-:W0:Y:S01]  /*96b0*/  SYNCS.PHASECHK.TRANS64.TRYWAIT P1, [R16+URZ+0x19c00], R9 ;  /* 0x019c0009100075a7 */ /* 0x000e22000802017f */
[----:B------:R-:W-:Y:S04]  /*96c0*/  BSSY B1, `(.L_x_1940) ;  /* 0x0000002000017945 */ /* 0x000fe80003800000 */
[----:B0-----:R-:W-:Y:S05]  /*96d0*/  @!P1 BRA `(.L_x_1941) ;  /* 0x0000011c004c9947 */ /* 0x001fea0003800000 */
.L_x_2158:
[----:B------:R-:W-:Y:S05]  /*96e0*/  BSYNC B1 ;  /* 0x0000000000017941 */ /* 0x000fea0003800000 */
.L_x_1940:
[----:B------:R-:W-:Y:S05]  /*96f0*/  @P0 BRA `(.L_x_1929) ;  /* 0x0000002000180947 */ /* 0x000fea0003800000 */
[----:B------:R1:W5:Y:S01]  /*9700*/  LDL R62, [R1+0x4] ;  /* 0x00000400013e7983 */ /* 0x0003620000100800 */
[----:B------:R-:W2:Y:S03]  /*9710*/  LDC R0, c[0x0][0x3d4] ;  /* 0x0000f500ff007b82 */ /* 0x000ea60000000800 */
[----:B------:R1:W5:Y:S01]  /*9720*/  LDL R61, [R1+0x10] ;  /* 0x00001000013d7983 */ /* 0x0003620000100800 */
[----:B------:R-:W-:-:S03]  /*9730*/  VIADD R3, R157, 0x20 ;  /* 0x000000209d037836 */ /* 0x000fc60000000000 */
[----:B------:R1:W5:Y:S01]  /*9740*/  LDL R60, [R1+0x64] ;  /* 0x00006400013c7983 */ /* 0x0003620000100800 */
[----:B------:R-:W-:Y:S01]  /*9750*/  BSSY B1, `(.L_x_1942) ;  /* 0x00000fd000017945 */ /* 0x000fe20003800000 */
[-C--:B--2---:R-:W-:Y:S02]  /*9760*/  ISETP.GE.AND P0, PT, R157, R0.reuse, PT ;  /* 0x000000009d00720c */ /* 0x084fe40003f06270 */
[----:B------:R-:W-:-:S11]  /*9770*/  ISETP.GE.AND P1, PT, R3, R0, PT ;  /* 0x000000000300720c */ /* 0x000fd60003f26270 */
[----:B-1----:R-:W-:Y:S05]  /*9780*/  @P0 BRA `(.L_x_1943) ;  /* 0x0000000c00e40947 */ /* 0x002fea0003800000 */
[----:B------:R-:W1:Y:S01]  /*9790*/  S2R R11, SR_TID.X ;  /* 0x00000000000b7919 */ /* 0x000e620000002100 */
[----:B-----5:R-:W-:Y:S02]  /*97a0*/  SHF.R.U32.HI R3, RZ, 0x8, R28 ;  /* 0x00000008ff037819 */ /* 0x020fe4000001161c */
[----:B------:R-:W-:Y:S02]  /*97b0*/  LOP3.LUT R8, R28, 0xff, RZ, 0xc0, !PT ;  /* 0x000000ff1c087812 */ /* 0x000fe400078ec0ff */
[----:B------:R-:W-:Y:S02]  /*97c0*/  LOP3.LUT R3, R3, 0xff, RZ, 0xc0, !PT ;  /* 0x000000ff03037812 */ /* 0x000fe400078ec0ff */
[----:B0-----:R-:W-:Y:S02]  /*97d0*/  SHF.R.U32.HI R9, RZ, 0x8, R29 ;  /* 0x00000008ff097819 */ /* 0x001fe4000001161d */
[----:B------:R-:W-:Y:S02]  /*97e0*/  PRMT R21, R3, 0x7604, R8 ;  /* 0x0000760403157816 */ /* 0x000fe40000000008 */
[----:B------:R-:W-:-:S02]  /*97f0*/  LOP3.LUT R10, R29, 0xff, RZ, 0xc0, !PT ;  /* 0x000000ff1d0a7812 */ /* 0x000fc400078ec0ff */
[----:B------:R-:W-:Y:S02]  /*9800*/  LOP3.LUT R9, R9, 0xff, RZ, 0xc0, !PT ;  /* 0x000000ff09097812 */ /* 0x000fe400078ec0ff */
[----:B------:R-:W-:Y:S02]  /*9810*/  LOP3.LUT R12, R30, 0xff, RZ, 0xc0, !PT ;  /* 0x000000ff1e0c7812 */ /* 0x000fe400078ec0ff */
[----:B------:R-:W-:Y:S02]  /*9820*/  PRMT R37, R9, 0x7604, R10 ;  /* 0x0000760409257816 */ /* 0x000fe4000000000a */
[----:B------:R-:W-:Y:S02]  /*9830*/  SHF.R.U32.HI R9, RZ, 0x8, R31 ;  /* 0x00000008ff097819 */ /* 0x000fe4000001161f */
[----:B------:R-:W-:Y:S02]  /*9840*/  LOP3.LUT R10, R31, 0xff, RZ, 0xc0, !PT ;  /* 0x000000ff1f0a7812 */ /* 0x000fe400078ec0ff */
[----:B------:R-:W-:-:S02]  /*9850*/  LOP3.LUT R9, R9, 0xff, RZ, 0xc0, !PT ;  /* 0x000000ff09097812 */ /* 0x000fc400078ec0ff */
[----:B------:R-:W-:Y:S02]  /*9860*/  LOP3.LUT R15, R4, 0xff, RZ, 0xc0, !PT ;  /* 0x000000ff040f7812 */ /* 0x000fe400078ec0ff */
[----:B------:R-:W-:Y:S02]  /*9870*/  PRMT R40, R9, 0x7604, R10 ;  /* 0x0000760409287816 */ /* 0x000fe4000000000a */
[----:B------:R-:W-:Y:S02]  /*9880*/  SHF.R.U32.HI R38, RZ, 0x8, R5 ;  /* 0x00000008ff267819 */ /* 0x000fe40000011605 */
[----:B------:R-:W-:Y:S01]  /*9890*/  SHF.R.U32.HI R42, RZ, 0x8, R6 ;  /* 0x00000008ff2a7819 */ /* 0x000fe20000011606 */
        /* <DEDUP_REMOVED lines=20> */
[----:B------:R-:W-:Y:S01]  /*99e0*/  LOP3.LUT R3, R3, R60, RZ, 0x3c, !PT ;  /* 0x0000003c03037212 */ /* 0x000fe200078e3cff */
[----:B------:R-:W0:Y:S01]  /*99f0*/  LDS.128 R8, [R20+0xf000] ;  /* 0x00f0000014087984 */ /* 0x000e220000000c00 */
[----:B------:R-:W-:Y:S02]  /*9a00*/  PRMT R42, R38, 0x7604, R41 ;  /* 0x00007604262a7816 */ /* 0x000fe40000000029 */
[----:B------:R-:W-:Y:S02]  /*9a10*/  IADD3 R3, R16, R13, R3 ;  /* 0x0000000d10037210 */ /* 0x000fe40007ffe003 */
[----:B------:R-:W-:-:S02]  /*9a20*/  SHF.R.U32.HI R38, RZ, 0x10, R29 ;  /* 0x00000010ff267819 */ /* 0x000fc4000001161d */
[----:B------:R-:W-:Y:S01]  /*9a30*/  PRMT R49, R43, 0x7604, R44 ;  /* 0x000076042b317816 */ /* 0x000fe2000000002c */
[----:B------:R-:W1:Y:S01]  /*9a40*/  LDS.128 R12, [R3+0xf000] ;  /* 0x00f00000030c7984 */ /* 0x000e620000000c00 */
[----:B------:R-:W-:Y:S01]  /*9a50*/  SHF.R.U32.HI R43, RZ, 0x10, R5 ;  /* 0x00000010ff2b7819 */ /* 0x000fe20000011605 */
[----:B------:R-:W-:Y:S01]  /*9a60*/  IMAD.U32 R38, R38, 0x10000, RZ ;  /* 0x0001000026267824 */ /* 0x000fe200078e00ff */
[----:B------:R-:W-:Y:S02]  /*9a70*/  SHF.R.U32.HI R46, RZ, 0x8, R7 ;  /* 0x00000008ff2e7819 */ /* 0x000fe40000011607 */
[----:B------:R-:W-:Y:S01]  /*9a80*/  SHF.R.U32.HI R41, RZ, 0x10, R31 ;  /* 0x00000010ff297819 */ /* 0x000fe2000001161f */
[----:B------:R-:W-:Y:S01]  /*9a90*/  IMAD.U32 R43, R43, 0x10000, RZ ;  /* 0x000100002b2b7824 */ /* 0x000fe200078e00ff */
[----:B------:R-:W-:Y:S02]  /*9aa0*/  LOP3.LUT R47, R7, 0xff, RZ, 0xc0, !PT ;  /* 0x000000ff072f7812 */ /* 0x000fe400078ec0ff */
[----:B------:R-:W-:Y:S01]  /*9ab0*/  LOP3.LUT R46, R46, 0xff, RZ, 0xc0, !PT ;  /* 0x000000ff2e2e7812 */ /* 0x000fe200078ec0ff */
[----:B------:R-:W-:Y:S01]  /*9ac0*/  IMAD.U32 R41, R41, 0x10000, RZ ;  /* 0x0001000029297824 */ /* 0x000fe200078e00ff */
[----:B------:R-:W-:-:S02]  /*9ad0*/  SHF.R.U32.HI R51, RZ, 0x10, R7 ;  /* 0x00000010ff337819 */ /* 0x000fc40000011607 */
[----:B------:R-:W-:Y:S02]  /*9ae0*/  LOP3.LUT R37, R37, 0xff0000, R38, 0xf8, !PT ;  /* 0x00ff000025257812 */ /* 0x000fe400078ef826 */
[----:B------:R-:W-:Y:S01]  /*9af0*/  PRMT R46, R46, 0x7604, R47 ;  /* 0x000076042e2e7816 */ /* 0x000fe2000000002f */
[----:B------:R-:W-:Y:S01]  /*9b00*/  IMAD.U32 R51, R51, 0x10000, RZ ;  /* 0x0001000033337824 */ /* 0x000fe200078e00ff */
        /* <DEDUP_REMOVED lines=23> */
[-C--:B------:R-:W-:Y:S01]  /*9c80*/  F2FP.F16.E4M3.UNPACK_B R31, R9.reuse ;  /* 0x00000009ff1f723e */ /* 0x080fe200020006ff */
[----:B------:R-:W-:Y:S01]  /*9c90*/  HADD2.F32 R6, -RZ, R8.H0_H0 ;  /* 0x20000008ff067230 */ /* 0x000fe20000004100 */
[----:B------:R-:W-:Y:S01]  /*9ca0*/  F2FP.F16.E4M3.UNPACK_B R37, R9.H1 ;  /* 0x00000009ff25723e */ /* 0x000fe200030006ff */
[----:B------:R-:W-:Y:S01]  /*9cb0*/  HADD2.F32 R44, -RZ, R11.H0_H0 ;  /* 0x2000000bff2c7230 */ /* 0x000fe20000004100 */
[-C--:B------:R-:W-:Y:S01]  /*9cc0*/  F2FP.F16.E4M3.UNPACK_B R39, R12.reuse ;  /* 0x0000000cff27723e */ /* 0x080fe200020006ff */
[----:B------:R-:W-:Y:S01]  /*9cd0*/  HADD2.F32 R9, -RZ, R31.H0_H0 ;  /* 0x2000001fff097230 */ /* 0x000fe20000004100 */
[----:B------:R-:W-:Y:S01]  /*9ce0*/  F2FP.F16.E4M3.UNPACK_B R45, R12.H1 ;  /* 0x0000000cff2d723e */ /* 0x000fe200030006ff */
[C---:B------:R-:W-:Y:S01]  /*9cf0*/  FMUL.FTZ R12, R6.reuse, R51 ;  /* 0x00000033060c7220 */ /* 0x040fe20000410000 */
[----:B------:R-:W-:Y:S01]  /*9d00*/  F2FP.F16.E4M3.UNPACK_B R38, R13.H1 ;  /* 0x0000000dff26723e */ /* 0x000fe200030006ff */
[-C--:B------:R-:W-:Y:S01]  /*9d10*/  FMUL.FTZ R52, R6, R44.reuse ;  /* 0x0000002c06347220 */ /* 0x080fe20000410000 */
[----:B------:R-:W-:Y:S01]  /*9d20*/  F2FP.F16.E4M3.UNPACK_B R49, R49.H1 ;  /* 0x00000031ff31723e */ /* 0x000fe200030006ff */
[C---:B------:R-:W-:Y:S01]  /*9d30*/  FFMA.FTZ R6, R9.reuse, R44, -R12 ;  /* 0x0000002c09067223 */ /* 0x040fe2000001080c */
[----:B------:R-:W-:Y:S01]  /*9d40*/  F2FP.F16.E4M3.UNPACK_B R43, R43.H1 ;  /* 0x0000002bff2b723e */ /* 0x000fe200030006ff */
[----:B------:R-:W-:Y:S01]  /*9d50*/  FFMA.FTZ R9, R9, R51, R52 ;  /* 0x0000003309097223 */ /* 0x000fe20000010034 */
[----:B------:R-:W-:Y:S01]  /*9d60*/  HADD2.F32 R12, -RZ, R11.H1_H1 ;  /* 0x3000000bff0c7230 */ /* 0x000fe20000004100 */
[-C--:B------:R-:W-:Y:S01]  /*9d70*/  F2FP.F16.E4M3.UNPACK_B R42, R15.reuse ;  /* 0x0000000fff2a723e */ /* 0x080fe200020006ff */
[----:B------:R-:W-:Y:S01]  /*9d80*/  HADD2.F32 R50, -RZ, R50.H1_H1 ;  /* 0x30000032ff327230 */ /* 0x000fe20000004100 */
[----:B------:R-:W-:Y:S01]  /*9d90*/  F2FP.F16.E4M3.UNPACK_B R47, R15.H1 ;  /* 0x0000000fff2f723e */ /* 0x000fe200030006ff */
[----:B------:R-:W-:Y:S01]  /*9da0*/  HADD2.F32 R8, -RZ, R8.H1_H1 ;  /* 0x30000008ff087230 */ /* 0x000fe20000004100 */
[-C--:B------:R-:W-:Y:S01]  /*9db0*/  F2FP.F16.E4M3.UNPACK_B R7, R14.reuse ;  /* 0x0000000eff07723e */ /* 0x080fe200020006ff */
        /* <DEDUP_REMOVED lines=17> */
[-C--:B------:R-:W-:Y:S01]  /*9ed0*/  F2FP.F16.E4M3.UNPACK_B R44, R48.reuse ;  /* 0x00000030ff2c723e */ /* 0x080fe200020006ff */
[----:B------:R-:W-:Y:S02]  /*9ee0*/  HADD2.F32 R43, -RZ, R43.H1_H1 ;  /* 0x3000002bff2b7230 */ /* 0x000fe40000004100 */
[----:B------:R-:W-:Y:S01]  /*9ef0*/  FMUL.FTZ R54, R38, R49 ;  /* 0x0000003126367220 */ /* 0x000fe20000410000 */
[----:B------:R-:W-:Y:S01]  /*9f00*/  HADD2.F32 R52, -RZ, R51.H0_H0 ;  /* 0x20000033ff347230 */ /* 0x000fe20000004100 */
[----:B------:R-:W-:Y:S01]  /*9f10*/  F2FP.F16.E4M3.UNPACK_B R48, R48.H1 ;  /* 0x00000030ff30723e */ /* 0x000fe200030006ff */
[----:B------:R-:W-:-:S02]  /*9f20*/  HADD2.F32 R15, -RZ, R42.H0_H0 ;  /* 0x2000002aff0f7230 */ /* 0x000fc40000004100 */
[-C--:B------:R-:W-:Y:S01]  /*9f30*/  FMUL.FTZ R38, R38, R43.reuse ;  /* 0x0000002b26267220 */ /* 0x080fe20000410000 */
[----:B------:R-:W-:Y:S01]  /*9f40*/  HADD2.F32 R50, -RZ, R44.H0_H0 ;  /* 0x2000002cff327230 */ /* 0x000fe20000004100 */
[----:B------:R-:W-:Y:S01]  /*9f50*/  F2FP.F16.E4M3.UNPACK_B R5, R10 ;  /* 0x0000000aff05723e */ /* 0x000fe200020006ff */
[----:B------:R-:W-:Y:S02]  /*9f60*/  HADD2.F32 R37, -RZ, R37.H1_H1 ;  /* 0x30000025ff257230 */ /* 0x000fe40000004100 */
[C---:B------:R-:W-:Y:S01]  /*9f70*/  FMUL.FTZ R56, R15.reuse, R52 ;  /* 0x000000340f387220 */ /* 0x040fe20000410000 */
[----:B------:R-:W-:Y:S02]  /*9f80*/  HADD2.F32 R31, -RZ, R41.H0_H0 ;  /* 0x20000029ff1f7230 */ /* 0x000fe40000004100 */
[-C--:B------:R-:W-:Y:S01]  /*9f90*/  FMUL.FTZ R55, R15, R50.reuse ;  /* 0x000000320f377220 */ /* 0x080fe20000410000 */
[----:B------:R-:W-:Y:S02]  /*9fa0*/  HADD2.F32 R51, -RZ, R51.H1_H1 ;  /* 0x30000033ff337230 */ /* 0x000fe40000004100 */
[C---:B------:R-:W-:Y:S01]  /*9fb0*/  FFMA.FTZ R15, R37.reuse, R43, -R54 ;  /* 0x0000002b250f7223 */ /* 0x040fe20000010836 */
[----:B------:R-:W-:Y:S01]  /*9fc0*/  F2FP.F16.E4M3.UNPACK_B R54, R53.H1 ;  /* 0x00000035ff36723e */ /* 0x000fe200030006ff */
[----:B------:R-:W-:Y:S01]  /*9fd0*/  FFMA.FTZ R38, R37, R49, R38 ;  /* 0x0000003125267223 */ /* 0x000fe20000010026 */
[----:B------:R-:W-:Y:S01]  /*9fe0*/  FFMA.FTZ R37, R31, R50, -R56 ;  /* 0x000000321f257223 */ /* 0x000fe20000010838 */
[----:B------:R-:W-:-:S02]  /*9ff0*/  HADD2.F32 R42, -RZ, R42.H1_H1 ;  /* 0x3000002aff2a7230 */ /* 0x000fc40000004100 */
[----:B------:R-:W-:Y:S01]  /*a000*/  FFMA.FTZ R31, R31, R52, R55 ;  /* 0x000000341f1f7223 */ /* 0x000fe20000010037 */
[----:B------:R-:W-:Y:S01]  /*a010*/  HADD2.F32 R49, -RZ, R44.H1_H1 ;  /* 0x3000002cff317230 */ /* 0x000fe20000004100 */
[----:B------:R-:W-:Y:S01]  /*a020*/  F2FP.F16.E4M3.UNPACK_B R10, R10.H1 ;  /* 0x0000000aff0a723e */ /* 0x000fe200030006ff */
[----:B------:R-:W-:Y:S02]  /*a030*/  HADD2.F32 R52, -RZ, R54.H0_H0 ;  /* 0x20000036ff347230 */ /* 0x000fe40000004100 */
[C---:B------:R-:W-:Y:S01]  /*a040*/  FMUL.FTZ R56, R42.reuse, R51 ;  /* 0x000000332a387220 */ /* 0x040fe20000410000 */
[----:B------:R-:W-:Y:S02]  /*a050*/  HADD2.F32 R44, -RZ, R47.H0_H0 ;  /* 0x2000002fff2c7230 */ /* 0x000fe40000004100 */
[----:B------:R-:W-:Y:S01]  /*a060*/  FMUL.FTZ R42, R42, R49 ;  /* 0x000000312a2a7220 */ /* 0x000fe20000410000 */
[----:B------:R-:W-:Y:S01]  /*a070*/  HADD2.F32 R50, -RZ, R48.H0_H0 ;  /* 0x20000030ff327230 */ /* 0x000fe20000004100 */
[----:B------:R-:W-:Y:S01]  /*a080*/  F2FP.SATFINITE.E4M3.F32.PACK_AB_MERGE_C R13, R38, R13, RZ ;  /* 0x0000000d260d723e */ /* 0x000fe200048070ff */
[----:B------:R-:W-:-:S02]  /*a090*/  HADD2.F32 R41, -RZ, R41.H1_H1 ;  /* 0x30000029ff297230 */ /* 0x000fc40000004100 */
[C---:B------:R-:W-:Y:S01]  /*a0a0*/  FMUL.FTZ R58, R44.reuse, R52 ;  /* 0x000000342c3a7220 */ /* 0x040fe20000410000 */
[----:B------:R-:W-:Y:S02]  /*a0b0*/  HADD2.F32 R43, -RZ, R46.H0_H0 ;  /* 0x2000002eff2b7230 */ /* 0x000fe40000004100 */
[-C--:B------:R-:W-:Y:S01]  /*a0c0*/  FMUL.FTZ R53, R44, R50.reuse ;  /* 0x000000322c357220 */ /* 0x080fe20000410000 */
[----:B------:R-:W-:Y:S02]  /*a0d0*/  HADD2.F32 R55, -RZ, R54.H1_H1 ;  /* 0x30000036ff377230 */ /* 0x000fe40000004100 */
[C---:B------:R-:W-:Y:S01]  /*a0e0*/  FFMA.FTZ R44, R41.reuse, R49, -R56 ;  /* 0x00000031292c7223 */ /* 0x040fe20000010838 */
[----:B------:R-:W-:Y:S01]  /*a0f0*/  FFMA.FTZ R42, R41, R51, R42 ;  /* 0x00000033292a7223 */ /* 0x000fe2000001002a */
[C---:B------:R-:W-:Y:S01]  /*a100*/  FFMA.FTZ R41, R43.reuse, R50, -R58 ;  /* 0x000000322b297223 */ /* 0x040fe2000001083a */
[----:B------:R-:W-:Y:S01]  /*a110*/  F2FP.F16.E4M3.UNPACK_B R50, R28.H1 ;  /* 0x0000001cff32723e */ /* 0x000fe200030006ff */
[----:B------:R-:W-:Y:S01]  /*a120*/  FFMA.FTZ R43, R43, R52, R53 ;  /* 0x000000342b2b7223 */ /* 0x000fe20000010035 */
[----:B------:R-:W-:Y:S01]  /*a130*/  F2FP.F16.E4M3.UNPACK_B R53, R30.H1 ;  /* 0x0000001eff35723e */ /* 0x000fe200030006ff */
[----:B------:R-:W-:Y:S01]  /*a140*/  HADD2.F32 R52, -RZ, R48.H1_H1 ;  /* 0x30000030ff347230 */ /* 0x000fe20000004100 */
[----:B------:R-:W-:Y:S01]  /*a150*/  F2FP.SATFINITE.E4M3.F32.PACK_AB_MERGE_C R9, R8, R9, R13 ;  /* 0x000000090809723e */ /* 0x000fe2000480700d */
[----:B------:R-:W-:-:S02]  /*a160*/  HADD2.F32 R48, -RZ, R46.H1_H1 ;  /* 0x3000002eff307230 */ /* 0x000fc40000004100 */
[----:B------:R-:W-:Y:S02]  /*a170*/  HADD2.F32 R49, -RZ, R47.H1_H1 ;  /* 0x3000002fff317230 */ /* 0x000fe40000004100 */
[----:B------:R-:W-:Y:S02]  /*a180*/  HADD2.F32 R46, -RZ, R45.H0_H0 ;  /* 0x2000002dff2e7230 */ /* 0x000fe40000004100 */
[----:B------:R-:W-:Y:S02]  /*a190*/  HADD2.F32 R51, -RZ, R50.H0_H0 ;  /* 0x20000032ff337230 */ /* 0x000fe40000004100 */
[C---:B------:R-:W-:Y:S01]  /*a1a0*/  FMUL.FTZ R57, R49.reuse, R55 ;  /* 0x0000003731397220 */ /* 0x040fe20000410000 */
[----:B------:R-:W-:Y:S02]  /*a1b0*/  HADD2.F32 R54, -RZ, R53.H0_H0 ;  /* 0x20000035ff367230 */ /* 0x000fe40000004100 */
[----:B------:R-:W-:Y:S01]  /*a1c0*/  FMUL.FTZ R58, R49, R52 ;  /* 0x00000034313a7220 */ /* 0x000fe20000410000 */
[----:B------:R-:W-:-:S02]  /*a1d0*/  HADD2.F32 R47, -RZ, R40.H0_H0 ;  /* 0x20000028ff2f7230 */ /* 0x000fc40000004100 */
[CC--:B------:R-:W-:Y:S01]  /*a1e0*/  FMUL.FTZ R49, R46.reuse, R51.reuse ;  /* 0x000000332e317220 */ /* 0x0c0fe20000410000 */
[----:B------:R-:W-:Y:S02]  /*a1f0*/  HADD2.F32 R45, -RZ, R45.H1_H1 ;  /* 0x3000002dff2d7230 */ /* 0x000fe40000004100 */
[-C--:B------:R-:W-:Y:S01]  /*a200*/  FMUL.FTZ R56, R46, R54.reuse ;  /* 0x000000362e387220 */ /* 0x080fe20000410000 */
[----:B------:R-:W-:Y:S02]  /*a210*/  HADD2.F32 R50, -RZ, R50.H1_H1 ;  /* 0x30000032ff327230 */ /* 0x000fe40000004100 */
[C---:B------:R-:W-:Y:S01]  /*a220*/  FFMA.FTZ R54, R47.reuse, R54, R49 ;  /* 0x000000362f367223 */ /* 0x040fe20000010031 */
[----:B------:R-:W-:Y:S01]  /*a230*/  HADD2.F32 R53, -RZ, R53.H1_H1 ;  /* 0x30000035ff357230 */ /* 0x000fe20000004100 */
[----:B------:R-:W-:Y:S01]  /*a240*/  F2FP.F16.E4M3.UNPACK_B R49, R30 ;  /* 0x0000001eff31723e */ /* 0x000fe200020006ff */
[----:B------:R-:W-:Y:S01]  /*a250*/  FFMA.FTZ R56, R47, R51, -R56 ;  /* 0x000000332f387223 */ /* 0x000fe20000010838 */
[----:B------:R-:W-:Y:S01]  /*a260*/  F2FP.F16.E4M3.UNPACK_B R47, R28 ;  /* 0x0000001cff2f723e */ /* 0x000fe200020006ff */
[----:B------:R-:W-:Y:S01]  /*a270*/  FFMA.FTZ R46, R48, R52, -R57 ;  /* 0x00000034302e7223 */ /* 0x000fe20000010839 */
[----:B------:R-:W-:-:S02]  /*a280*/  HADD2.F32 R40, -RZ, R40.H1_H1 ;  /* 0x30000028ff287230 */ /* 0x000fc40000004100 */
[----:B------:R-:W-:Y:S01]  /*a290*/  FFMA.FTZ R48, R48, R55, R58 ;  /* 0x0000003730307223 */ /* 0x000fe2000001003a */
[CC--:B------:R-:W-:Y:S01]  /*a2a0*/  FMUL.FTZ R28, R45.reuse, R50.reuse ;  /* 0x000000322d1c7220 */ /* 0x0c0fe20000410000 */
[-C--:B------:R-:W-:Y:S01]  /*a2b0*/  FMUL.FTZ R55, R45, R53.reuse ;  /* 0x000000352d377220 */ /* 0x080fe20000410000 */
[----:B------:R-:W-:Y:S02]  /*a2c0*/  HADD2.F32 R51, -RZ, R49.H0_H0 ;  /* 0x20000031ff337230 */ /* 0x000fe40000004100 */
[----:B------:R-:W-:Y:S02]  /*a2d0*/  HADD2.F32 R30, -RZ, R39.H0_H0 ;  /* 0x20000027ff1e7230 */ /* 0x000fe40000004100 */
[C---:B------:R-:W-:Y:S01]  /*a2e0*/  FFMA.FTZ R57, R40.reuse, R53, R28 ;  /* 0x0000003528397223 */ /* 0x040fe2000001001c */
[----:B------:R-:W-:Y:S02]  /*a2f0*/  HADD2.F32 R45, -RZ, R47.H0_H0 ;  /* 0x2000002fff2d7230 */ /* 0x000fe40000004100 */
[----:B------:R-:W-:Y:S01]  /*a300*/  FFMA.FTZ R55, R40, R50, -R55 ;  /* 0x0000003228377223 */ /* 0x000fe20000010837 */
[----:B------:R-:W-:-:S02]  /*a310*/  HADD2.F32 R28, -RZ, R29.H0_H0 ;  /* 0x2000001dff1c7230 */ /* 0x000fc40000004100 */
[C---:B------:R-:W-:Y:S01]  /*a320*/  FMUL.FTZ R53, R30.reuse, R51 ;  /* 0x000000331e357220 */ /* 0x040fe20000410000 */
[----:B------:R-:W-:Y:S02]  /*a330*/  HADD2.F32 R40, -RZ, R49.H1_H1 ;  /* 0x30000031ff287230 */ /* 0x000fe40000004100 */
[-C--:B------:R-:W-:Y:S01]  /*a340*/  FMUL.FTZ R49, R30, R45.reuse ;  /* 0x0000002d1e317220 */ /* 0x080fe20000410000 */
[----:B------:R-:W-:Y:S02]  /*a350*/  HADD2.F32 R39, -RZ, R39.H1_H1 ;  /* 0x30000027ff277230 */ /* 0x000fe40000004100 */
        /* <DEDUP_REMOVED lines=25> */
[--C-:B------:R-:W-:Y:S02]  /*a4f0*/  HADD2.F32 R28, -RZ, R4.reuse.H1_H1 ;  /* 0x30000004ff1c7230 */ /* 0x100fe40000004100 */
[C---:B------:R-:W-:Y:S01]  /*a500*/  FMUL.FTZ R29, R14.reuse, R45 ;  /* 0x0000002d0e1d7220 */ /* 0x040fe20000410000 */
[-C--:B------:R-:W-:Y:S01]  /*a510*/  FMUL.FTZ R14, R14, R39.reuse ;  /* 0x000000270e0e7220 */ /* 0x080fe20000410000 */
[----:B------:R-:W-:Y:S02]  /*a520*/  F2FP.SATFINITE.E4M3.F32.PACK_AB_MERGE_C R54, R57, R54, RZ ;  /* 0x000000363936723e */ /* 0x000fe400048070ff */
[C---:B------:R-:W-:Y:S01]  /*a530*/  FFMA.FTZ R52, R10.reuse, R39, -R29 ;  /* 0x000000270a347223 */ /* 0x040fe2000001081d */
[----:B------:R-:W-:Y:S01]  /*a540*/  FFMA.FTZ R58, R10, R45, R14 ;  /* 0x0000002d0a3a7223 */ /* 0x000fe2000001000e */
[--C-:B------:R-:W-:Y:S01]  /*a550*/  HADD2.F32 R29, -RZ, R21.reuse.H0_H0 ;  /* 0x20000015ff1d7230 */ /* 0x100fe20000004100 */
[----:B------:R-:W-:Y:S01]  /*a560*/  F2FP.SATFINITE.E4M3.F32.PACK_AB_MERGE_C R8, R40, R49, R54 ;  /* 0x000000312808723e */ /* 0x000fe20004807036 */
        /* <DEDUP_REMOVED lines=27> */
.L_x_1943:
[----:B------:R-:W-:Y:S05]  /*a720*/  BSYNC B1 ;  /* 0x0000000000017941 */ /* 0x000fea0003800000 */
.L_x_1942:
[----:B------:R-:W-:Y:S05]  /*a730*/  @P1 BRA `(.L_x_1929) ;  /* 0x0000001000081947 */ /* 0x000fea0003800000 */
[----:B------:R-:W2:Y:S01]  /*a740*/  LDL R51, [R1+0x60] ;  /* 0x0000600001337983 */ /* 0x000ea20000100800 */
[C---:B------:R-:W-:Y:S01]  /*a750*/  VIADD R13, R157.reuse, 0x20 ;  /* 0x000000209d0d7836 */ /* 0x040fe20000000000 */
[----:B-1---5:R-:W-:Y:S01]  /*a760*/  SHF.R.U32.HI R4, RZ, 0x8, R32 ;  /* 0x00000008ff047819 */ /* 0x022fe20000011620 */
[----:B------:R-:W-:Y:S01]  /*a770*/  VIADD R15, R157, 0x20 ;  /* 0x000000209d0f7836 */ /* 0x000fe20000000000 */
[----:B------:R-:W-:Y:S02]  /*a780*/  LOP3.LUT R3, R32, 0xff, RZ, 0xc0, !PT ;  /* 0x000000ff20037812 */ /* 0x000fe400078ec0ff */
[----:B------:R-:W-:Y:S02]  /*a790*/  SHF.R.S32.HI R13, RZ, 0x1f, R13 ;  /* 0x0000001fff0d7819 */ /* 0x000fe4000001140d */
[----:B------:R-:W-:Y:S02]  /*a7a0*/  LOP3.LUT R4, R4, 0xff, RZ, 0xc0, !PT ;  /* 0x000000ff04047812 */ /* 0x000fe400078ec0ff */
[----:B------:R-:W-:-:S02]  /*a7b0*/  LEA.HI R13, R13, R15, RZ, 0x4 ;  /* 0x0000000f0d0d7211 */ /* 0x000fc400078f20ff */
[----:B------:R-:W-:Y:S02]  /*a7c0*/  SHF.R.U32.HI R6, RZ, 0x8, R34 ;  /* 0x00000008ff067819 */ /* 0x000fe40000011622 */
[----:B------:R-:W-:Y:S02]  /*a7d0*/  SHF.R.S32.HI R13, RZ, 0x4, R13 ;  /* 0x00000004ff0d7819 */ /* 0x000fe4000001140d */
[----:B------:R-:W-:Y:S02]  /*a7e0*/  PRMT R12, R4, 0x7604, R3 ;  /* 0x00007604040c7816 */ /* 0x000fe40000000003 */
[----:B------:R-:W-:Y:S02]  /*a7f0*/  LOP3.LUT R3, R34, 0xff, RZ, 0xc0, !PT ;  /* 0x000000ff22037812 */ /* 0x000fe400078ec0ff */
[----:B------:R-:W-:Y:S02]  /*a800*/  LOP3.LUT R6, R6, 0xff, RZ, 0xc0, !PT ;  /* 0x000000ff06067812 */ /* 0x000fe400078ec0ff */
[----:B------:R-:W-:-:S02]  /*a810*/  LEA.HI R0, R0, R13, RZ, 0x1c ;  /* 0x0000000d00007211 */ /* 0x000fc400078fe0ff */
[----:B------:R-:W-:Y:S02]  /*a820*/  PRMT R21, R6, 0x7604, R3 ;  /* 0x0000760406157816 */ /* 0x000fe40000000003 */
[----:B------:R-:W-:Y:S02]  /*a830*/  SHF.R.U32.HI R10, RZ, 0x8, R24 ;  /* 0x00000008ff0a7819 */ /* 0x000fe40000011618 */
[C---:B------:R-:W-:Y:S01]  /*a840*/  LEA.HI R3, R0.reuse, R0, RZ, 0x1 ;  /* 0x0000000000037211 */ /* 0x040fe200078f08ff */
[----:B------:R-:W-:Y:S01]  /*a850*/  IMAD.SHL.U32 R0, R0, 0x10, RZ ;  /* 0x0000001000007824 */ /* 0x000fe200078e00ff */
[----:B------:R-:W-:Y:S02]  /*a860*/  SHF.R.U32.HI R11, RZ, 0x8, R33 ;  /* 0x00000008ff0b7819 */ /* 0x000fe40000011621 */
[----:B------:R-:W-:Y:S02]  /*a870*/  SHF.R.U32.HI R8, RZ, 0x8, R35 ;  /* 0x00000008ff087819 */ /* 0x000fe40000011623 */
[----:B0-----:R-:W-:-:S02]  /*a880*/  LOP3.LUT R9, R24, 0xff, RZ, 0xc0, !PT ;  /* 0x000000ff18097812 */ /* 0x001fc400078ec0ff */
[----:B------:R-:W-:Y:S02]  /*a890*/  LOP3.LUT R10, R10, 0xff, RZ, 0xc0, !PT ;  /* 0x000000ff0a0a7812 */ /* 0x000fe400078ec0ff */
[----:B------:R-:W-:Y:S02]  /*a8a0*/  SHF.R.S32.HI R3, RZ, 0x1, R3 ;  /* 0x00000001ff037819 */ /* 0x000fe40000011403 */
[----:B------:R-:W-:Y:S02]  /*a8b0*/  LOP3.LUT R0, R62, 0x10, R0, 0xf8, !PT ;  /* 0x000000103e007812 */ /* 0x000fe400078ef800 */
[----:B------:R-:W-:Y:S01]  /*a8c0*/  LOP3.LUT R7, R35, 0xff, RZ, 0xc0, !PT ;  /* 0x000000ff23077812 */ /* 0x000fe200078ec0ff */
[----:B------:R-:W-:Y:S01]  /*a8d0*/  IMAD R3, R3, 0x1800, R61 ;  /* 0x0000180003037824 */ /* 0x000fe200078e023d */
[----:B------:R-:W-:Y:S02]  /*a8e0*/  LOP3.LUT R4, R11, 0xff, RZ, 0xc0, !PT ;  /* 0x000000ff0b047812 */ /* 0x000fe400078ec0ff */
[----:B------:R-:W-:-:S02]  /*a8f0*/  LOP3.LUT R8, R8, 0xff, RZ, 0xc0, !PT ;  /* 0x000000ff08087812 */ /* 0x000fc400078ec0ff */
[----:B------:R-:W-:Y:S02]  /*a900*/  PRMT R31, R10, 0x7604, R9 ;  /* 0x000076040a1f7816 */ /* 0x000fe40000000009 */
[----:B------:R-:W-:Y:S02]  /*a910*/  SHF.R.U32.HI R9, RZ, 0x8, R25 ;  /* 0x00000008ff097819 */ /* 0x000fe40000011619 */
[----:B------:R-:W-:Y:S02]  /*a920*/  SHF.R.U32.HI R11, RZ, 0x8, R26 ;  /* 0x00000008ff0b7819 */ /* 0x000fe4000001161a */
[----:B------:R-:W-:Y:S02]  /*a930*/  LOP3.LUT R0, R0, R60, RZ, 0x3c, !PT ;  /* 0x0000003c00007212 */ /* 0x000fe400078e3cff */
[----:B------:R-:W-:Y:S02]  /*a940*/  PRMT R29, R8, 0x7604, R7 ;  /* 0x00007604081d7816 */ /* 0x000fe40000000007 */
[----:B------:R-:W-:-:S02]  /*a950*/  LOP3.LUT R8, R25, 0xff, RZ, 0xc0, !PT ;  /* 0x000000ff19087812 */ /* 0x000fc400078ec0ff */
[----:B------:R-:W-:Y:S02]  /*a960*/  LOP3.LUT R10, R26, 0xff, RZ, 0xc0, !PT ;  /* 0x000000ff1a0a7812 */ /* 0x000fe400078ec0ff */
[----:B------:R-:W-:Y:S02]  /*a970*/  LOP3.LUT R9, R9, 0xff, RZ, 0xc0, !PT ;  /* 0x000000ff09097812 */ /* 0x000fe400078ec0ff */
[----:B------:R-:W-:Y:S02]  /*a980*/  LOP3.LUT R11, R11, 0xff, RZ, 0xc0, !PT ;  /* 0x000000ff0b0b7812 */ /* 0x000fe400078ec0ff */
[----:B------:R-:W-:Y:S02]  /*a990*/  IADD3 R0, R16, R3, R0 ;  /* 0x0000000310007210 */ /* 0x000fe40007ffe000 */
[----:B------:R-:W-:Y:S02]  /*a9a0*/  LOP3.LUT R5, R33, 0xff, RZ, 0xc0, !PT ;  /* 0x000000ff21057812 */ /* 0x000fe400078ec0ff */
[----:B------:R-:W-:-:S02]  /*a9b0*/  PRMT R30, R9, 0x7604, R8 ;  /* 0x00007604091e7816 */ /* 0x000fc40000000008 */
[----:B------:R-:W-:Y:S02]  /*a9c0*/  PRMT R39, R11, 0x7604, R10 ;  /* 0x000076040b277816 */ /* 0x000fe4000000000a */
[----:B------:R-:W0:Y:S01]  /*a9d0*/  LDS.128 R8, [R0+0xf000] ;  /* 0x00f0000000087984 */ /* 0x000e220000000c00 */
[----:B------:R-:W-:Y:S02]  /*a9e0*/  PRMT R14, R4, 0x7604, R5 ;  /* 0x00007604040e7816 */ /* 0x000fe40000000005 */
[----:B------:R-:W-:Y:S02]  /*a9f0*/  SHF.R.U32.HI R20, RZ, 0x8, R27 ;  /* 0x00000008ff147819 */ /* 0x000fe4000001161b */
[----:B------:R-:W-:Y:S02]  /*aa00*/  LOP3.LUT R13, R27, 0xff, RZ, 0xc0, !PT ;  /* 0x000000ff1b0d7812 */ /* 0x000fe400078ec0ff */
[----:B------:R-:W-:Y:S02]  /*aa10*/  LOP3.LUT R20, R20, 0xff, RZ, 0xc0, !PT ;  /* 0x000000ff14147812 */ /* 0x000fe400078ec0ff */
[----:B------:R-:W-:-:S02]  /*aa20*/  SHF.R.U32.HI R15, RZ, 0x10, R34 ;  /* 0x00000010ff0f7819 */ /* 0x000fc40000011622 */
[----:B------:R-:W-:Y:S02]  /*aa30*/  PRMT R43, R20, 0x7604, R13 ;  /* 0x00007604142b7816 */ /* 0x000fe4000000000d */
[----:B------:R-:W-:Y:S02]  /*aa40*/  SHF.R.U32.HI R13, RZ, 0x10, R33 ;  /* 0x00000010ff0d7819 */ /* 0x000fe40000011621 */
[----:B------:R-:W-:Y:S02]  /*aa50*/  SHF.R.U32.HI R3, RZ, 0x10, R32 ;  /* 0x00000010ff037819 */ /* 0x000fe40000011620 */
[----:B------:R-:W-:Y:S02]  /*aa60*/  LOP3.LUT R13, R13, 0xff, RZ, 0xc0, !PT ;  /* 0x000000ff0d0d7812 */ /* 0x000fe400078ec0ff */
[----:B------:R-:W-:Y:S02]  /*aa70*/  LOP3.LUT R20, R15, 0xff, RZ, 0xc0, !PT ;  /* 0x000000ff0f147812 */ /* 0x000fe400078ec0ff */
[----:B------:R-:W-:-:S02]  /*aa80*/  PRMT R15, R13, 0x7054, R14 ;  /* 0x000070540d0f7816 */ /* 0x000fc4000000000e */
[----:B------:R-:W-:Y:S02]  /*aa90*/  SHF.R.U32.HI R13, RZ, 0x10, R25 ;  /* 0x00000010ff0d7819 */ /* 0x000fe40000011619 */
[----:B------:R-:W-:Y:S02]  /*aaa0*/  LOP3.LUT R3, R3, 0xff, RZ, 0xc0, !PT ;  /* 0x000000ff03037812 */ /* 0x000fe400078ec0ff */
[----:B------:R-:W-:Y:S02]  /*aab0*/  SHF.R.U32.HI R14, RZ, 0x10, R26 ;  /* 0x00000010ff0e7819 */ /* 0x000fe4000001161a */
[----:B------:R-:W-:Y:S02]  /*aac0*/  LOP3.LUT R13, R13, 0xff, RZ, 0xc0, !PT ;  /* 0x000000ff0d0d7812 */ /* 0x000fe400078ec0ff */
[----:B------:R-:W-:Y:S02]  /*aad0*/  PRMT R3, R3, 0x7054, R12 ;  /* 0x0000705403037816 */ /* 0x000fe4000000000c */
[----:B------:R-:W-:-:S02]  /*aae0*/  SHF.R.U32.HI R12, RZ, 0x10, R24 ;  /* 0x00000010ff0c7819 */ /* 0x000fc40000011618 */
[----:B------:R-:W-:Y:S02]  /*aaf0*/  LOP3.LUT R14, R14, 0xff, RZ, 0xc0, !PT ;  /* 0x000000ff0e0e7812 */ /* 0x000fe400078ec0ff */
[----:B------:R-:W-:Y:S02]  /*ab00*/  PRMT R37, R13, 0x7054, R30 ;  /* 0x000070540d257816 */ /* 0x000fe4000000001e */
[----:B------:R-:W-:Y:S02]  /*ab10*/  SHF.R.U32.HI R28, RZ, 0x10, R35 ;  /* 0x00000010ff1c7819 */ /* 0x000fe40000011623 */
[----:B------:R-:W-:Y:S02]  /*ab20*/  LOP3.LUT R12, R12, 0xff, RZ, 0xc0, !PT ;  /* 0x000000ff0c0c7812 */ /* 0x000fe400078ec0ff */
[----:B------:R-:W-:Y:S02]  /*ab30*/  PRMT R41, R14, 0x7054, R39 ;  /* 0x000070540e297816 */ /* 0x000fe40000000027 */
[----:B------:R-:W-:-:S02]  /*ab40*/  PRMT R21, R20, 0x7054, R21 ;  /* 0x0000705414157816 */ /* 0x000fc40000000015 */
[----:B------:R-:W-:Y:S02]  /*ab50*/  LOP3.LUT R39, R37, 0xff000000, R25, 0xf8, !PT ;  /* 0xff00000025277812 */ /* 0x000fe400078ef819 */
[----:B------:R-:W-:Y:S02]  /*ab60*/  SHF.R.U32.HI R20, RZ, 0x10, R27 ;  /* 0x00000010ff147819 */ /* 0x000fe4000001161b */
[----:B------:R-:W-:Y:S02]  /*ab70*/  LOP3.LUT R28, R28, 0xff, RZ, 0xc0, !PT ;  /* 0x000000ff1c1c7812 */ /* 0x000fe400078ec0ff */
[----:B------:R-:W-:Y:S02]  /*ab80*/  PRMT R31, R12, 0x7054, R31 ;  /* 0x000070540c1f7816 */ /* 0x000fe4000000001f */
[----:B------:R-:W-:Y:S02]  /*ab90*/  LOP3.LUT R13, R3, 0xff000000, R32, 0xf8, !PT ;  /* 0xff000000030d7812 */ /* 0x000fe400078ef820 */
[----:B------:R-:W-:-:S02]  /*aba0*/  LOP3.LUT R32, R15, 0xff000000, R33, 0xf8, !PT ;  /* 0xff0000000f207812 */ /* 0x000fc400078ef821 */
[----:B------:R-:W-:Y:S02]  /*abb0*/  LOP3.LUT R12, R41, 0xff000000, R26, 0xf8, !PT ;  /* 0xff000000290c7812 */ /* 0x000fe400078ef81a */
[----:B------:R-:W-:Y:S02]  /*abc0*/  F2FP.F16.E4M3.UNPACK_B R41, R39 ;  /* 0x00000027ff29723e */ /* 0x000fe400020006ff */
[----:B0-----:R-:W-:Y:S02]  /*abd0*/  F2FP.F16.E4M3.UNPACK_B R26, R9 ;  /* 0x00000009ff1a723e */ /* 0x001fe400020006ff */
[----:B------:R-:W-:Y:S01]  /*abe0*/  LOP3.LUT R20, R20, 0xff, RZ, 0xc0, !PT ;  /* 0x000000ff14147812 */ /* 0x000fe200078ec0ff */
[--C-:B------:R-:W-:Y:S01]  /*abf0*/  HADD2.F32 R42, -RZ, R41.reuse.H0_H0 ;  /* 0x20000029ff2a7230 */ /* 0x100fe20000004100 */
[----:B------:R-:W-:Y:S01]  /*ac00*/  PRMT R29, R28, 0x7054, R29 ;  /* 0x000070541c1d7816 */ /* 0x000fe2000000001d */
[----:B------:R-:W-:Y:S01]  /*ac10*/  HADD2.F32 R41, -RZ, R41.H1_H1 ;  /* 0x30000029ff297230 */ /* 0x000fe20000004100 */
[----:B------:R-:W-:-:S02]  /*ac20*/  F2FP.F16.E4M3.UNPACK_B R28, R32 ;  /* 0x00000020ff1c723e */ /* 0x000fc400020006ff */
[----:B------:R-:W-:Y:S02]  /*ac30*/  PRMT R43, R20, 0x7054, R43 ;  /* 0x00007054142b7816 */ /* 0x000fe4000000002b */
[----:B------:R-:W-:Y:S01]  /*ac40*/  LOP3.LUT R3, R21, 0xff000000, R34, 0xf8, !PT ;  /* 0xff00000015037812 */ /* 0x000fe200078ef822 */
[--C-:B------:R-:W-:Y:S01]  /*ac50*/  HADD2.F32 R40, -RZ, R28.reuse.H0_H0 ;  /* 0x2000001cff287230 */ /* 0x100fe20000004100 */
[----:B------:R-:W-:Y:S01]  /*ac60*/  LOP3.LUT R43, R43, 0xff000000, R27, 0xf8, !PT ;  /* 0xff0000002b2b7812 */ /* 0x000fe200078ef81b */
[----:B------:R-:W-:Y:S01]  /*ac70*/  HADD2.F32 R33, -RZ, R28.H1_H1 ;  /* 0x3000001cff217230 */ /* 0x000fe20000004100 */
[-C--:B------:R-:W-:Y:S02]  /*ac80*/  F2FP.F16.E4M3.UNPACK_B R21, R8.reuse ;  /* 0x00000008ff15723e */ /* 0x080fe400020006ff */
[----:B------:R-:W-:Y:S02]  /*ac90*/  F2FP.F16.E4M3.UNPACK_B R37, R8.H1 ;  /* 0x00000008ff25723e */ /* 0x000fe400030006ff */
[----:B------:R-:W-:-:S02]  /*aca0*/  F2FP.F16.E4M3.UNPACK_B R27, R9.H1 ;  /* 0x00000009ff1b723e */ /* 0x000fc400030006ff */
[----:B------:R-:W-:Y:S02]  /*acb0*/  F2FP.F16.E4M3.UNPACK_B R39, R39.H1 ;  /* 0x00000027ff27723e */ /* 0x000fe400030006ff */
[----:B------:R-:W-:Y:S02]  /*acc0*/  F2FP.F16.E4M3.UNPACK_B R32, R32.H1 ;  /* 0x00000020ff20723e */ /* 0x000fe400030006ff */
[----:B------:R-:W-:Y:S02]  /*acd0*/  LOP3.LUT R35, R29, 0xff000000, R35, 0xf8, !PT ;  /* 0xff0000001d237812 */ /* 0x000fe400078ef823 */
[----:B------:R-:W-:Y:S01]  /*ace0*/  LOP3.LUT R24, R31, 0xff000000, R24, 0xf8, !PT ;  /* 0xff0000001f187812 */ /* 0x000fe200078ef818 */
[--C-:B------:R-:W-:Y:S01]  /*acf0*/  HADD2.F32 R28, -RZ, R32.reuse.H0_H0 ;  /* 0x20000020ff1c7230 */ /* 0x100fe20000004100 */
[-C--:B------:R-:W-:Y:S01]  /*ad00*/  F2FP.F16.E4M3.UNPACK_B R30, R11.reuse ;  /* 0x0000000bff1e723e */ /* 0x080fe200020006ff */
[----:B------:R-:W-:Y:S01]  /*ad10*/  HADD2.F32 R32, -RZ, R32.H1_H1 ;  /* 0x30000020ff207230 */ /* 0x000fe20000004100 */
[----:B------:R-:W-:-:S02]  /*ad20*/  F2FP.F16.E4M3.UNPACK_B R38, R11.H1 ;  /* 0x0000000bff26723e */ /* 0x000fc400030006ff */
[----:B------:R-:W-:Y:S02]  /*ad30*/  F2FP.F16.E4M3.UNPACK_B R11, R10.H1 ;  /* 0x0000000aff0b723e */ /* 0x000fe400030006ff */
[----:B------:R-:W-:Y:S01]  /*ad40*/  F2FP.F16.E4M3.UNPACK_B R44, R43.H1 ;  /* 0x0000002bff2c723e */ /* 0x000fe200030006ff */
[----:B--2---:R-:W0:Y:S02]  /*ad50*/  LDS.128 R4, [R51+0xf000] ;  /* 0x00f0000033047984 */ /* 0x004e240000000c00 */
[-C--:B0-----:R-:W-:Y:S02]  /*ad60*/  F2FP.F16.E4M3.UNPACK_B R14, R5.reuse ;  /* 0x00000005ff0e723e */ /* 0x081fe400020006ff */
[----:B------:R-:W-:Y:S01]  /*ad70*/  F2FP.F16.E4M3.UNPACK_B R25, R5.H1 ;  /* 0x00000005ff19723e */ /* 0x000fe200030006ff */
[----:B------:R-:W-:Y:S01]  /*ad80*/  HADD2.F32 R5, -RZ, R26.H0_H0 ;  /* 0x2000001aff057230 */ /* 0x000fe20000004100 */
[-C--:B------:R-:W-:Y:S01]  /*ad90*/  F2FP.F16.E4M3.UNPACK_B R29, R7.reuse ;  /* 0x00000007ff1d723e */ /* 0x080fe200020006ff */
[----:B------:R-:W-:Y:S01]  /*ada0*/  HADD2.F32 R15, -RZ, R14.H0_H0 ;  /* 0x2000000eff0f7230 */ /* 0x000fe20000004100 */
[----:B------:R-:W-:Y:S01]  /*adb0*/  F2FP.F16.E4M3.UNPACK_B R34, R7.H1 ;  /* 0x00000007ff22723e */ /* 0x000fe200030006ff */
[----:B------:R-:W-:-:S02]  /*adc0*/  HADD2.F32 R26, -RZ, R26.H1_H1 ;  /* 0x3000001aff1a7230 */ /* 0x000fc40000004100 */
[C---:B------:R-:W-:Y:S01]  /*add0*/  FMUL.FTZ R8, R5.reuse, R42 ;  /* 0x0000002a05087220 */ /* 0x040fe20000410000 */
[----:B------:R-:W-:Y:S01]  /*ade0*/  FMUL.FTZ R9, R5, R40 ;  /* 0x0000002805097220 */ /* 0x000fe20000410000 */
[----:B------:R-:W-:Y:S01]  /*adf0*/  HADD2.F32 R14, -RZ, R14.H1_H1 ;  /* 0x3000000eff0e7230 */ /* 0x000fe20000004100 */
[----:B------:R-:W-:Y:S01]  /*ae00*/  F2FP.F16.E4M3.UNPACK_B R20, R4 ;  /* 0x00000004ff14723e */ /* 0x000fe200020006ff */
[C---:B------:R-:W-:Y:S01]  /*ae10*/  FFMA.FTZ R5, R15.reuse, R40, -R8 ;  /* 0x000000280f057223 */ /* 0x040fe20000010808 */
[----:B------:R-:W-:Y:S02]  /*ae20*/  HADD2.F32 R40, -RZ, R39.H0_H0 ;  /* 0x20000027ff287230 */ /* 0x000fe40000004100 */
[C---:B------:R-:W-:Y:S01]  /*ae30*/  FMUL.FTZ R45, R26.reuse, R41 ;  /* 0x000000291a2d7220 */ /* 0x040fe20000410000 */
[----:B------:R-:W-:Y:S02]  /*ae40*/  HADD2.F32 R8, -RZ, R27.H0_H0 ;  /* 0x2000001bff087230 */ /* 0x000fe40000004100 */
[----:B------:R-:W-:Y:S01]  /*ae50*/  FFMA.FTZ R9, R15, R42, R9 ;  /* 0x0000002a0f097223 */ /* 0x000fe20000010009 */
[----:B------:R-:W-:Y:S01]  /*ae60*/  FMUL.FTZ R26, R26, R33 ;  /* 0x000000211a1a7220 */ /* 0x000fe20000410000 */
[----:B------:R-:W-:Y:S01]  /*ae70*/  HADD2.F32 R15, -RZ, R25.H0_H0 ;  /* 0x20000019ff0f7230 */ /* 0x000fe20000004100 */
[----:B------:R-:W-:Y:S01]  /*ae80*/  F2FP.F16.E4M3.UNPACK_B R31, R4.H1 ;  /* 0x00000004ff1f723e */ /* 0x000fe200030006ff */
[C---:B------:R-:W-:Y:S01]  /*ae90*/  FMUL.FTZ R42, R8.reuse, R40 ;  /* 0x00000028082a7220 */ /* 0x040fe20000410000 */
[----:B------:R-:W-:Y:S01]  /*aea0*/  F2FP.F16.E4M3.UNPACK_B R4, R6 ;  /* 0x00000006ff04723e */ /* 0x000fe200020006ff */
[----:B------:R-:W-:Y:S01]  /*aeb0*/  FMUL.FTZ R47, R8, R28 ;  /* 0x0000001c082f7220 */ /* 0x000fe20000410000 */
[----:B------:R-:W-:Y:S01]  /*aec0*/  F2FP.F16.E4M3.UNPACK_B R7, R6.H1 ;  /* 0x00000006ff07723e */ /* 0x000fe200030006ff */
[C---:B------:R-:W-:Y:S01]  /*aed0*/  FFMA.FTZ R8, R14.reuse, R41, R26 ;  /* 0x000000290e087223 */ /* 0x040fe2000001001a */
[----:B------:R-:W-:Y:S01]  /*aee0*/  F2FP.F16.E4M3.UNPACK_B R6, R10 ;  /* 0x0000000aff06723e */ /* 0x000fe200020006ff */
[----:B------:R-:W-:Y:S01]  /*aef0*/  FFMA.FTZ R10, R14, R33, -R45 ;  /* 0x000000210e0a7223 */ /* 0x000fe2000001082d */
[----:B------:R-:W-:Y:S01]  /*af00*/  F2FP.F16.E4M3.UNPACK_B R41, R43 ;  /* 0x0000002bff29723e */ /* 0x000fe200020006ff */
[C---:B------:R-:W-:Y:S01]  /*af10*/  FFMA.FTZ R14, R15.reuse, R28, -R42 ;  /* 0x0000001c0f0e7223 */ /* 0x040fe2000001082a */
[-C--:B------:R-:W-:Y:S01]  /*af20*/  F2FP.F16.E4M3.UNPACK_B R33, R35.reuse ;  /* 0x00000023ff21723e */ /* 0x080fe200020006ff */
[----:B------:R-:W-:Y:S01]  /*af30*/  FFMA.FTZ R15, R15, R40, R47 ;  /* 0x000000280f0f7223 */ /* 0x000fe2000001002f */
[----:B------:R-:W-:Y:S01]  /*af40*/  HADD2.F32 R40, -RZ, R39.H1_H1 ;  /* 0x30000027ff287230 */ /* 0x000fe20000004100 */
[----:B------:R-:W-:Y:S01]  /*af50*/  F2FP.F16.E4M3.UNPACK_B R35, R35.H1 ;  /* 0x00000023ff23723e */ /* 0x000fe200030006ff */
[----:B------:R-:W-:-:S02]  /*af60*/  HADD2.F32 R27, -RZ, R27.H1_H1 ;  /* 0x3000001bff1b7230 */ /* 0x000fc40000004100 */
[----:B------:R-:W-:Y:S02]  /*af70*/  HADD2.F32 R28, -RZ, R25.H1_H1 ;  /* 0x30000019ff1c7230 */ /* 0x000fe40000004100 */
[----:B------:R-:W-:Y:S02]  /*af80*/  HADD2.F32 R42, -RZ, R41.H0_H0 ;  /* 0x20000029ff2a7230 */ /* 0x000fe40000004100 */
[C---:B------:R-:W-:Y:S01]  /*af90*/  FMUL.FTZ R45, R27.reuse, R40 ;  /* 0x000000281b2d7220 */ /* 0x040fe20000410000 */
[----:B------:R-:W-:Y:S02]  /*afa0*/  HADD2.F32 R25, -RZ, R30.H0_H0 ;  /* 0x2000001eff197230 */ /* 0x000fe40000004100 */
[----:B------:R-:W-:Y:S01]  /*afb0*/  FMUL.FTZ R27, R27, R32 ;  /* 0x000000201b1b7220 */ /* 0x000fe20000410000 */
[----:B------:R-:W-:Y:S02]  /*afc0*/  HADD2.F32 R39, -RZ, R33.H0_H0 ;  /* 0x20000021ff277230 */ /* 0x000fe40000004100 */
[----:B------:R-:W-:-:S02]  /*afd0*/  HADD2.F32 R26, -RZ, R29.H0_H0 ;  /* 0x2000001dff1a7230 */ /* 0x000fc40000004100 */
[C---:B------:R-:W-:Y:S01]  /*afe0*/  FMUL.FTZ R47, R25.reuse, R42 ;  /* 0x0000002a192f7220 */ /* 0x040fe20000410000 */
[----:B------:R-:W-:Y:S02]  /*aff0*/  HADD2.F32 R41, -RZ, R41.H1_H1 ;  /* 0x30000029ff297230 */ /* 0x000fe40000004100 */
[-C--:B------:R-:W-:Y:S01]  /*b000*/  FMUL.FTZ R49, R25, R39.reuse ;  /* 0x0000002719317220 */ /* 0x080fe20000410000 */
[C---:B------:R-:W-:Y:S01]  /*b010*/  FFMA.FTZ R25, R28.reuse, R32, -R45 ;  /* 0x000000201c197223 */ /* 0x040fe2000001082d */
[----:B------:R-:W-:Y:S01]  /*b020*/  FFMA.FTZ R28, R28, R40, R27 ;  /* 0x000000281c1c7223 */ /* 0x000fe2000001001b */
[C---:B------:R-:W-:Y:S01]  /*b030*/  FFMA.FTZ R27, R26.reuse, R39, -R47 ;  /* 0x000000271a1b7223 */ /* 0x040fe2000001082f */
[----:B------:R-:W-:Y:S01]  /*b040*/  FFMA.FTZ R26, R26, R42, R49 ;  /* 0x0000002a1a1a7223 */ /* 0x000fe20000010031 */
[----:B------:R-:W-:Y:S01]  /*b050*/  HADD2.F32 R42, -RZ, R44.H0_H0 ;  /* 0x2000002cff2a7230 */ /* 0x000fe20000004100 */
[----:B------:R-:W-:Y:S01]  /*b060*/  F2FP.SATFINITE.E4M3.F32.PACK_AB_MERGE_C R14, R25, R14, RZ ;  /* 0x0000000e190e723e */ /* 0x000fe200048070ff */
[----:B------:R-:W-:Y:S01]  /*b070*/  HADD2.F32 R32, -RZ, R38.H0_H0 ;  /* 0x20000026ff207230 */ /* 0x000fe20000004100 */
[----:B------:R-:W-:Y:S01]  /*b080*/  F2FP.SATFINITE.E4M3.F32.PACK_AB_MERGE_C R15, R28, R15, RZ ;  /* 0x0000000f1c0f723e */ /* 0x000fe200048070ff */
[----:B------:R-:W-:Y:S01]  /*b090*/  HADD2.F32 R40, -RZ, R35.H0_H0 ;  /* 0x20000023ff287230 */ /* 0x000fe20000004100 */
[----:B------:R-:W-:Y:S01]  /*b0a0*/  F2FP.SATFINITE.E4M3.F32.PACK_AB_MERGE_C R5, R10, R5, R14 ;  /* 0x000000050a05723e */ /* 0x000fe2000480700e */
[----:B------:R-:W-:-:S02]  /*b0b0*/  HADD2.F32 R39, -RZ, R33.H1_H1 ;  /* 0x30000021ff277230 */ /* 0x000fc40000004100 */
[C---:B------:R-:W-:Y:S01]  /*b0c0*/  FMUL.FTZ R50, R32.reuse, R42 ;  /* 0x0000002a20327220 */ /* 0x040fe20000410000 */
[----:B------:R-:W-:Y:S02]  /*b0d0*/  HADD2.F32 R33, -RZ, R34.H0_H0 ;  /* 0x20000022ff217230 */ /* 0x000fe40000004100 */
[-C--:B------:R-:W-:Y:S01]  /*b0e0*/  FMUL.FTZ R43, R32, R40.reuse ;  /* 0x00000028202b7220 */ /* 0x080fe20000410000 */
[----:B------:R-:W-:Y:S01]  /*b0f0*/  HADD2.F32 R30, -RZ, R30.H1_H1 ;  /* 0x3000001eff1e7230 */ /* 0x000fe20000004100 */
[----:B------:R-:W-:Y:S01]  /*b100*/  F2FP.SATFINITE.E4M3.F32.PACK_AB_MERGE_C R9, R8, R9, R15 ;  /* 0x000000090809723e */ /* 0x000fe2000480700f */
[----:B------:R-:W-:Y:S02]  /*b110*/  HADD2.F32 R29, -RZ, R29.H1_H1 ;  /* 0x3000001dff1d7230 */ /* 0x000fe40000004100 */
[C---:B------:R-:W-:Y:S01]  /*b120*/  FFMA.FTZ R32, R33.reuse, R40, -R50 ;  /* 0x0000002821207223 */ /* 0x040fe20000010832 */
[----:B------:R-:W-:Y:S01]  /*b130*/  FFMA.FTZ R33, R33, R42, R43 ;  /* 0x0000002a21217223 */ /* 0x000fe2000001002b */
[C---:B------:R-:W-:Y:S01]  /*b140*/  FMUL.FTZ R46, R30.reuse, R41 ;  /* 0x000000291e2e7220 */ /* 0x040fe20000410000 */
[----:B------:R-:W-:Y:S01]  /*b150*/  F2FP.F16.E4M3.UNPACK_B R43, R24.H1 ;  /* 0x00000018ff2b723e */ /* 0x000fe200030006ff */
[----:B------:R-:W-:Y:S01]  /*b160*/  FMUL.FTZ R48, R30, R39 ;  /* 0x000000271e307220 */ /* 0x000fe20000410000 */
[----:B------:R-:W-:Y:S01]  /*b170*/  F2FP.F16.E4M3.UNPACK_B R40, R13.H1 ;  /* 0x0000000dff28723e */ /* 0x000fe200030006ff */
[----:B------:R-:W-:Y:S01]  /*b180*/  FFMA.FTZ R30, R29, R39, -R46 ;  /* 0x000000271d1e7223 */ /* 0x000fe2000001082e */
[----:B------:R-:W-:-:S02]  /*b190*/  HADD2.F32 R42, -RZ, R35.H1_H1 ;  /* 0x30000023ff2a7230 */ /* 0x000fc40000004100 */
[----:B------:R-:W-:Y:S01]  /*b1a0*/  FFMA.FTZ R29, R29, R41, R48 ;  /* 0x000000291d1d7223 */ /* 0x000fe20000010030 */
[----:B------:R-:W-:Y:S02]  /*b1b0*/  HADD2.F32 R44, -RZ, R44.H1_H1 ;  /* 0x3000002cff2c7230 */ /* 0x000fe40000004100 */
[----:B------:R-:W-:Y:S02]  /*b1c0*/  HADD2.F32 R39, -RZ, R38.H1_H1 ;  /* 0x30000026ff277230 */ /* 0x000fe40000004100 */
[----:B------:R-:W-:Y:S02]  /*b1d0*/  HADD2.F32 R45, -RZ, R43.H0_H0 ;  /* 0x2000002bff2d7230 */ /* 0x000fe40000004100 */
[----:B------:R-:W-:Y:S02]  /*b1e0*/  HADD2.F32 R38, -RZ, R37.H0_H0 ;  /* 0x20000025ff267230 */ /* 0x000fe40000004100 */
[----:B------:R-:W-:Y:S01]  /*b1f0*/  FMUL.FTZ R46, R39, R44 ;  /* 0x0000002c272e7220 */ /* 0x000fe20000410000 */
[----:B------:R-:W-:-:S02]  /*b200*/  HADD2.F32 R41, -RZ, R40.H0_H0 ;  /* 0x20000028ff297230 */ /* 0x000fc40000004100 */
[----:B------:R-:W-:Y:S01]  /*b210*/  FMUL.FTZ R49, R39, R42 ;  /* 0x0000002a27317220 */ /* 0x000fe20000410000 */
[----:B------:R-:W-:Y:S02]  /*b220*/  HADD2.F32 R35, -RZ, R34.H1_H1 ;  /* 0x30000022ff237230 */ /* 0x000fe40000004100 */
[C---:B------:R-:W-:Y:S01]  /*b230*/  FMUL.FTZ R39, R38.reuse, R45 ;  /* 0x0000002d26277220 */ /* 0x040fe20000410000 */
[----:B------:R-:W-:Y:S02]  /*b240*/  HADD2.F32 R34, -RZ, R31.H0_H0 ;  /* 0x2000001fff227230 */ /* 0x000fe40000004100 */
[----:B------:R-:W-:Y:S01]  /*b250*/  FMUL.FTZ R38, R38, R41 ;  /* 0x0000002926267220 */ /* 0x000fe20000410000 */
[----:B------:R-:W-:Y:S02]  /*b260*/  HADD2.F32 R37, -RZ, R37.H1_H1 ;  /* 0x30000025ff257230 */ /* 0x000fe40000004100 */
[----:B------:R-:W-:Y:S01]  /*b270*/  FFMA.FTZ R52, R35, R44, R49 ;  /* 0x0000002c23347223 */ /* 0x000fe20000010031 */
[----:B------:R-:W-:-:S02]  /*b280*/  HADD2.F32 R40, -RZ, R40.H1_H1 ;  /* 0x30000028ff287230 */ /* 0x000fc40000004100 */
[C---:B------:R-:W-:Y:S01]  /*b290*/  FFMA.FTZ R45, R34.reuse, R45, R38 ;  /* 0x0000002d222d7223 */ /* 0x040fe20000010026 */
[----:B------:R-:W-:Y:S02]  /*b2a0*/  HADD2.F32 R38, -RZ, R43.H1_H1 ;  /* 0x3000002bff267230 */ /* 0x000fe40000004100 */
[----:B------:R-:W-:Y:S01]  /*b2b0*/  FFMA.FTZ R47, R35, R42, -R46 ;  /* 0x0000002a232f7223 */ /* 0x000fe2000001082e */
[----:B------:R-:W-:Y:S01]  /*b2c0*/  FFMA.FTZ R44, R34, R41, -R39 ;  /* 0x00000029222c7223 */ /* 0x000fe20000010827 */
        /* <DEDUP_REMOVED lines=73> */
.L_x_1929:
[----:B------:R-:W-:Y:S05]  /*b760*/  BSYNC B0 ;  /* 0x0000000000007941 */ /* 0x000fea0003800000 */
.L_x_1919:
        /* <DEDUP_REMOVED lines=8> */
.L_x_1916:
[----:B------:R-:W-:-:S13]  /*b7f0*/  ISETP.NE.AND P1, PT, R23, 0x3, PT ;  /* 0x000000031700780c */ /* 0x000fda0003f25270 */
[----:B------:R-:W-:Y:S05]  /*b800*/  @!P1 BRA `(.L_x_1944) ;  /* 0x0000000000049947 */ /* 0x000fea0003800000 */
[----:B------:R-:W-:Y:S01]  /*b810*/  BPT.TRAP 0x1 ;  /* 0x000000040000795c */ /* 0x000fe20000300000 */
.L_x_1944:
[----:B-12---:R-:W-:Y:S01]  /*b820*/  IMAD R10, R18, 0x8, R16 ;  /* 0x00000008120a7824 */ /* 0x006fe200078e0210 */
[----:B0-----:R-:W-:-:S04]  /*b830*/  SHF.L.U32 R3, R22, 0x1f, RZ ;  /* 0x0000001f16037819 */ /* 0x001fc800000006ff */
[----:B------:R0:W1:Y:S01]  /*b840*/  SYNCS.PHASECHK.TRANS64.TRYWAIT P0, [R10+URZ+0x19c30], R3 ;  /* 0x019c30030a0075a7 */ /* 0x000062000800017f */
[----:B------:R-:W-:Y:S05]  /*b850*/  @!P1 BRA `(.L_x_1945) ;  /* 0x0000000000049947 */ /* 0x000fea0003800000 */
[----:B------:R-:W-:Y:S01]  /*b860*/  BPT.TRAP 0x1 ;  /* 0x000000040000795c */ /* 0x000fe20000300000 */
.L_x_1945:
[----:B------:R-:W-:Y:S01]  /*b870*/  VIADD R0, R16, 0x13800 ;  /* 0x0001380010007836 */ /* 0x000fe20000000000 */
[----:B---3-5:R-:W-:Y:S01]  /*b880*/  LOP3.LUT R6, R36, 0x10000, RZ, 0xfc, !PT ;  /* 0x0001000024067812 */ /* 0x028fe200078efcff */
        /* <DEDUP_REMOVED lines=8> */
.L_x_1946:
[----:B--2---:R-:W2:Y:S01]  /*b910*/  LDL R0, [R1+0xc] ;  /* 0x00000c0001007983 */ /* 0x004ea20000100800 */
[----:B------:R-:W-:Y:S01]  /*b920*/  IMAD.MOV.U32 R5, RZ, RZ, -0x3ffffff0 ;  /* 0xc0000010ff057424 */ /* 0x000fe200078e00ff */
[----:B------:R-:W-:Y:S05]  /*b930*/  WARPSYNC.ALL ;  /* 0x0000000000007948 */ /* 0x000fea0003800000 */
[C---:B------:R-:W-:Y:S01]  /*b940*/  R2UR UR4, R6.reuse ;  /* 0x00000000060472ca */ /* 0x040fe200000e0000 */
[----:B------:R-:W3:Y:S01]  /*b950*/  LDL R96, [R1+0x20] ;  /* 0x0000200001607983 */ /* 0x000ee20000100800 */
[----:B------:R-:W-:Y:S02]  /*b960*/  R2UR UR5, R7 ;  /* 0x00000000070572ca */ /* 0x000fe400000e0000 */
[----:B------:R-:W-:Y:S01]  /*b970*/  R2UR UR7, R5 ;  /* 0x00000000050772ca */ /* 0x000fe200000e0000 */
[----:B------:R-:W-:Y:S01]  /*b980*/  WARPGROUP.ARRIVE ;  /* 0x00000000000079c5 */ /* 0x000fe20000000000 */
[----:B------:R-:W4:Y:S04]  /*b990*/  LDL R98, [R1+0x1c] ;  /* 0x00001c0001627983 */ /* 0x000f280000100800 */
[----:B------:R-:W5:Y:S04]  /*b9a0*/  LDL R12, [R1+0x2c] ;  /* 0x00002c00010c7983 */ /* 0x000f680000100800 */
[----:B------:R-:W5:Y:S01]  /*b9b0*/  LDL R11, [R1+0x28] ;  /* 0x00002800010b7983 */ /* 0x000f620000100800 */
[----:B------:R-:W-:-:S02]  /*b9c0*/  VIADD R154, R6, 0x180 ;  /* 0x00000180069a7836 */ /* 0x000fc40000000000 */
[----:B------:R-:W-:Y:S02]  /*b9d0*/  IMAD.MOV.U32 R155, RZ, RZ, -0x3ffffff0 ;  /* 0xc0000010ff9b7424 */ /* 0x000fe400078e00ff */
[----:B------:R-:W-:Y:S02]  /*b9e0*/  IMAD.MOV.U32 R9, RZ, RZ, -0x3ffffff0 ;  /* 0xc0000010ff097424 */ /* 0x000fe400078e00ff */
[----:B------:R-:W-:Y:S02]  /*b9f0*/  IMAD.MOV.U32 R5, RZ, RZ, -0x3ffffff0 ;  /* 0xc0000010ff057424 */ /* 0x000fe400078e00ff */
[----:B--2---:R-:W-:-:S05]  /*ba00*/  IMAD R4, R18, 0x300, R0 ;  /* 0x0000030012047824 */ /* 0x004fca00078e0200 */
[----:B------:R-:W-:-:S13]  /*ba10*/  R2UR UR6, R4 ;  /* 0x00000000040672ca */ /* 0x000fda00000e0000 */
[----:B------:R-:W-:Y:S01]  /*ba20*/  QGMMA.64x128x32.F32.E4M3.E4M3 R24, gdesc[UR4], RZ, !UPT, gsb0 ;  /* 0x01e00000041879f3 */ /* 0x000fe2000c0008ff */
[----:B------:R-:W-:Y:S01]  /*ba30*/  VIADD R8, R4, 0x100 ;  /* 0x0000010004087836 */ /* 0x000fe20000000000 */
[----:B------:R-:W-:Y:S02]  /*ba40*/  R2UR UR4, R154 ;  /* 0x000000009a0472ca */ /* 0x000fe400000e0000 */
[----:B------:R-:W-:Y:S02]  /*ba50*/  R2UR UR5, R155 ;  /* 0x000000009b0572ca */ /* 0x000fe400000e0000 */
[----:B------:R-:W-:Y:S02]  /*ba60*/  R2UR UR6, R8 ;  /* 0x00000000080672ca */ /* 0x000fe400000e0000 */
[----:B------:R-:W-:Y:S01]  /*ba70*/  R2UR UR7, R9 ;  /* 0x00000000090772ca */ /* 0x000fe200000e0000 */
[----:B------:R-:W-:Y:S02]  /*ba80*/  VIADD R8, R6, 0x300 ;  /* 0x0000030006087836 */ /* 0x000fe40000000000 */
[----:B------:R-:W-:-:S02]  /*ba90*/  VIADD R4, R4, 0x200 ;  /* 0x0000020004047836 */ /* 0x000fc40000000000 */
        /* <DEDUP_REMOVED lines=8> */
[----:B01----:R-:W-:-:S04]  /*bb20*/  IMAD.MOV.U32 R3, RZ, RZ, -0x80 ;  /* 0xffffff80ff037424 */ /* 0x003fc800078e00ff */
[----:B------:R-:W-:-:S04]  /*bb30*/  IMAD R0, R90, R3, 0x80 ;  /* 0x000000805a007424 */ /* 0x000fc800078e0203 */
[----:B---3--:R-:W-:-:S05]  /*bb40*/  IMAD.IADD R0, R96, 0x1, R0 ;  /* 0x0000000160007824 */ /* 0x008fca00078e0200 */
[----:B----4-:R-:W-:Y:S01]  /*bb50*/  IADD3 R97, -R98, 0x1, R0 ;  /* 0x0000000162617810 */ /* 0x010fe20007ffe100 */
[----:B-----5:R-:W-:-:S04]  /*bb60*/  IMAD R14, R153, 0xc0, R12 ;  /* 0x000000c0990e7824 */ /* 0x020fc800078e020c */
[C---:B------:R-:W-:Y:S02]  /*bb70*/  IMAD R97, R11.reuse, -0x2, R97 ;  /* 0xfffffffe0b617824 */ /* 0x040fe400078e0261 */
[----:B------:R-:W-:-:S03]  /*bb80*/  IMAD R4, R11, -0x2, R0 ;  /* 0xfffffffe0b047824 */ /* 0x000fc600078e0200 */
[----:B------:R-:W-:Y:S01]  /*bb90*/  IADD3 R3, R97, 0x8, R14 ;  /* 0x0000000861037810 */ /* 0x000fe20007ffe00e */
[----:B------:R-:W-:Y:S02]  /*bba0*/  WARPGROUP.DEPBAR.LE gsb0, 0x0 ;  /* 0x00008000000079c5 */ /* 0x000fe40000010000 */
[----:B------:R-:W-:-:S06]  /*bbb0*/  WARPGROUP.ARRIVE ;  /* 0x00000000000079c5 */ /* 0x000fcc0000000000 */
[----:B------:R-:W-:Y:S01]  /*bbc0*/  QGMMA.64x128x32.F32.E4M3.E4M3 R24, gdesc[UR4], R24, gsb0 ;  /* 0x01e00000041879f3 */ /* 0x000fe20008000818 */
[----:B------:R-:W-:-:S04]  /*bbd0*/  VIMNMX R0, R4, R3, PT ;  /* 0x0000000304007248 */ /* 0x000fc80003fe0100 */
[C---:B------:R-:W-:Y:S02]  /*bbe0*/  ISETP.GT.AND P0, PT, R0.reuse, RZ, PT ;  /* 0x000000ff0000720c */ /* 0x040fe40003f04270 */
[C---:B------:R-:W-:Y:S02]  /*bbf0*/  ISETP.GT.AND P2, PT, R0.reuse, 0x1, PT ;  /* 0x000000010000780c */ /* 0x040fe40003f44270 */
[----:B------:R-:W-:Y:S01]  /*bc00*/  ISETP.GT.AND P3, PT, R0, 0x8, PT ;  /* 0x000000080000780c */ /* 0x000fe20003f64270 */
[----:B------:R-:W-:Y:S02]  /*bc10*/  WARPGROUP.DEPBAR.LE gsb0, 0x0 ;  /* 0x00008000000079c5 */ /* 0x000fe40000010000 */
[----:B------:R-:W-:Y:S02]  /*bc20*/  FSEL R88, R26, -INF , P0 ;  /* 0xff8000001a587808 */ /* 0x000fe40000000000 */
[----:B------:R-:W-:Y:S02]  /*bc30*/  FSEL R92, R27, -INF , P2 ;  /* 0xff8000001b5c7808 */ /* 0x000fe40001000000 */
        /* <DEDUP_REMOVED lines=18> */
[----:B------:R-:W-:-:S02]  /*bd60*/  FSEL R11, R42, -INF , P2 ;  /* 0xff8000002a0b7808 */ /* 0x000fc40001000000 */
[----:B------:R-:W-:Y:S02]  /*bd70*/  ISETP.GT.AND P0, PT, R0, 0x21, PT ;  /* 0x000000210000780c */ /* 0x000fe40003f04270 */
[----:B------:R-:W-:Y:S02]  /*bd80*/  FMNMX.FTZ R42, R26, R3, !PT ;  /* 0x000000031a2a7209 */ /* 0x000fe40007810000 */
[C---:B------:R-:W-:Y:S02]  /*bd90*/  ISETP.GT.AND P2, PT, R0.reuse, 0x28, PT ;  /* 0x000000280000780c */ /* 0x040fe40003f44270 */
[----:B------:R-:W-:Y:S02]  /*bda0*/  FSEL R43, R43, -INF , P0 ;  /* 0xff8000002b2b7808 */ /* 0x000fe40000000000 */
[----:B------:R-:W-:Y:S02]  /*bdb0*/  FMNMX.FTZ R42, R11, R42, !PT ;  /* 0x0000002a0b2a7209 */ /* 0x000fe40007810000 */
[----:B------:R-:W-:-:S02]  /*bdc0*/  ISETP.GT.AND P0, PT, R0, 0x29, PT ;  /* 0x000000290000780c */ /* 0x000fc40003f04270 */
[----:B------:R-:W-:Y:S02]  /*bdd0*/  FSEL R3, R46, -INF , P2 ;  /* 0xff8000002e037808 */ /* 0x000fe40001000000 */
        /* <DEDUP_REMOVED lines=61> */
[----:B------:R-:W-:Y:S02]  /*c1b0*/  FSEL R93, R87, -INF , P0 ;  /* 0xff800000575d7808 */ /* 0x000fe40000000000 */
[----:B------:R-:W-:-:S04]  /*c1c0*/  FMNMX.FTZ R42, R83, R42, !PT ;  /* 0x0000002a532a7209 */ /* 0x000fc80007810000 */
[----:B------:R-:W-:-:S05]  /*c1d0*/  FMNMX.FTZ R42, R93, R42, !PT ;  /* 0x0000002a5d2a7209 */ /* 0x000fca0007810000 */
[----:B------:R-:W0:Y:S02]  /*c1e0*/  SHFL.BFLY PT, R87, R42, 0x2, 0x1f ;  /* 0x0c401f002a577f89 */ /* 0x000e2400000e0000 */
[----:B0-----:R-:W-:-:S05]  /*c1f0*/  FMNMX.FTZ R46, R42, R87, !PT ;  /* 0x000000572a2e7209 */ /* 0x001fca0007810000 */
[----:B------:R-:W0:Y:S01]  /*c200*/  SHFL.BFLY PT, R87, R46, 0x1, 0x1f ;  /* 0x0c201f002e577f89 */ /* 0x000e2200000e0000 */
[----:B------:R-:W-:-:S04]  /*c210*/  VIADDMNMX R14, R14, R97, R4, PT ;  /* 0x000000610e0e7246 */ /* 0x000fc80003800104 */
[C---:B------:R-:W-:Y:S02]  /*c220*/  ISETP.GT.AND P2, PT, R14.reuse, 0x1, PT ;  /* 0x000000010e00780c */ /* 0x040fe40003f44270 */
[----:B------:R-:W-:Y:S02]  /*c230*/  ISETP.GT.AND P3, PT, R14, 0x8, PT ;  /* 0x000000080e00780c */ /* 0x000fe40003f64270 */
[----:B------:R-:W-:Y:S02]  /*c240*/  FSEL R25, R25, -INF , P2 ;  /* 0xff80000019197808 */ /* 0x000fe40001000000 */
[----:B0-----:R-:W-:-:S04]  /*c250*/  FMNMX.FTZ R0, R46, R87, !PT ;  /* 0x000000572e007209 */ /* 0x001fc80007810000 */
[----:B------:R-:W-:Y:S01]  /*c260*/  FSETP.NEU.FTZ.AND P0, PT, R0, -INF , PT ;  /* 0xff8000000000780b */ /* 0x000fe20003f1d000 */
[----:B------:R-:W-:-:S05]  /*c270*/  FFMA.FTZ R95, R2, R0, -8 ;  /* 0xc1000000025f7423 */ /* 0x000fca0000010000 */
[----:B------:R-:W-:Y:S02]  /*c280*/  FSEL R95, R95, RZ, P0 ;  /* 0x000000ff5f5f7208 */ /* 0x000fe40000000000 */
[----:B------:R-:W-:Y:S02]  /*c290*/  ISETP.GT.AND P0, PT, R14, RZ, PT ;  /* 0x000000ff0e00720c */ /* 0x000fe40003f04270 */
[----:B------:R-:W-:Y:S02]  /*c2a0*/  FSEL R99, R28, -INF , P3 ;  /* 0xff8000001c637808 */ /* 0x000fe40001800000 */
[----:B------:R-:W-:Y:S01]  /*c2b0*/  FSEL R97, R24, -INF , P0 ;  /* 0xff80000018617808 */ /* 0x000fe20000000000 */
[----:B------:R-:W-:Y:S01]  /*c2c0*/  FFMA.FTZ R28, R2, R20, -R95 ;  /* 0x00000014021c7223 */ /* 0x000fe2000001085f */
[----:B------:R-:W-:Y:S02]  /*c2d0*/  ISETP.GT.AND P0, PT, R14, 0x9, PT ;  /* 0x000000090e00780c */ /* 0x000fe40003f04270 */
[----:B------:R-:W-:-:S02]  /*c2e0*/  FMNMX.FTZ R20, R97, R25, !PT ;  /* 0x0000001961147209 */ /* 0x000fc40007810000 */
[C---:B------:R-:W-:Y:S02]  /*c2f0*/  ISETP.GT.AND P2, PT, R14.reuse, 0x10, PT ;  /* 0x000000100e00780c */ /* 0x040fe40003f44270 */
[----:B------:R-:W-:Y:S02]  /*c300*/  FSEL R101, R29, -INF , P0 ;  /* 0xff8000001d657808 */ /* 0x000fe40000000000 */
[----:B------:R-:W-:Y:S02]  /*c310*/  FMNMX.FTZ R20, R99, R20, !PT ;  /* 0x0000001463147209 */ /* 0x000fe40007810000 */
[----:B------:R-:W-:Y:S02]  /*c320*/  ISETP.GT.AND P0, PT, R14, 0x11, PT ;  /* 0x000000110e00780c */ /* 0x000fe40003f04270 */
[----:B------:R-:W-:Y:S02]  /*c330*/  FSEL R103, R32, -INF , P2 ;  /* 0xff80000020677808 */ /* 0x000fe40001000000 */
        /* <DEDUP_REMOVED lines=9> */
[----:B------:R-:W-:Y:S01]  /*c3d0*/  FMNMX.FTZ R24, R105, R24, !PT ;  /* 0x0000001869187209 */ /* 0x000fe20007810000 */
[----:B------:R0:W-:Y:S01]  /*c3e0*/  MUFU.EX2 R29, R28 ;  /* 0x0000001c001d7308 */ /* 0x0001e20000000800 */
[----:B------:R-:W-:Y:S02]  /*c3f0*/  ISETP.GT.AND P0, PT, R14, 0x21, PT ;  /* 0x000000210e00780c */ /* 0x000fe40003f04270 */
[----:B------:R-:W-:Y:S02]  /*c400*/  FSEL R109, R40, -INF , P2 ;  /* 0xff800000286d7808 */ /* 0x000fe40001000000 */
[----:B------:R-:W-:-:S02]  /*c410*/  ISETP.GT.AND P2, PT, R14, 0x28, PT ;  /* 0x000000280e00780c */ /* 0x000fc40003f44270 */
[----:B0-----:R-:W-:Y:S02]  /*c420*/  FMNMX.FTZ R28, R107, R24, !PT ;  /* 0x000000186b1c7209 */ /* 0x001fe40007810000 */
        /* <DEDUP_REMOVED lines=16> */
[----:B------:R-:W-:Y:S01]  /*c530*/  FMNMX.FTZ R28, R49, R28, !PT ;  /* 0x0000001c311c7209 */ /* 0x000fe20007810000 */
[C-C-:B------:R-:W-:Y:S01]  /*c540*/  FFMA.FTZ R26, R2.reuse, R26, -R95.reuse ;  /* 0x0000001a021a7223 */ /* 0x140fe2000001085f */
[----:B------:R-:W-:-:S01]  /*c550*/  FFMA.FTZ R30, R2, R30, -R95 ;  /* 0x0000001e021e7223 */ /* 0x000fc2000001085f */
[----:B------:R-:W-:-:S02]  /*c560*/  ISETP.GT.AND P2, PT, R14, 0x40, PT ;  /* 0x000000400e00780c */ /* 0x000fc40003f44270 */
[----:B------:R-:W-:Y:S02]  /*c570*/  FSEL R53, R53, -INF , P0 ;  /* 0xff80000035357808 */ /* 0x000fe40000000000 */
[----:B------:R-:W-:Y:S01]  /*c580*/  FMNMX.FTZ R28, R117, R28, !PT ;  /* 0x0000001c751c7209 */ /* 0x000fe20007810000 */
[----:B------:R0:W-:Y:S01]  /*c590*/  MUFU.EX2 R45, R26 ;  /* 0x0000001a002d7308 */ /* 0x0001e20000000800 */
[----:B------:R-:W-:-:S07]  /*c5a0*/  ISETP.GT.AND P0, PT, R14, 0x41, PT ;  /* 0x000000410e00780c */ /* 0x000fce0003f04270 */
[----:B------:R1:W-:Y:S01]  /*c5b0*/  MUFU.EX2 R37, R30 ;  /* 0x0000001e00257308 */ /* 0x0003e20000000800 */
[----:B0-----:R-:W-:-:S01]  /*c5c0*/  FFMA.FTZ R26, R2, R43, -R95 ;  /* 0x0000002b021a7223 */ /* 0x001fc2000001085f */
[----:B------:R-:W-:Y:S02]  /*c5d0*/  FSEL R43, R56, -INF , P2 ;  /* 0xff800000382b7808 */ /* 0x000fe40001000000 */
[----:B------:R-:W-:Y:S02]  /*c5e0*/  ISETP.GT.AND P2, PT, R14, 0x48, PT ;  /* 0x000000480e00780c */ /* 0x000fe40003f44270 */
[----:B-1----:R-:W-:Y:S02]  /*c5f0*/  FMNMX.FTZ R30, R53, R28, !PT ;  /* 0x0000001c351e7209 */ /* 0x002fe40007810000 */
        /* <DEDUP_REMOVED lines=16> */
[----:B------:R-:W-:Y:S01]  /*c700*/  FMNMX.FTZ R32, R65, R30, !PT ;  /* 0x0000001e41207209 */ /* 0x000fe20007810000 */
[C-C-:B------:R-:W-:Y:S01]  /*c710*/  FFMA.FTZ R3, R2.reuse, R3, -R95.reuse ;  /* 0x0000000302037223 */ /* 0x140fe2000001085f */
[----:B------:R-:W-:-:S01]  /*c720*/  FFMA.FTZ R34, R2, R34, -R95 ;  /* 0x0000002202227223 */ /* 0x000fc2000001085f */
[C---:B------:R-:W-:Y:S02]  /*c730*/  ISETP.GT.AND P2, PT, R14.reuse, 0x60, PT ;  /* 0x000000600e00780c */ /* 0x040fe40003f44270 */
        /* <DEDUP_REMOVED lines=26> */
[----:B------:R-:W-:Y:S02]  /*c8e0*/  FSEL R85, R85, -INF , P0 ;  /* 0xff80000055557808 */ /* 0x000fe40000000000 */
[----:B------:R-:W-:Y:S01]  /*c8f0*/  FMNMX.FTZ R34, R129, R34, !PT ;  /* 0x0000002281227209 */ /* 0x000fe20007810000 */
[----:B------:R0:W-:Y:S03]  /*c900*/  MUFU.EX2 R30, R3 ;  /* 0x00000003001e7308 */ /* 0x0001e60000000800 */
[----:B0-----:R-:W-:-:S05]  /*c910*/  FMNMX.FTZ R3, R85, R34, !PT ;  /* 0x0000002255037209 */ /* 0x001fca0007810000 */
[----:B------:R-:W0:Y:S01]  /*c920*/  SHFL.BFLY PT, R40, R3, 0x2, 0x1f ;  /* 0x0c401f0003287f89 */ /* 0x000e2200000e0000 */
[----:B------:R-:W-:-:S04]  /*c930*/  FFMA.FTZ R13, R2, R13, -R95 ;  /* 0x0000000d020d7223 */ /* 0x000fc8000001085f */
[----:B------:R0:W-:Y:S02]  /*c940*/  MUFU.EX2 R32, R13 ;  /* 0x0000000d00207308 */ /* 0x0001e40000000800 */
[----:B0-----:R-:W-:-:S05]  /*c950*/  FMNMX.FTZ R13, R3, R40, !PT ;  /* 0x00000028030d7209 */ /* 0x001fca0007810000 */
[----:B------:R-:W0:Y:S01]  /*c960*/  SHFL.BFLY PT, R46, R13, 0x1, 0x1f ;  /* 0x0c201f000d2e7f89 */ /* 0x000e2200000e0000 */
[----:B------:R-:W1:Y:S01]  /*c970*/  S2R R94, SR_TID.X ;  /* 0x00000000005e7919 */ /* 0x000e620000002100 */
[----:B------:R-:W-:-:S01]  /*c980*/  FFMA.FTZ R87, R2, R88, -R95 ;  /* 0x0000005802577223 */ /* 0x000fc2000001085f */
[C-C-:B------:R-:W-:Y:S01]  /*c990*/  FFMA.FTZ R92, R2.reuse, R92, -R95.reuse ;  /* 0x0000005c025c7223 */ /* 0x140fe2000001085f */
[----:B------:R-:W-:-:S01]  /*c9a0*/  FFMA.FTZ R12, R2, R12, -R95 ;  /* 0x0000000c020c7223 */ /* 0x000fc2000001085f */
[----:B0-----:R-:W-:-:S04]  /*c9b0*/  FMNMX.FTZ R3, R13, R46, !PT ;  /* 0x0000002e0d037209 */ /* 0x001fc80007810000 */
[----:B------:R-:W-:Y:S01]  /*c9c0*/  FSETP.NEU.FTZ.AND P0, PT, R3, -INF , PT ;  /* 0xff8000000300780b */ /* 0x000fe20003f1d000 */
[----:B------:R-:W-:-:S05]  /*c9d0*/  FFMA.FTZ R52, R2, R3, -8 ;  /* 0xc100000002347423 */ /* 0x000fca0000010003 */
[----:B------:R-:W-:Y:S01]  /*c9e0*/  FSEL R52, R52, RZ, P0 ;  /* 0x000000ff34347208 */ /* 0x000fe20000000000 */
[----:B------:R-:W-:Y:S04]  /*c9f0*/  MUFU.EX2 R87, R87 ;  /* 0x0000005700577308 */ /* 0x000fe80000000800 */
[----:B------:R-:W-:-:S01]  /*ca00*/  FFMA.FTZ R48, R2, R97, -R52 ;  /* 0x0000006102307223 */ /* 0x000fc20000010834 */
[C-C-:B------:R-:W-:Y:S01]  /*ca10*/  FFMA.FTZ R25, R2.reuse, R25, -R52.reuse ;  /* 0x0000001902197223 */ /* 0x140fe20000010834 */
[----:B------:R-:W-:-:S02]  /*ca20*/  FFMA.FTZ R54, R2, R99, -R52 ;  /* 0x0000006302367223 */ /* 0x000fc40000010834 */
[----:B------:R-:W0:Y:S01]  /*ca30*/  MUFU.EX2 R4, R92 ;  /* 0x0000005c00047308 */ /* 0x000e220000000800 */
[----:B------:R-:W-:-:S01]  /*ca40*/  FFMA.FTZ R34, R2, R67, -R95 ;  /* 0x0000004302227223 */ /* 0x000fc2000001085f */
[----:B------:R-:W-:-:S06]  /*ca50*/  FFMA.FTZ R67, R2, R101, -R52 ;  /* 0x0000006502437223 */ /* 0x000fcc0000010834 */
[----:B------:R-:W-:Y:S01]  /*ca60*/  MUFU.EX2 R48, R48 ;  /* 0x0000003000307308 */ /* 0x000fe20000000800 */
[----:B------:R-:W-:-:S07]  /*ca70*/  FFMA.FTZ R50, R2, R103, -R52 ;  /* 0x0000006702327223 */ /* 0x000fce0000010834 */
[----:B------:R-:W2:Y:S08]  /*ca80*/  MUFU.EX2 R25, R25 ;  /* 0x0000001900197308 */ /* 0x000eb00000000800 */
[----:B------:R-:W3:Y:S01]  /*ca90*/  MUFU.EX2 R12, R12 ;  /* 0x0000000c000c7308 */ /* 0x000ee20000000800 */
[----:B------:R-:W-:-:S07]  /*caa0*/  FFMA.FTZ R33, R2, R33, -R52 ;  /* 0x0000002102217223 */ /* 0x000fce0000010834 */
[----:B------:R-:W4:Y:S01]  /*cab0*/  MUFU.EX2 R54, R54 ;  /* 0x0000003600367308 */ /* 0x000f220000000800 */
[----:B------:R-:W-:-:S01]  /*cac0*/  FFMA.FTZ R38, R2, R38, -R95 ;  /* 0x0000002602267223 */ /* 0x000fc2000001085f */
[----:B------:R-:W-:Y:S01]  /*cad0*/  FFMA.FTZ R46, R2, R83, -R95 ;  /* 0x00000053022e7223 */ /* 0x000fe2000001085f */
[----:B-1----:R-:W-:-:S05]  /*cae0*/  LOP3.LUT R94, R94, 0x7f, RZ, 0xc0, !PT ;  /* 0x0000007f5e5e7812 */ /* 0x002fca00078ec0ff */
[----:B------:R-:W1:Y:S01]  /*caf0*/  MUFU.EX2 R67, R67 ;  /* 0x0000004300437308 */ /* 0x000e620000000800 */
[----:B------:R-:W-:-:S01]  /*cb00*/  FFMA.FTZ R58, R2, R105, -R52 ;  /* 0x00000069023a7223 */ /* 0x000fc20000010834 */
[----:B0-----:R-:W-:Y:S01]  /*cb10*/  FADD.FTZ R83, R87, R4 ;  /* 0x0000000457537221 */ /* 0x001fe20000010000 */
[----:B------:R-:W-:Y:S02]  /*cb20*/  IMAD.IADD R68, R96, 0x1, -R98 ;  /* 0x0000000160447824 */ /* 0x000fe400078e0a62 */
[----:B------:R-:W-:-:S03]  /*cb30*/  FFMA.FTZ R42, R2, R79, -R95 ;  /* 0x0000004f022a7223 */ /* 0x000fc6000001085f */
[----:B------:R-:W0:Y:S01]  /*cb40*/  MUFU.EX2 R50, R50 ;  /* 0x0000003200327308 */ /* 0x000e220000000800 */
[----:B------:R-:W-:Y:S01]  /*cb50*/  ISETP.NE.AND P0, PT, R94, RZ, PT ;  /* 0x000000ff5e00720c */ /* 0x000fe20003f05270 */
[----:B--2---:R-:W-:Y:S01]  /*cb60*/  FADD.FTZ R79, R48, R25 ;  /* 0x00000019304f7221 */ /* 0x004fe20000010000 */
[----:B---3--:R-:W-:-:S01]  /*cb70*/  FADD.FTZ R74, R12, R83 ;  /* 0x000000530c4a7221 */ /* 0x008fc20000010000 */
[----:B------:R-:W-:Y:S01]  /*cb80*/  FFMA.FTZ R11, R2, R11, -R95 ;  /* 0x0000000b020b7223 */ /* 0x000fe2000001085f */
[----:B------:R-:W-:-:S03]  /*cb90*/  IMAD R13, R153, 0xc0, R68 ;  /* 0x000000c0990d7824 */ /* 0x000fc600078e0244 */
[----:B------:R2:W-:Y:S01]  /*cba0*/  MUFU.EX2 R24, R38 ;  /* 0x0000002600187308 */ /* 0x0005e20000000800 */
[----:B----4-:R-:W-:-:S01]  /*cbb0*/  FADD.FTZ R72, R54, R79 ;  /* 0x0000004f36487221 */ /* 0x010fc20000010000 */
[----:B------:R-:W-:-:S06]  /*cbc0*/  FFMA.FTZ R56, R2, R109, -R52 ;  /* 0x0000006d02387223 */ /* 0x000fcc0000010834 */
[----:B------:R-:W3:Y:S01]  /*cbd0*/  MUFU.EX2 R33, R33 ;  /* 0x0000002100217308 */ /* 0x000ee20000000800 */
[----:B--2---:R-:W-:-:S01]  /*cbe0*/  FFMA.FTZ R38, R2, R71, -R95 ;  /* 0x0000004702267223 */ /* 0x004fc2000001085f */
[----:B------:R-:W-:Y:S01]  /*cbf0*/  FFMA.FTZ R71, R2, R107, -R52 ;  /* 0x0000006b02477223 */ /* 0x000fe20000010834 */
[----:B------:R-:W-:-:S01]  /*cc00*/  FADD.FTZ R83, R29, R74 ;  /* 0x0000004a1d537221 */ /* 0x000fc20000010000 */
[----:B------:R-:W-:-:S04]  /*cc10*/  SHF.R.S32.HI R70, RZ, 0x1f, R13 ;  /* 0x0000001fff467819 */ /* 0x000fc8000001140d */
[----:B------:R-:W2:Y:S01]  /*cc20*/  MUFU.EX2 R58, R58 ;  /* 0x0000003a003a7308 */ /* 0x000ea20000000800 */
[----:B-1----:R-:W-:-:S01]  /*cc30*/  FADD.FTZ R79, R67, R72 ;  /* 0x00000048434f7221 */ /* 0x002fc20000010000 */
[----:B------:R-:W-:Y:S01]  /*cc40*/  FFMA.FTZ R41, R2, R41, -R52 ;  /* 0x0000002902297223 */ /* 0x000fe20000010834 */
[----:B------:R-:W-:-:S01]  /*cc50*/  FADD.FTZ R74, R20, R83 ;  /* 0x00000053144a7221 */ /* 0x000fc20000010000 */
[----:B------:R-:W-:-:S04]  /*cc60*/  LEA.HI R13, R70, R13, RZ, 0x7 ;  /* 0x0000000d460d7211 */ /* 0x000fc800078f38ff */
[----:B------:R-:W1:Y:S01]  /*cc70*/  MUFU.EX2 R71, R71 ;  /* 0x0000004700477308 */ /* 0x000e620000000800 */
[----:B------:R-:W-:-:S01]  /*cc80*/  FFMA.FTZ R70, R2, R61, -R52 ;  /* 0x0000003d02467223 */ /* 0x000fc20000010834 */
[----:B0-----:R-:W-:Y:S01]  /*cc90*/  FADD.FTZ R72, R50, R79 ;  /* 0x0000004f32487221 */ /* 0x001fe20000010000 */
[----:B------:R-:W-:-:S05]  /*cca0*/  FFMA.FTZ R62, R2, R111, -R52 ;  /* 0x0000006f023e7223 */ /* 0x000fca0000010834 */
[----:B------:R-:W-:Y:S01]  /*ccb0*/  MUFU.EX2 R11, R11 ;  /* 0x0000000b000b7308 */ /* 0x000fe20000000800 */
[----:B------:R-:W-:Y:S02]  /*ccc0*/  @!P0 VIADD R61, R10, 0x19c40 ;  /* 0x00019c400a3d8836 */ /* 0x000fe40000000000 */
[----:B------:R-:W-:Y:S01]  /*ccd0*/  FADD.FTZ R83, R37, R74 ;  /* 0x0000004a25537221 */ /* 0x000fe20000010000 */
[----:B------:R-:W-:-:S04]  /*cce0*/  FFMA.FTZ R47, R2, R47, -R95 ;  /* 0x0000002f022f7223 */ /* 0x000fc8000001085f */
[----:B------:R-:W0:Y:S01]  /*ccf0*/  MUFU.EX2 R56, R56 ;  /* 0x0000003800387308 */ /* 0x000e220000000800 */
[----:B------:R-:W-:-:S01]  /*cd00*/  FFMA.FTZ R40, R2, R75, -R95 ;  /* 0x0000004b02287223 */ /* 0x000fc2000001085f */
[----:B---3--:R-:W-:Y:S01]  /*cd10*/  FADD.FTZ R79, R33, R72 ;  /* 0x00000048214f7221 */ /* 0x008fe20000010000 */
[----:B------:R-:W-:-:S05]  /*cd20*/  FFMA.FTZ R75, R2, R113, -R52 ;  /* 0x00000071024b7223 */ /* 0x000fca0000010834 */
[----:B------:R-:W3:Y:S01]  /*cd30*/  MUFU.EX2 R26, R26 ;  /* 0x0000001a001a7308 */ /* 0x000ee20000000800 */
[----:B------:R-:W-:-:S01]  /*cd40*/  FADD.FTZ R74, R24, R83 ;  /* 0x00000053184a7221 */ /* 0x000fc20000010000 */
[----:B------:R-:W-:Y:S01]  /*cd50*/  FFMA.FTZ R5, R2, R5, -R95 ;  /* 0x0000000502057223 */ /* 0x000fe2000001085f */
[----:B------:R-:W-:-:S05]  /*cd60*/  @!P0 PRMT R61, RZ, 0x654, R61 ;  /* 0x00000654ff3d8816 */ /* 0x000fca000000003d */
[----:B------:R-:W4:Y:S01]  /*cd70*/  MUFU.EX2 R41, R41 ;  /* 0x0000002900297308 */ /* 0x000f220000000800 */
[----:B------:R-:W-:-:S01]  /*cd80*/  FFMA.FTZ R65, R2, R65, -R52 ;  /* 0x0000004102417223 */ /* 0x000fc20000010834 */
[----:B--2---:R-:W-:Y:S01]  /*cd90*/  FADD.FTZ R72, R58, R79 ;  /* 0x0000004f3a487221 */ /* 0x004fe20000010000 */
[----:B------:R-:W-:-:S01]  /*cda0*/  FFMA.FTZ R60, R2, R115, -R52 ;  /* 0x00000073023c7223 */ /* 0x000fc20000010834 */
[----:B------:R-:W-:Y:S01]  /*cdb0*/  FADD.FTZ R74, R45, R74 ;  /* 0x0000004a2d4a7221 */ /* 0x000fe20000010000 */
[----:B------:R2:W-:Y:S03]  /*cdc0*/  @!P0 SYNCS.ARRIVE.TRANS64.RED.A1T0 RZ, [R61+URZ], RZ ;  /* 0x000000ff3dff89a7 */ /* 0x0005e6000810043f */
[----:B------:R-:W5:Y:S01]  /*cdd0*/  MUFU.EX2 R62, R62 ;  /* 0x0000003e003e7308 */ /* 0x000f620000000800 */
[----:B-1----:R-:W-:-:S01]  /*cde0*/  FADD.FTZ R79, R71, R72 ;  /* 0x00000048474f7221 */ /* 0x002fc20000010000 */
[----:B------:R-:W-:-:S06]  /*cdf0*/  FFMA.FTZ R49, R2, R49, -R52 ;  /* 0x0000003102317223 */ /* 0x000fcc0000010834 */
[----:B------:R-:W1:Y:S01]  /*ce00*/  MUFU.EX2 R47, R47 ;  /* 0x0000002f002f7308 */ /* 0x000e620000000800 */
[----:B0-----:R-:W-:-:S01]  /*ce10*/  FADD.FTZ R72, R56, R79 ;  /* 0x0000004f38487221 */ /* 0x001fc20000010000 */
[----:B------:R-:W-:-:S06]  /*ce20*/  FFMA.FTZ R55, R2, R55, -R95 ;  /* 0x0000003702377223 */ /* 0x000fcc000001085f */
[----:B------:R-:W0:Y:S01]  /*ce30*/  MUFU.EX2 R75, R75 ;  /* 0x0000004b004b7308 */ /* 0x000e220000000800 */
[----:B------:R-:W-:-:S07]  /*ce40*/  FFMA.FTZ R66, R2, R117, -R52 ;  /* 0x0000007502427223 */ /* 0x000fce0000010834 */
[----:B------:R-:W0:Y:S08]  /*ce50*/  MUFU.EX2 R5, R5 ;  /* 0x0000000500057308 */ /* 0x000e300000000800 */
[----:B--2---:R2:W-:Y:S01]  /*ce60*/  MUFU.EX2 R61, R65 ;  /* 0x00000041003d7308 */ /* 0x0045e20000000800 */
[----:B------:R-:W-:-:S01]  /*ce70*/  FFMA.FTZ R53, R2, R53, -R52 ;  /* 0x0000003502357223 */ /* 0x000fc20000010834 */
[----:B--2---:R-:W-:-:S06]  /*ce80*/  FADD.FTZ R65, R11, R74 ;  /* 0x0000004a0b417221 */ /* 0x004fcc0000010000 */
[----:B------:R-:W2:Y:S01]  /*ce90*/  MUFU.EX2 R60, R60 ;  /* 0x0000003c003c7308 */ /* 0x000ea20000000800 */
[----:B---3--:R-:W-:-:S01]  /*cea0*/  FADD.FTZ R79, R26, R65 ;  /* 0x000000411a4f7221 */ /* 0x008fc20000010000 */
[----:B----4-:R-:W-:Y:S01]  /*ceb0*/  FADD.FTZ R65, R41, R72 ;  /* 0x0000004829417221 */ /* 0x010fe20000010000 */
[----:B------:R-:W-:-:S05]  /*cec0*/  FFMA.FTZ R15, R2, R15, -R95 ;  /* 0x0000000f020f7223 */ /* 0x000fca000001085f */
[----:B------:R-:W3:Y:S01]  /*ced0*/  MUFU.EX2 R49, R49 ;  /* 0x0000003100317308 */ /* 0x000ee20000000800 */
[----:B------:R-:W-:-:S01]  /*cee0*/  FADD.FTZ R74, R28, R79 ;  /* 0x0000004f1c4a7221 */ /* 0x000fc20000010000 */
[----:B-----5:R-:W-:Y:S01]  /*cef0*/  FADD.FTZ R72, R62, R65 ;  /* 0x000000413e487221 */ /* 0x020fe20000010000 */
[----:B------:R-:W-:-:S01]  /*cf00*/  FFMA.FTZ R43, R2, R43, -R52 ;  /* 0x0000002b022b7223 */ /* 0x000fc20000010834 */
[----:B------:R-:W-:Y:S01]  /*cf10*/  FFMA.FTZ R14, R2, R59, -R95 ;  /* 0x0000003b020e7223 */ /* 0x000fe2000001085f */
[----:B-1----:R-:W-:-:S03]  /*cf20*/  FADD.FTZ R74, R47, R74 ;  /* 0x0000004a2f4a7221 */ /* 0x002fc60000010000 */
[----:B------:R-:W-:Y:S01]  /*cf30*/  MUFU.EX2 R55, R55 ;  /* 0x0000003700377308 */ /* 0x000fe20000000800 */
[----:B0-----:R-:W-:-:S01]  /*cf40*/  FADD.FTZ R79, R75, R72 ;  /* 0x000000484b4f7221 */ /* 0x001fc20000010000 */
[----:B------:R-:W-:-:S06]  /*cf50*/  FFMA.FTZ R64, R2, R57, -R52 ;  /* 0x0000003902407223 */ /* 0x000fcc0000010834 */
[----:B------:R-:W0:Y:S01]  /*cf60*/  MUFU.EX2 R66, R66 ;  /* 0x0000004200427308 */ /* 0x000e220000000800 */
[----:B------:R-:W-:-:S01]  /*cf70*/  FADD.FTZ R83, R5, R74 ;  /* 0x0000004a05537221 */ /* 0x000fc20000010000 */
[----:B------:R-:W-:Y:S01]  /*cf80*/  FFMA.FTZ R21, R2, R21, -R95 ;  /* 0x0000001502157223 */ /* 0x000fe2000001085f */
[----:B------:R-:W-:-:S05]  /*cf90*/  F2FP.SATFINITE.E4M3.F32.PACK_AB_MERGE_C R151, R45, R24, RZ ;  /* 0x000000182d97723e */ /* 0x000fca00048070ff */
[----:B------:R-:W1:Y:S01]  /*cfa0*/  MUFU.EX2 R53, R53 ;  /* 0x0000003500357308 */ /* 0x000e620000000800 */
[----:B--2---:R-:W-:-:S01]  /*cfb0*/  FADD.FTZ R24, R60, R79 ;  /* 0x0000004f3c187221 */ /* 0x004fc20000010000 */
[----:B------:R-:W-:Y:S01]  /*cfc0*/  FFMA.FTZ R36, R2, R63, -R95 ;  /* 0x0000003f02247223 */ /* 0x000fe2000001085f */
[----:B------:R-:W-:-:S05]  /*cfd0*/  FADD.FTZ R83, R30, R83 ;  /* 0x000000531e537221 */ /* 0x000fca0000010000 */
[----:B------:R-:W2:Y:S01]  /*cfe0*/  MUFU.EX2 R15, R15 ;  /* 0x0000000f000f7308 */ /* 0x000ea20000000800 */
[----:B------:R-:W-:Y:S01]  /*cff0*/  F2FP.SATFINITE.E4M3.F32.PACK_AB_MERGE_C R149, R29, R12, RZ ;  /* 0x0000000c1d95723e */ /* 0x000fe200048070ff */
[----:B---3--:R-:W-:-:S06]  /*d000*/  FADD.FTZ R29, R49, R24 ;  /* 0x00000018311d7221 */ /* 0x008fcc0000010000 */
[----:B------:R-:W3:Y:S01]  /*d010*/  MUFU.EX2 R43, R43 ;  /* 0x0000002b002b7308 */ /* 0x000ee20000000800 */
[----:B------:R-:W-:-:S01]  /*d020*/  FADD.FTZ R24, R32, R83 ;  /* 0x0000005320187221 */ /* 0x000fc20000010000 */
[----:B------:R-:W-:-:S06]  /*d030*/  FFMA.FTZ R27, R2, R27, -R95 ;  /* 0x0000001b021b7223 */ /* 0x000fcc000001085f */
[----:B------:R-:W4:Y:S01]  /*d040*/  MUFU.EX2 R14, R14 ;  /* 0x0000000e000e7308 */ /* 0x000f220000000800 */
[----:B------:R-:W-:Y:S01]  /*d050*/  F2FP.SATFINITE.E4M3.F32.PACK_AB_MERGE_C R145, R47, R28, RZ ;  /* 0x0000001c2f91723e */ /* 0x000fe200048070ff */
[----:B0-----:R-:W-:Y:S01]  /*d060*/  FADD.FTZ R28, R66, R29 ;  /* 0x0000001d421c7221 */ /* 0x001fe20000010000 */
[----:B------:R-:W-:-:S05]  /*d070*/  F2FP.SATFINITE.E4M3.F32.PACK_AB_MERGE_C R147, R55, R32, RZ ;  /* 0x000000203793723e */ /* 0x000fca00048070ff */
[----:B------:R-:W0:Y:S01]  /*d080*/  MUFU.EX2 R64, R64 ;  /* 0x0000004000407308 */ /* 0x000e220000000800 */
[----:B------:R-:W-:-:S07]  /*d090*/  FADD.FTZ R32, R55, R24 ;  /* 0x0000001837207221 */ /* 0x000fce0000010000 */
[----:B------:R-:W5:Y:S01]  /*d0a0*/  MUFU.EX2 R21, R21 ;  /* 0x0000001500157308 */ /* 0x000f620000000800 */
[----:B------:R-:W-:-:S01]  /*d0b0*/  FFMA.FTZ R57, R2, R119, -R52 ;  /* 0x0000007702397223 */ /* 0x000fc20000010834 */
[----:B-1----:R-:W-:-:S06]  /*d0c0*/  FADD.FTZ R28, R53, R28 ;  /* 0x0000001c351c7221 */ /* 0x002fcc0000010000 */
[----:B------:R-:W1:Y:S01]  /*d0d0*/  MUFU.EX2 R36, R36 ;  /* 0x0000002400247308 */ /* 0x000e620000000800 */
[----:B------:R-:W-:-:S01]  /*d0e0*/  FFMA.FTZ R31, R2, R31, -R95 ;  /* 0x0000001f021f7223 */ /* 0x000fc2000001085f */
[----:B--2---:R-:W-:Y:S01]  /*d0f0*/  FADD.FTZ R45, R15, R32 ;  /* 0x000000200f2d7221 */ /* 0x004fe20000010000 */
[----:B------:R-:W-:-:S01]  /*d100*/  FFMA.FTZ R68, R2, R121, -R52 ;  /* 0x0000007902447223 */ /* 0x000fc20000010834 */
[----:B---3--:R-:W-:-:S04]  /*d110*/  FADD.FTZ R29, R43, R28 ;  /* 0x0000001c2b1d7221 */ /* 0x008fc80000010000 */
[----:B------:R-:W2:Y:S01]  /*d120*/  MUFU.EX2 R27, R27 ;  /* 0x0000001b001b7308 */ /* 0x000ea20000000800 */
[----:B----4-:R-:W-:-:S01]  /*d130*/  FADD.FTZ R28, R14, R45 ;  /* 0x0000002d0e1c7221 */ /* 0x010fc20000010000 */
[----:B------:R-:W-:Y:S01]  /*d140*/  F2FP.SATFINITE.E4M3.F32.PACK_AB_MERGE_C R149, R4, R87, R149 ;  /* 0x000000570495723e */ /* 0x000fe20004807095 */
[----:B0-----:R-:W-:-:S05]  /*d150*/  FADD.FTZ R4, R64, R29 ;  /* 0x0000001d40047221 */ /* 0x001fca0000010000 */
[----:B------:R-:W0:Y:S01]  /*d160*/  MUFU.EX2 R34, R34 ;  /* 0x0000002200227308 */ /* 0x000e220000000800 */
[----:B------:R-:W-:-:S01]  /*d170*/  FFMA.FTZ R39, R2, R39, -R95 ;  /* 0x0000002702277223 */ /* 0x000fc2000001085f */
[----:B-----5:R-:W-:Y:S01]  /*d180*/  FADD.FTZ R29, R21, R28 ;  /* 0x0000001c151d7221 */ /* 0x020fe20000010000 */
[----:B------:R-:W-:-:S05]  /*d190*/  FFMA.FTZ R35, R2, R35, -R95 ;  /* 0x0000002302237223 */ /* 0x000fca000001085f */
[----:B------:R-:W3:Y:S01]  /*d1a0*/  MUFU.EX2 R57, R57 ;  /* 0x0000003900397308 */ /* 0x000ee20000000800 */
[C---:B-1----:R-:W-:Y:S01]  /*d1b0*/  F2FP.SATFINITE.E4M3.F32.PACK_AB_MERGE_C R141, R36.reuse, R21, RZ ;  /* 0x00000015248d723e */ /* 0x042fe200048070ff */
[----:B------:R-:W-:-:S06]  /*d1c0*/  FADD.FTZ R36, R36, R29 ;  /* 0x0000001d24247221 */ /* 0x000fcc0000010000 */
[----:B------:R-:W-:Y:S08]  /*d1d0*/  MUFU.EX2 R31, R31 ;  /* 0x0000001f001f7308 */ /* 0x000ff00000000800 */
[----:B------:R-:W1:Y:S08]  /*d1e0*/  MUFU.EX2 R38, R38 ;  /* 0x0000002600267308 */ /* 0x000e700000000800 */
[----:B------:R-:W4:Y:S01]  /*d1f0*/  MUFU.EX2 R68, R68 ;  /* 0x0000004400447308 */ /* 0x000f220000000800 */
[----:B------:R-:W-:-:S01]  /*d200*/  FFMA.FTZ R123, R2, R123, -R52 ;  /* 0x0000007b027b7223 */ /* 0x000fc20000010834 */
[----:B--2---:R-:W-:-:S06]  /*d210*/  FADD.FTZ R29, R27, R36 ;  /* 0x000000241b1d7221 */ /* 0x004fcc0000010000 */
[----:B------:R2:W5:Y:S01]  /*d220*/  MUFU.EX2 R10, R70 ;  /* 0x00000046000a7308 */ /* 0x0005620000000800 */
[----:B------:R-:W-:Y:S01]  /*d230*/  F2FP.SATFINITE.E4M3.F32.PACK_AB_MERGE_C R145, R26, R11, R145 ;  /* 0x0000000b1a91723e */ /* 0x000fe20004807091 */
[----:B0-----:R-:W-:-:S06]  /*d240*/  FADD.FTZ R26, R34, R29 ;  /* 0x0000001d221a7221 */ /* 0x001fcc0000010000 */
[----:B------:R-:W-:Y:S01]  /*d250*/  MUFU.EX2 R39, R39 ;  /* 0x0000002700277308 */ /* 0x000fe20000000800 */
[----:B--2---:R-:W-:-:S01]  /*d260*/  FFMA.FTZ R70, R2, R69, -R52 ;  /* 0x0000004502467223 */ /* 0x004fc20000010834 */
[----:B------:R-:W-:-:S06]  /*d270*/  FFMA.FTZ R69, R2, R51, -R52 ;  /* 0x0000003302457223 */ /* 0x000fcc0000010834 */
[----:B------:R-:W0:Y:S01]  /*d280*/  MUFU.EX2 R42, R42 ;  /* 0x0000002a002a7308 */ /* 0x000e220000000800 */
[----:B---3--:R-:W-:-:S07]  /*d290*/  FADD.FTZ R21, R57, R4 ;  /* 0x0000000439157221 */ /* 0x008fce0000010000 */
[----:B------:R-:W2:Y:S01]  /*d2a0*/  MUFU.EX2 R35, R35 ;  /* 0x0000002300237308 */ /* 0x000ea20000000800 */
[----:B-1----:R-:W-:Y:S01]  /*d2b0*/  F2FP.SATFINITE.E4M3.F32.PACK_AB_MERGE_C R143, R38, R31, RZ ;  /* 0x0000001f268f723e */ /* 0x002fe200048070ff */
[----:B------:R-:W-:-:S06]  /*d2c0*/  FFMA.FTZ R63, R2, R93, -R95 ;  /* 0x0000005d023f7223 */ /* 0x000fcc000001085f */
[----:B------:R-:W1:Y:S01]  /*d2d0*/  MUFU.EX2 R40, R40 ;  /* 0x0000002800287308 */ /* 0x000e620000000800 */
[----:B------:R-:W-:-:S01]  /*d2e0*/  FADD.FTZ R31, R31, R26 ;  /* 0x0000001a1f1f7221 */ /* 0x000fc20000010000 */
[----:B------:R-:W-:Y:S01]  /*d2f0*/  FFMA.FTZ R44, R2, R89, -R95 ;  /* 0x00000059022c7223 */ /* 0x000fe2000001085f */
[----:B----4-:R-:W-:-:S05]  /*d300*/  FADD.FTZ R21, R68, R21 ;  /* 0x0000001544157221 */ /* 0x010fca0000010000 */
[----:B------:R-:W3:Y:S01]  /*d310*/  MUFU.EX2 R51, R123 ;  /* 0x0000007b00337308 */ /* 0x000ee20000000800 */
[----:B------:R-:W-:-:S01]  /*d320*/  FFMA.FTZ R59, R2, R91, -R95 ;  /* 0x0000005b023b7223 */ /* 0x000fc2000001085f */
[----:B------:R-:W-:Y:S01]  /*d330*/  FFMA.FTZ R73, R2, R73, -R52 ;  /* 0x0000004902497223 */ /* 0x000fe20000010834 */
[----:B------:R-:W-:-:S05]  /*d340*/  F2FP.SATFINITE.E4M3.F32.PACK_AB_MERGE_C R151, R37, R20, R151 ;  /* 0x000000142597723e */ /* 0x000fca0004807097 */
[----:B------:R-:W4:Y:S01]  /*d350*/  MUFU.EX2 R70, R70 ;  /* 0x0000004600467308 */ /* 0x000f220000000800 */
[----:B------:R-:W-:-:S01]  /*d360*/  FADD.FTZ R38, R38, R31 ;  /* 0x0000001f26267221 */ /* 0x000fc20000010000 */
[----:B-----5:R-:W-:Y:S01]  /*d370*/  FADD.FTZ R20, R10, R21 ;  /* 0x000000150a147221 */ /* 0x020fe20000010000 */
[----:B0-----:R-:W-:Y:S01]  /*d380*/  F2FP.SATFINITE.E4M3.F32.PACK_AB_MERGE_C R137, R42, R39, RZ ;  /* 0x000000272a89723e */ /* 0x001fe200048070ff */
[----:B------:R-:W-:-:S04]  /*d390*/  FFMA.FTZ R125, R2, R125, -R52 ;  /* 0x0000007d027d7223 */ /* 0x000fc80000010834 */
[----:B------:R-:W0:Y:S01]  /*d3a0*/  MUFU.EX2 R65, R69 ;  /* 0x0000004500417308 */ /* 0x000e220000000800 */
[----:B--2---:R-:W-:-:S01]  /*d3b0*/  FADD.FTZ R11, R35, R38 ;  /* 0x00000026230b7221 */ /* 0x004fc20000010000 */
[----:B------:R-:W-:Y:S01]  /*d3c0*/  FADD.FTZ R20, R61, R20 ;  /* 0x000000143d147221 */ /* 0x000fe20000010000 */
[----:B------:R-:W-:-:S05]  /*d3d0*/  FFMA.FTZ R77, R2, R77, -R52 ;  /* 0x0000004d024d7223 */ /* 0x000fca0000010834 */
[----:B------:R-:W-:Y:S01]  /*d3e0*/  MUFU.EX2 R46, R46 ;  /* 0x0000002e002e7308 */ /* 0x000fe20000000800 */
[C---:B-1----:R-:W-:Y:S01]  /*d3f0*/  F2FP.SATFINITE.E4M3.F32.PACK_AB_MERGE_C R137, R40.reuse, R35, R137 ;  /* 0x000000232889723e */ /* 0x042fe20004807089 */
[----:B------:R-:W-:-:S06]  /*d400*/  FADD.FTZ R40, R40, R11 ;  /* 0x0000000b28287221 */ /* 0x000fcc0000010000 */
[----:B------:R-:W1:Y:S01]  /*d410*/  MUFU.EX2 R63, R63 ;  /* 0x0000003f003f7308 */ /* 0x000e620000000800 */
[----:B------:R-:W-:Y:S01]  /*d420*/  F2FP.SATFINITE.E4M3.F32.PACK_AB_MERGE_C R147, R30, R5, R147 ;  /* 0x000000051e93723e */ /* 0x000fe20004807093 */
[----:B---3--:R-:W-:-:S06]  /*d430*/  FADD.FTZ R5, R51, R20 ;  /* 0x0000001433057221 */ /* 0x008fcc0000010000 */
[----:B------:R-:W2:Y:S01]  /*d440*/  MUFU.EX2 R44, R44 ;  /* 0x0000002c002c7308 */ /* 0x000ea20000000800 */
[----:B------:R-:W-:-:S07]  /*d450*/  FFMA.FTZ R127, R2, R127, -R52 ;  /* 0x0000007f027f7223 */ /* 0x000fce0000010834 */
[----:B------:R-:W3:Y:S01]  /*d460*/  MUFU.EX2 R12, R73 ;  /* 0x00000049000c7308 */ /* 0x000ee20000000800 */
[----:B----4-:R-:W-:Y:S01]  /*d470*/  F2FP.SATFINITE.E4M3.F32.PACK_AB_MERGE_C R51, R70, R51, RZ ;  /* 0x000000334633723e */ /* 0x010fe200048070ff */
[----:B------:R-:W-:-:S06]  /*d480*/  FADD.FTZ R39, R39, R40 ;  /* 0x0000002827277221 */ /* 0x000fcc0000010000 */
[----:B------:R-:W4:Y:S01]  /*d490*/  MUFU.EX2 R59, R59 ;  /* 0x0000003b003b7308 */ /* 0x000f220000000800 */
[----:B------:R-:W-:-:S07]  /*d4a0*/  FADD.FTZ R70, R70, R5 ;  /* 0x0000000546467221 */ /* 0x000fce0000010000 */
[----:B------:R-:W5:Y:S01]  /*d4b0*/  MUFU.EX2 R24, R125 ;  /* 0x0000007d00187308 */ /* 0x000f620000000800 */
[----:B------:R-:W-:-:S01]  /*d4c0*/  FFMA.FTZ R81, R2, R81, -R52 ;  /* 0x0000005102517223 */ /* 0x000fc20000010834 */
[----:B------:R-:W-:Y:S01]  /*d4d0*/  FFMA.FTZ R129, R2, R129, -R52 ;  /* 0x0000008102817223 */ /* 0x000fe20000010834 */
[----:B------:R-:W-:-:S01]  /*d4e0*/  FADD.FTZ R39, R42, R39 ;  /* 0x000000272a277221 */ /* 0x000fc20000010000 */
[----:B------:R-:W-:-:S04]  /*d4f0*/  SHF.R.S32.HI R13, RZ, 0x7, R13 ;  /* 0x00000007ff0d7819 */ /* 0x000fc8000001140d */
[----:B------:R-:W5:Y:S01]  /*d500*/  MUFU.EX2 R77, R77 ;  /* 0x0000004d004d7308 */ /* 0x000f620000000800 */
[----:B------:R-:W-:-:S01]  /*d510*/  FFMA.FTZ R52, R2, R85, -R52 ;  /* 0x0000005502347223 */ /* 0x000fc20000010834 */
[----:B0-----:R-:W-:Y:S01]  /*d520*/  FADD.FTZ R5, R65, R70 ;  /* 0x0000004641057221 */ /* 0x001fe20000010000 */
[----:B-1----:R-:W-:Y:S01]  /*d530*/  F2FP.SATFINITE.E4M3.F32.PACK_AB_MERGE_C R11, R63, R46, RZ ;  /* 0x0000002e3f0b723e */ /* 0x002fe200048070ff */
[----:B--2---:R-:W-:-:S04]  /*d540*/  FADD.FTZ R20, R44, R39 ;  /* 0x000000272c147221 */ /* 0x004fc80000010000 */
[----:B------:R-:W0:Y:S01]  /*d550*/  MUFU.EX2 R127, R127 ;  /* 0x0000007f007f7308 */ /* 0x000e220000000800 */
[----:B------:R-:W-:Y:S01]  /*d560*/  VIMNMX R76, RZ, R13, !PT ;  /* 0x0000000dff4c7248 */ /* 0x000fe20007fe0100 */
[----:B---3--:R-:W-:Y:S01]  /*d570*/  FADD.FTZ R5, R12, R5 ;  /* 0x000000050c057221 */ /* 0x008fe20000010000 */
[C---:B----4-:R-:W-:Y:S01]  /*d580*/  F2FP.SATFINITE.E4M3.F32.PACK_AB_MERGE_C R139, R59.reuse, R44, R11 ;  /* 0x0000002c3b8b723e */ /* 0x050fe2000480700b */
[----:B------:R-:W-:-:S04]  /*d590*/  FADD.FTZ R59, R59, R20 ;  /* 0x000000143b3b7221 */ /* 0x000fc80000010000 */
[----:B------:R-:W1:Y:S01]  /*d5a0*/  MUFU.EX2 R4, R81 ;  /* 0x0000005100047308 */ /* 0x000e620000000800 */
[----:B------:R-:W-:Y:S01]  /*d5b0*/  F2FP.SATFINITE.E4M3.F32.PACK_AB_MERGE_C R141, R14, R15, R141 ;  /* 0x0000000f0e8d723e */ /* 0x000fe2000480708d */
[----:B-----5:R-:W-:Y:S01]  /*d5c0*/  FADD.FTZ R14, R24, R5 ;  /* 0x00000005180e7221 */ /* 0x020fe20000010000 */
[----:B------:R-:W-:Y:S01]  /*d5d0*/  VIADD R20, R90, 0xfffffffe ;  /* 0xfffffffe5a147836 */ /* 0x000fe20000000000 */
[----:B------:R2:W-:Y:S04]  /*d5e0*/  STL [R1+0x14], R76 ;  /* 0x0000144c01007387 */ /* 0x0005e80000100800 */
[----:B------:R-:W3:Y:S01]  /*d5f0*/  MUFU.EX2 R129, R129 ;  /* 0x0000008100817308 */ /* 0x000ee20000000800 */
[----:B------:R-:W-:-:S07]  /*d600*/  FADD.FTZ R14, R77, R14 ;  /* 0x0000000e4d0e7221 */ /* 0x000fce0000010000 */
[----:B------:R-:W4:Y:S01]  /*d610*/  MUFU.EX2 R52, R52 ;  /* 0x0000003400347308 */ /* 0x000f220000000800 */
[----:B------:R-:W-:Y:S01]  /*d620*/  ISETP.GE.AND P0, PT, R20, R76, PT ;  /* 0x0000004c1400720c */ /* 0x000fe20003f06270 */
[----:B0-----:R-:W-:Y:S01]  /*d630*/  FADD.FTZ R5, R127, R14 ;  /* 0x0000000e7f057221 */ /* 0x001fe20000010000 */
[----:B------:R-:W-:-:S03]  /*d640*/  F2FP.SATFINITE.E4M3.F32.PACK_AB_MERGE_C R142, R61, R10, R51 ;  /* 0x0000000a3d8e723e */ /* 0x000fc60004807033 */
[----:B-1----:R-:W-:Y:S01]  /*d650*/  FADD.FTZ R10, R4, R5 ;  /* 0x00000005040a7221 */ /* 0x002fe20000010000 */
[----:B------:R-:W-:Y:S01]  /*d660*/  F2FP.SATFINITE.E4M3.F32.PACK_AB_MERGE_C R148, R67, R54, RZ ;  /* 0x000000364394723e */ /* 0x000fe200048070ff */
[----:B------:R-:W-:Y:S01]  /*d670*/  FADD.FTZ R46, R46, R59 ;  /* 0x0000003b2e2e7221 */ /* 0x000fe20000010000 */
[----:B------:R-:W-:Y:S01]  /*d680*/  F2FP.SATFINITE.E4M3.F32.PACK_AB_MERGE_C R150, R71, R58, RZ ;  /* 0x0000003a4796723e */ /* 0x000fe200048070ff */
[----:B---3--:R-:W-:Y:S01]  /*d690*/  FADD.FTZ R5, R129, R10 ;  /* 0x0000000a81057221 */ /* 0x008fe20000010000 */
[----:B------:R-:W-:Y:S01]  /*d6a0*/  F2FP.SATFINITE.E4M3.F32.PACK_AB_MERGE_C R144, R75, R62, RZ ;  /* 0x0000003e4b90723e */ /* 0x000fe200048070ff */
[----:B------:R-:W-:Y:S01]  /*d6b0*/  IMAD.MOV.U32 R135, RZ, RZ, RZ ;  /* 0x000000ffff877224 */ /* 0x000fe200078e00ff */
[----:B------:R-:W-:Y:S01]  /*d6c0*/  F2FP.SATFINITE.E4M3.F32.PACK_AB_MERGE_C R146, R53, R66, RZ ;  /* 0x000000423592723e */ /* 0x000fe200048070ff */
[----:B------:R-:W-:Y:S01]  /*d6d0*/  BSSY B0, `(.L_x_1948) ;  /* 0x00002bb000007945 */ /* 0x000fe20003800000 */
[----:B------:R-:W-:Y:S02]  /*d6e0*/  F2FP.SATFINITE.E4M3.F32.PACK_AB_MERGE_C R140, R68, R57, RZ ;  /* 0x00000039448c723e */ /* 0x000fe400048070ff */
[----:B----4-:R-:W-:-:S02]  /*d6f0*/  F2FP.SATFINITE.E4M3.F32.PACK_AB_MERGE_C R11, R52, R129, RZ ;  /* 0x00000081340b723e */ /* 0x010fc400048070ff */
[----:B------:R-:W-:Y:S01]  /*d700*/  F2FP.SATFINITE.E4M3.F32.PACK_AB_MERGE_C R24, R77, R24, RZ ;  /* 0x000000184d18723e */ /* 0x000fe200048070ff */
[----:B------:R-:W-:Y:S01]  /*d710*/  FADD.FTZ R5, R52, R5 ;  /* 0x0000000534057221 */ /* 0x000fe20000010000 */
[----:B------:R-:W-:Y:S01]  /*d720*/  F2FP.SATFINITE.E4M3.F32.PACK_AB_MERGE_C R138, R4, R127, R11 ;  /* 0x0000007f048a723e */ /* 0x000fe2000480700b */
[----:B------:R-:W-:Y:S01]  /*d730*/  FADD.FTZ R4, R63, R46 ;  /* 0x0000002e3f047221 */ /* 0x000fe20000010000 */
[----:B------:R-:W-:Y:S01]  /*d740*/  F2FP.SATFINITE.E4M3.F32.PACK_AB_MERGE_C R143, R34, R27, R143 ;  /* 0x0000001b228f723e */ /* 0x000fe2000480708f */
[--C-:B------:R-:W-:Y:S01]  /*d750*/  IMAD.MOV.U32 R134, RZ, RZ, R135.reuse ;  /* 0x000000ffff867224 */ /* 0x100fe200078e0087 */
        /* <DEDUP_REMOVED lines=52> */
[----:B--2---:R-:W-:Y:S06]  /*daa0*/  @!P0 BRA `(.L_x_1949) ;  /* 0x0000002400f48947 */ /* 0x004fec0003800000 */
        /* <DEDUP_REMOVED lines=28> */
[----:B------:R-:W-:-:S07]  /*dc70*/  CS2R R88, SRZ ;  /* 0x0000000000587805 */ /* 0x000fce000001ff00 */
.L_x_1961:
[----:B------:R-:W-:-:S04]  /*dc80*/  ISETP.NE.AND P0, PT, R10, 0x1, PT ;  /* 0x000000010a00780c */ /* 0x000fc80003f05270 */
[----:B------:R-:W-:-:S04]  /*dc90*/  SEL R22, RZ, 0x1, P0 ;  /* 0x00000001ff167807 */ /* 0x000fc80000000000 */
[----:B------:R-:W-:Y:S01]  /*dca0*/  LOP3.LUT R22, R11, R22, RZ, 0x3c, !PT ;  /* 0x000000160b167212 */ /* 0x000fe200078e3cff */
[----:B------:R-:W-:Y:S06]  /*dcb0*/  @!P1 BRA `(.L_x_1950) ;  /* 0x0000000000049947 */ /* 0x000fec0003800000 */
[----:B------:R-:W-:Y:S01]  /*dcc0*/  BPT.TRAP 0x1 ;  /* 0x000000040000795c */ /* 0x000fe20000300000 */
.L_x_1950:
        /* <DEDUP_REMOVED lines=8> */
.L_x_1951:
[----:B------:R-:W2:Y:S01]  /*dd50*/  LDL R3, [R1+0xc] ;  /* 0x00000c0001037983 */ /* 0x000ea20000100800 */
[----:B------:R-:W-:Y:S01]  /*dd60*/  BSSY B2, `(.L_x_1952) ;  /* 0x0000006000027945 */ /* 0x000fe20003800000 */
[----:B------:R-:W-:Y:S02]  /*dd70*/  IMAD.MOV.U32 R25, RZ, RZ, -0x3ffffff0 ;  /* 0xc0000010ff197424 */ /* 0x000fe400078e00ff */
[----:B--2---:R-:W-:Y:S01]  /*dd80*/  IMAD R24, R18, 0x300, R3 ;  /* 0x0000030012187824 */ /* 0x004fe200078e0203 */
[----:B-1----:R-:W-:Y:S06]  /*dd90*/  @P0 BRA `(.L_x_1953) ;  /* 0x0000000000080947 */ /* 0x002fec0003800000 */
[----:B------:R-:W1:Y:S02]  /*dda0*/  SYNCS.PHASECHK.TRANS64.TRYWAIT P0, [R21+URZ+0x19c30], R0 ;  /* 0x019c3000150075a7 */ /* 0x000e64000800017f */
[----:B-1----:R-:W-:Y:S05]  /*ddb0*/  @!P0 BRA `(.L_x_1954) ;  /* 0x000000d400bc8947 */ /* 0x002fea0003800000 */
.L_x_1953:
[----:B------:R-:W-:Y:S05]  /*ddc0*/  BSYNC B2 ;  /* 0x0000000000027941 */ /* 0x000fea0003800000 */
.L_x_1952:
        /* <DEDUP_REMOVED lines=27> */
.L_x_1955:
[----:B01----:R-:W-:Y:S01]  /*df80*/  SHF.L.U32 R0, R11, 0x1f, RZ ;  /* 0x0000001f0b007819 */ /* 0x003fe200000006ff */
[----:B------:R-:W-:-:S04]  /*df90*/  IMAD R152, R10, 0x8, R16 ;  /* 0x000000080a987824 */ /* 0x000fc800078e0210 */
[----:B------:R0:W1:Y:S01]  /*dfa0*/  SYNCS.PHASECHK.TRANS64.TRYWAIT P0, [R152+URZ+0x19c50], R0 ;  /* 0x019c5000980075a7 */ /* 0x000062000800017f */
[----:B------:R-:W-:Y:S05]  /*dfb0*/  @!P1 BRA `(.L_x_1956) ;  /* 0x0000000000049947 */ /* 0x000fea0003800000 */
[----:B------:R-:W-:Y:S01]  /*dfc0*/  BPT.TRAP 0x1 ;  /* 0x000000040000795c */ /* 0x000fe20000300000 */
.L_x_1956:
[----:B------:R-:W-:Y:S04]  /*dfd0*/  BSSY B2, `(.L_x_1957) ;  /* 0x0000004000027945 */ /* 0x000fe80003800000 */
[----:B-1----:R-:W-:Y:S05]  /*dfe0*/  @P0 BRA `(.L_x_1958) ;  /* 0x0000000000080947 */ /* 0x002fea0003800000 */
[----:B------:R-:W1:Y:S02]  /*dff0*/  SYNCS.PHASECHK.TRANS64.TRYWAIT P0, [R152+URZ+0x19c50], R0 ;  /* 0x019c5000980075a7 */ /* 0x000e64000800017f */
[----:B-1----:R-:W-:Y:S05]  /*e000*/  @!P0 BRA `(.L_x_1959) ;  /* 0x000000d4003c8947 */ /* 0x002fea0003800000 */
.L_x_1958:
[----:B------:R-:W-:Y:S05]  /*e010*/  BSYNC B2 ;  /* 0x0000000000027941 */ /* 0x000fea0003800000 */
.L_x_1957:
[----:B01----:R-:W-:Y:S01]  /*e020*/  VIADD R0, R16, 0x3000 ;  /* 0x0000300010007836 */ /* 0x003fe20000000000 */
[----:B------:R-:W2:Y:S01]  /*e030*/  LDL R3, [R1+0x2c] ;  /* 0x00002c0001037983 */ /* 0x000ea20000100800 */
[----:B------:R-:W-:Y:S01]  /*e040*/  IMAD.MOV.U32 R11, RZ, RZ, 0x40000040 ;  /* 0x40000040ff0b7424 */ /* 0x000fe200078e00ff */
[----:B------:R-:W-:Y:S02]  /*e050*/  WARPGROUP.ARRIVE ;  /* 0x00000000000079c5 */ /* 0x000fe40000000000 */
[----:B------:R-:W-:Y:S02]  /*e060*/  SHF.R.U32.HI R0, RZ, 0x4, R0 ;  /* 0x00000004ff007819 */ /* 0x000fe40000011600 */
[----:B------:R-:W-:Y:S02]  /*e070*/  R2UR UR7, R11 ;  /* 0x000000000b0772ca */ /* 0x000fe400000e0000 */
[----:B------:R-:W-:-:S04]  /*e080*/  LOP3.LUT R0, R0, 0x3fff, RZ, 0xc0, !PT ;  /* 0x00003fff00007812 */ /* 0x000fc800078ec0ff */
[----:B------:R-:W-:-:S05]  /*e090*/  LOP3.LUT R0, R0, 0x10000, RZ, 0xfc, !PT ;  /* 0x0001000000007812 */ /* 0x000fca00078efcff */
[----:B------:R-:W-:-:S05]  /*e0a0*/  IMAD R10, R10, 0x300, R0 ;  /* 0x000003000a0a7824 */ /* 0x000fca00078e0200 */
[----:B------:R-:W-:-:S13]  /*e0b0*/  R2UR UR6, R10 ;  /* 0x000000000a0672ca */ /* 0x000fda00000e0000 */
[----:B------:R-:W-:Y:S03]  /*e0c0*/  QGMMA.64x96x32.F32.E4M3.E4M3 R88, R148, gdesc[UR4], R88, gsb0 ;  /* 0x0160000494587df3 */ /* 0x000fe60008000858 */
[----:B------:R-:W-:Y:S02]  /*e0d0*/  WARPGROUP.DEPBAR.LE gsb0, 0x0 ;  /* 0x00008000000079c5 */ /* 0x000fe40000010000 */
[----:B------:R-:W3:Y:S04]  /*e0e0*/  LDL R149, [R1+0x20] ;  /* 0x0000200001957983 */ /* 0x000ee80000100800 */
[----:B------:R-:W3:Y:S04]  /*e0f0*/  LDL R150, [R1+0x1c] ;  /* 0x00001c0001967983 */ /* 0x000ee80000100800 */
[----:B------:R-:W4:Y:S01]  /*e100*/  LDL R151, [R1+0x28] ;  /* 0x0000280001977983 */ /* 0x000f220000100800 */
[----:B------:R-:W-:Y:S01]  /*e110*/  IMAD.MOV.U32 R0, RZ, RZ, -0x80 ;  /* 0xffffff80ff007424 */ /* 0x000fe200078e00ff */
[----:B------:R-:W-:Y:S01]  /*e120*/  WARPGROUP.ARRIVE ;  /* 0x00000000000079c5 */ /* 0x000fe20000000000 */
[----:B------:R-:W-:-:S02]  /*e130*/  VIADD R14, R10, 0x2 ;  /* 0x000000020a0e7836 */ /* 0x000fc40000000000 */
[----:B------:R-:W-:Y:S02]  /*e140*/  IMAD R0, R20, R0, 0x1 ;  /* 0x0000000114007424 */ /* 0x000fe400078e0200 */
[----:B------:R-:W-:Y:S01]  /*e150*/  IMAD.MOV.U32 R15, RZ, RZ, 0x40000040 ;  /* 0x40000040ff0f7424 */ /* 0x000fe200078e00ff */
[----:B------:R-:W-:Y:S01]  /*e160*/  R2UR UR6, R14 ;  /* 0x000000000e0672ca */ /* 0x000fe200000e0000 */
[----:B------:R-:W-:Y:S02]  /*e170*/  IMAD R0, R153, 0xc0, R0 ;  /* 0x000000c099007824 */ /* 0x000fe400078e0200 */
[C---:B------:R-:W-:Y:S01]  /*e180*/  VIADD R14, R10.reuse, 0x4 ;  /* 0x000000040a0e7836 */ /* 0x040fe20000000000 */
[----:B------:R-:W-:Y:S01]  /*e190*/  R2UR UR7, R15 ;  /* 0x000000000f0772ca */ /* 0x000fe200000e0000 */
[----:B------:R-:W-:Y:S02]  /*e1a0*/  IMAD.MOV.U32 R15, RZ, RZ, 0x40000040 ;  /* 0x40000040ff0f7424 */ /* 0x000fe400078e00ff */
[----:B------:R-:W-:-:S10]  /*e1b0*/  VIADD R10, R10, 0x6 ;  /* 0x000000060a0a7836 */ /* 0x000fd40000000000 */
[----:B------:R-:W-:Y:S01]  /*e1c0*/  QGMMA.64x96x32.F32.E4M3.E4M3 R88, R144, gdesc[UR4], R88, gsb0 ;  /* 0x0160000490587df3 */ /* 0x000fe20008000858 */
[----:B------:R-:W-:Y:S02]  /*e1d0*/  R2UR UR6, R14 ;  /* 0x000000000e0672ca */ /* 0x000fe400000e0000 */
[----:B------:R-:W-:Y:S01]  /*e1e0*/  R2UR UR7, R15 ;  /* 0x000000000f0772ca */ /* 0x000fe200000e0000 */
[----:B------:R-:W-:Y:S02]  /*e1f0*/  WARPGROUP.DEPBAR.LE gsb0, 0x0 ;  /* 0x00008000000079c5 */ /* 0x000fe40000010000 */
[----:B------:R-:W-:-:S10]  /*e200*/  WARPGROUP.ARRIVE ;  /* 0x00000000000079c5 */ /* 0x000fd40000000000 */
[----:B------:R-:W-:Y:S01]  /*e210*/  QGMMA.64x96x32.F32.E4M3.E4M3 R88, R140, gdesc[UR4], R88, gsb0 ;  /* 0x016000048c587df3 */ /* 0x000fe20008000858 */
[----:B------:R-:W-:Y:S02]  /*e220*/  R2UR UR6, R10 ;  /* 0x000000000a0672ca */ /* 0x000fe400000e0000 */
[----:B------:R-:W-:Y:S02]  /*e230*/  WARPGROUP.DEPBAR.LE gsb0, 0x0 ;  /* 0x00008000000079c5 */ /* 0x000fe40000010000 */
[----:B------:R-:W-:Y:S01]  /*e240*/  WARPGROUP.ARRIVE ;  /* 0x00000000000079c5 */ /* 0x000fe20000000000 */
[----:B---3--:R-:W-:-:S05]  /*e250*/  IADD3 R0, -R150, R0, R149 ;  /* 0x0000000096007210 */ /* 0x008fca0007ffe195 */
[----:B----4-:R-:W-:Y:S02]  /*e260*/  IMAD R0, R151, -0x2, R0 ;  /* 0xfffffffe97007824 */ /* 0x010fe400078e0200 */
[----:B------:R-:W0:Y:S02]  /*e270*/  S2R R151, SR_TID.X ;  /* 0x0000000000977919 */ /* 0x000e240000002100 */
[----:B--2---:R-:W-:-:S05]  /*e280*/  IMAD.IADD R0, R3, 0x1, R0 ;  /* 0x0000000103007824 */ /* 0x004fca00078e0200 */
        /* <DEDUP_REMOVED lines=90> */
[C---:B------:R-:W-:Y:S01]  /*e830*/  ISETP.GT.AND P2, PT, R0.reuse, 0x79, PT ;  /* 0x000000790000780c */ /* 0x040fe20003f44270 */
[----:B------:R-:W-:Y:S01]  /*e840*/  VIADD R0, R0, 0x8 ;  /* 0x0000000800007836 */ /* 0x000fe20000000000 */
[----:B------:R-:W-:Y:S02]  /*e850*/  FSEL R84, R84, -INF , P0 ;  /* 0xff80000054547808 */ /* 0x000fe40000000000 */
[----:B------:R-:W-:Y:S02]  /*e860*/  FMNMX.FTZ R3, R81, R3, !PT ;  /* 0x0000000351037209 */ /* 0x000fe40007810000 */
[----:B------:R-:W-:Y:S02]  /*e870*/  FSEL R85, R85, -INF , P2 ;  /* 0xff80000055557808 */ /* 0x000fe40001000000 */
[----:B------:R-:W-:Y:S02]  /*e880*/  FMNMX.FTZ R3, R84, R3, !PT ;  /* 0x0000000354037209 */ /* 0x000fe40007810000 */
[----:B------:R-:W-:-:S02]  /*e890*/  ISETP.GT.AND P2, PT, R0, RZ, PT ;  /* 0x000000ff0000720c */ /* 0x000fc40003f44270 */
[----:B------:R-:W-:Y:S02]  /*e8a0*/  FMNMX.FTZ R3, R85, R3, !PT ;  /* 0x0000000355037209 */ /* 0x000fe40007810000 */
[----:B------:R-:W-:Y:S02]  /*e8b0*/  ISETP.GT.AND P3, PT, R0, 0x1, PT ;  /* 0x000000010000780c */ /* 0x000fe40003f64270 */
[----:B------:R-:W-:Y:S01]  /*e8c0*/  FSEL R26, R26, -INF , P2 ;  /* 0xff8000001a1a7808 */ /* 0x000fe20001000000 */
[----:B------:R-:W1:Y:S01]  /*e8d0*/  SHFL.BFLY PT, R11, R3, 0x2, 0x1f ;  /* 0x0c401f00030b7f89 */ /* 0x000e6200000e0000 */
[C---:B------:R-:W-:Y:S02]  /*e8e0*/  ISETP.GT.AND P2, PT, R0.reuse, 0x8, PT ;  /* 0x000000080000780c */ /* 0x040fe40003f44270 */
[----:B------:R-:W-:Y:S02]  /*e8f0*/  FSEL R27, R27, -INF , P3 ;  /* 0xff8000001b1b7808 */ /* 0x000fe40001800000 */
[----:B------:R-:W-:-:S02]  /*e900*/  ISETP.GT.AND P3, PT, R0, 0x9, PT ;  /* 0x000000090000780c */ /* 0x000fc40003f64270 */
[----:B------:R-:W-:Y:S02]  /*e910*/  FSEL R30, R30, -INF , P2 ;  /* 0xff8000001e1e7808 */ /* 0x000fe40001000000 */
[C---:B------:R-:W-:Y:S02]  /*e920*/  ISETP.GT.AND P2, PT, R0.reuse, 0x10, PT ;  /* 0x000000100000780c */ /* 0x040fe40003f44270 */
[----:B------:R-:W-:Y:S02]  /*e930*/  FSEL R31, R31, -INF , P3 ;  /* 0xff8000001f1f7808 */ /* 0x000fe40001800000 */
[----:B------:R-:W-:Y:S02]  /*e940*/  ISETP.GT.AND P3, PT, R0, 0x11, PT ;  /* 0x000000110000780c */ /* 0x000fe40003f64270 */
[----:B------:R-:W-:Y:S02]  /*e950*/  FSEL R34, R34, -INF , P2 ;  /* 0xff80000022227808 */ /* 0x000fe40001000000 */
[----:B------:R-:W-:-:S02]  /*e960*/  ISETP.GT.AND P2, PT, R0, 0x18, PT ;  /* 0x000000180000780c */ /* 0x000fc40003f44270 */
[----:B------:R-:W-:Y:S02]  /*e970*/  FSEL R35, R35, -INF , P3 ;  /* 0xff80000023237808 */ /* 0x000fe40001800000 */
[----:B------:R-:W-:Y:S02]  /*e980*/  ISETP.GT.AND P3, PT, R0, 0x19, PT ;  /* 0x000000190000780c */ /* 0x000fe40003f64270 */
[----:B------:R-:W-:Y:S02]  /*e990*/  FSEL R38, R38, -INF , P2 ;  /* 0xff80000026267808 */ /* 0x000fe40001000000 */
[----:B-1----:R-:W-:Y:S01]  /*e9a0*/  FMNMX.FTZ R3, R3, R11, !PT ;  /* 0x0000000b03037209 */ /* 0x002fe20007810000 */
[----:B------:R-:W-:Y:S01]  /*e9b0*/  IMAD.MOV.U32 R11, RZ, RZ, 0x40000040 ;  /* 0x40000040ff0b7424 */ /* 0x000fe200078e00ff */
[----:B------:R-:W-:Y:S02]  /*e9c0*/  ISETP.GT.AND P2, PT, R0, 0x20, PT ;  /* 0x000000200000780c */ /* 0x000fe40003f44270 */
[----:B------:R-:W-:Y:S01]  /*e9d0*/  FSEL R39, R39, -INF , P3 ;  /* 0xff80000027277808 */ /* 0x000fe20001800000 */
[----:B------:R-:W1:Y:S01]  /*e9e0*/  SHFL.BFLY PT, R14, R3, 0x1, 0x1f ;  /* 0x0c201f00030e7f89 */ /* 0x000e6200000e0000 */
[----:B------:R-:W-:-:S02]  /*e9f0*/  R2UR UR7, R11 ;  /* 0x000000000b0772ca */ /* 0x000fc400000e0000 */
[----:B------:R-:W-:Y:S02]  /*ea00*/  ISETP.GT.AND P3, PT, R0, 0x21, PT ;  /* 0x000000210000780c */ /* 0x000fe40003f64270 */
[----:B------:R-:W-:Y:S02]  /*ea10*/  FSEL R42, R42, -INF , P2 ;  /* 0xff8000002a2a7808 */ /* 0x000fe40001000000 */
[C---:B------:R-:W-:Y:S02]  /*ea20*/  ISETP.GT.AND P2, PT, R0.reuse, 0x28, PT ;  /* 0x000000280000780c */ /* 0x040fe40003f44270 */
[----:B------:R-:W-:Y:S02]  /*ea30*/  FSEL R43, R43, -INF , P3 ;  /* 0xff8000002b2b7808 */ /* 0x000fe40001800000 */
[----:B------:R-:W-:Y:S02]  /*ea40*/  ISETP.GT.AND P3, PT, R0, 0x29, PT ;  /* 0x000000290000780c */ /* 0x000fe40003f64270 */
[----:B------:R-:W-:Y:S01]  /*ea50*/  FSEL R46, R46, -INF , P2 ;  /* 0xff8000002e2e7808 */ /* 0x000fe20001000000 */
[----:B------:R-:W-:Y:S01]  /*ea60*/  QGMMA.64x96x32.F32.E4M3.E4M3 R88, R136, gdesc[UR4], R88, gsb0 ;  /* 0x0160000488587df3 */ /* 0x000fe20008000858 */
[----:B------:R-:W-:-:S02]  /*ea70*/  ISETP.GT.AND P2, PT, R0, 0x30, PT ;  /* 0x000000300000780c */ /* 0x000fc40003f44270 */
[----:B------:R-:W-:Y:S02]  /*ea80*/  FSEL R47, R47, -INF , P3 ;  /* 0xff8000002f2f7808 */ /* 0x000fe40001800000 */
[----:B------:R-:W-:Y:S02]  /*ea90*/  ISETP.GT.AND P3, PT, R0, 0x31, PT ;  /* 0x000000310000780c */ /* 0x000fe40003f64270 */
[----:B------:R-:W-:Y:S02]  /*eaa0*/  FSEL R50, R50, -INF , P2 ;  /* 0xff80000032327808 */ /* 0x000fe40001000000 */
[----:B------:R-:W-:Y:S02]  /*eab0*/  ISETP.GT.AND P2, PT, R0, 0x38, PT ;  /* 0x000000380000780c */ /* 0x000fe40003f44270 */
[----:B-1----:R-:W-:Y:S02]  /*eac0*/  FMNMX.FTZ R3, R3, R14, !PT ;  /* 0x0000000e03037209 */ /* 0x002fe40007810000 */
[----:B------:R-:W-:-:S02]  /*ead0*/  FSEL R51, R51, -INF , P3 ;  /* 0xff80000033337808 */ /* 0x000fc40001800000 */
[----:B------:R-:W-:Y:S01]  /*eae0*/  FSETP.NEU.FTZ.AND P0, PT, R3, -INF , PT ;  /* 0xff8000000300780b */ /* 0x000fe20003f1d000 */
[----:B------:R-:W-:-:S01]  /*eaf0*/  FFMA.FTZ R11, R2, R3, -8 ;  /* 0xc1000000020b7423 */ /* 0x000fc20000010003 */
[----:B------:R-:W-:Y:S02]  /*eb00*/  ISETP.GT.AND P3, PT, R0, 0x39, PT ;  /* 0x000000390000780c */ /* 0x000fe40003f64270 */
[----:B------:R-:W-:Y:S02]  /*eb10*/  FSEL R54, R54, -INF , P2 ;  /* 0xff80000036367808 */ /* 0x000fe40001000000 */
[----:B------:R-:W-:Y:S02]  /*eb20*/  FSEL R11, R11, RZ, P0 ;  /* 0x000000ff0b0b7208 */ /* 0x000fe40000000000 */
[----:B------:R-:W-:Y:S02]  /*eb30*/  ISETP.GT.AND P2, PT, R0, 0x40, PT ;  /* 0x000000400000780c */ /* 0x000fe40003f44270 */
        /* <DEDUP_REMOVED lines=51> */
[----:B------:R-:W-:Y:S01]  /*ee70*/  MUFU.EX2 R10, R10 ;  /* 0x0000000a000a7308 */ /* 0x000fe20000000800 */
[----:B------:R-:W-:-:S02]  /*ee80*/  ISETP.GT.AND P3, PT, R0, 0x59, PT ;  /* 0x000000590000780c */ /* 0x000fc40003f64270 */
[----:B------:R-:W-:Y:S02]  /*ee90*/  FMNMX.FTZ R25, R51, R25, !PT ;  /* 0x0000001933197209 */ /* 0x000fe40007810000 */
[----:B------:R-:W-:Y:S02]  /*eea0*/  FSEL R70, R70, -INF , P2 ;  /* 0xff80000046467808 */ /* 0x000fe40001000000 */
[----:B------:R-:W-:Y:S01]  /*eeb0*/  FMNMX.FTZ R25, R54, R25, !PT ;  /* 0x0000001936197209 */ /* 0x000fe20007810000 */
[----:B------:R-:W-:Y:S01]  /*eec0*/  MUFU.EX2 R14, R14 ;  /* 0x0000000e000e7308 */ /* 0x000fe20000000800 */
[----:B------:R-:W-:Y:S02]  /*eed0*/  ISETP.GT.AND P2, PT, R0, 0x60, PT ;  /* 0x000000600000780c */ /* 0x000fe40003f44270 */
[----:B------:R-:W-:Y:S02]  /*eee0*/  FMNMX.FTZ R25, R55, R25, !PT ;  /* 0x0000001937197209 */ /* 0x000fe40007810000 */
[----:B------:R-:W-:-:S02]  /*eef0*/  FSEL R71, R71, -INF , P3 ;  /* 0xff80000047477808 */ /* 0x000fc40001800000 */
[----:B------:R-:W-:Y:S01]  /*ef00*/  FMNMX.FTZ R25, R58, R25, !PT ;  /* 0x000000193a197209 */ /* 0x000fe20007810000 */
[----:B------:R-:W-:Y:S01]  /*ef10*/  MUFU.EX2 R15, R15 ;  /* 0x0000000f000f7308 */ /* 0x000fe20000000800 */
[----:B------:R-:W-:Y:S02]  /*ef20*/  ISETP.GT.AND P3, PT, R0, 0x61, PT ;  /* 0x000000610000780c */ /* 0x000fe40003f64270 */
[----:B------:R-:W-:Y:S02]  /*ef30*/  FMNMX.FTZ R25, R59, R25, !PT ;  /* 0x000000193b197209 */ /* 0x000fe40007810000 */
[----:B------:R-:W-:Y:S02]  /*ef40*/  FSEL R74, R74, -INF , P2 ;  /* 0xff8000004a4a7808 */ /* 0x000fe40001000000 */
[----:B------:R-:W-:Y:S01]  /*ef50*/  FMNMX.FTZ R25, R62, R25, !PT ;  /* 0x000000193e197209 */ /* 0x000fe20007810000 */
[----:B------:R-:W-:Y:S01]  /*ef60*/  MUFU.EX2 R24, R24 ;  /* 0x0000001800187308 */ /* 0x000fe20000000800 */
[----:B------:R-:W-:-:S02]  /*ef70*/  ISETP.GT.AND P2, PT, R0, 0x68, PT ;  /* 0x000000680000780c */ /* 0x000fc40003f44270 */
[----:B------:R-:W-:Y:S02]  /*ef80*/  FMNMX.FTZ R25, R63, R25, !PT ;  /* 0x000000193f197209 */ /* 0x000fe40007810000 */
[----:B------:R-:W-:Y:S02]  /*ef90*/  FSEL R75, R75, -INF , P3 ;  /* 0xff8000004b4b7808 */ /* 0x000fe40001800000 */
[----:B------:R-:W-:Y:S01]  /*efa0*/  FMNMX.FTZ R25, R66, R25, !PT ;  /* 0x0000001942197209 */ /* 0x000fe20007810000 */
[----:B------:R-:W-:Y:S01]  /*efb0*/  MUFU.EX2 R32, R32 ;  /* 0x0000002000207308 */ /* 0x000fe20000000800 */
[----:B------:R-:W-:Y:S01]  /*efc0*/  ISETP.GT.AND P3, PT, R0, 0x69, PT ;  /* 0x000000690000780c */ /* 0x000fe20003f64270 */
[----:B------:R-:W-:Y:S02]  /*efd0*/  WARPGROUP.DEPBAR.LE gsb0, 0x0 ;  /* 0x00008000000079c5 */ /* 0x000fe40000010000 */
        /* <DEDUP_REMOVED lines=20> */
[----:B------:R-:W-:Y:S02]  /*f120*/  FSEL R86, R86, -INF , P2 ;  /* 0xff80000056567808 */ /* 0x000fe40001000000 */
[----:B------:R-:W-:Y:S02]  /*f130*/  FMNMX.FTZ R0, R83, R25, !PT ;  /* 0x0000001953007209 */ /* 0x000fe40007810000 */
[----:B------:R-:W-:Y:S01]  /*f140*/  FSEL R87, R87, -INF , P3 ;  /* 0xff80000057577808 */ /* 0x000fe20001800000 */
[----:B------:R1:W-:Y:S01]  /*f150*/  MUFU.EX2 R25, R60 ;  /* 0x0000003c00197308 */ /* 0x0003e20000000800 */
[----:B------:R-:W-:-:S02]  /*f160*/  FMNMX.FTZ R0, R86, R0, !PT ;  /* 0x0000000056007209 */ /* 0x000fc40007810000 */
[----:B0-----:R-:W-:Y:S02]  /*f170*/  LOP3.LUT R140, R151, 0x7f, RZ, 0xc0, !PT ;  /* 0x0000007f978c7812 */ /* 0x001fe400078ec0ff */
[----:B------:R-:W-:-:S03]  /*f180*/  FMNMX.FTZ R0, R87, R0, !PT ;  /* 0x0000000057007209 */ /* 0x000fc60007810000 */
[----:B------:R-:W-:Y:S01]  /*f190*/  MUFU.EX2 R41, R41 ;  /* 0x0000002900297308 */ /* 0x000fe20000000800 */
[----:B-1----:R-:W-:-:S01]  /*f1a0*/  FFMA.FTZ R60, R2, R65, -R11 ;  /* 0x00000041023c7223 */ /* 0x002fc2000001080b */
[----:B------:R-:W0:Y:S01]  /*f1b0*/  SHFL.BFLY PT, R61, R0, 0x2, 0x1f ;  /* 0x0c401f00003d7f89 */ /* 0x000e2200000e0000 */
[----:B------:R-:W-:-:S01]  /*f1c0*/  FFMA.FTZ R65, R2, R69, -R11 ;  /* 0x0000004502417223 */ /* 0x000fc2000001080b */
[C-C-:B------:R-:W-:Y:S01]  /*f1d0*/  FFMA.FTZ R69, R2.reuse, R76, -R11.reuse ;  /* 0x0000004c02457223 */ /* 0x140fe2000001080b */
[----:B------:R-:W-:-:S03]  /*f1e0*/  FFMA.FTZ R76, R2, R80, -R11 ;  /* 0x00000050024c7223 */ /* 0x000fc6000001080b */
[----:B------:R-:W-:Y:S08]  /*f1f0*/  MUFU.EX2 R44, R44 ;  /* 0x0000002c002c7308 */ /* 0x000ff00000000800 */
[----:B------:R-:W-:Y:S08]  /*f200*/  MUFU.EX2 R45, R45 ;  /* 0x0000002d002d7308 */ /* 0x000ff00000000800 */
[----:B------:R-:W-:Y:S01]  /*f210*/  MUFU.EX2 R48, R48 ;  /* 0x0000003000307308 */ /* 0x000fe20000000800 */
[----:B0-----:R-:W-:Y:S01]  /*f220*/  FMNMX.FTZ R0, R0, R61, !PT ;  /* 0x0000003d00007209 */ /* 0x001fe20007810000 */
[C-C-:B------:R-:W-:Y:S01]  /*f230*/  FFMA.FTZ R61, R2.reuse, R73, -R11.reuse ;  /* 0x00000049023d7223 */ /* 0x140fe2000001080b */
[----:B------:R-:W-:-:S01]  /*f240*/  FFMA.FTZ R73, R2, R77, -R11 ;  /* 0x0000004d02497223 */ /* 0x000fc2000001080b */
[----:B------:R-:W-:-:S02]  /*f250*/  FFMA.FTZ R77, R2, R81, -R11 ;  /* 0x00000051024d7223 */ /* 0x000fc4000001080b */
[----:B------:R-:W0:Y:S02]  /*f260*/  SHFL.BFLY PT, R72, R0, 0x1, 0x1f ;  /* 0x0c201f0000487f89 */ /* 0x000e2400000e0000 */
[----:B------:R-:W-:Y:S08]  /*f270*/  MUFU.EX2 R49, R49 ;  /* 0x0000003100317308 */ /* 0x000ff00000000800 */
[----:B------:R-:W-:Y:S08]  /*f280*/  MUFU.EX2 R52, R52 ;  /* 0x0000003400347308 */ /* 0x000ff00000000800 */
[----:B------:R-:W-:Y:S01]  /*f290*/  MUFU.EX2 R53, R53 ;  /* 0x0000003500357308 */ /* 0x000fe20000000800 */
[----:B0-----:R-:W-:-:S07]  /*f2a0*/  FMNMX.FTZ R0, R0, R72, !PT ;  /* 0x0000004800007209 */ /* 0x001fce0007810000 */
[----:B------:R-:W-:Y:S01]  /*f2b0*/  MUFU.EX2 R56, R56 ;  /* 0x0000003800387308 */ /* 0x000fe20000000800 */
[----:B------:R-:W-:Y:S02]  /*f2c0*/  FSEL R72, R3, RZ, P0 ;  /* 0x000000ff03487208 */ /* 0x000fe40000000000 */
[----:B------:R-:W-:Y:S01]  /*f2d0*/  FSETP.NEU.FTZ.AND P0, PT, R0, -INF , PT ;  /* 0xff8000000000780b */ /* 0x000fe20003f1d000 */
[----:B------:R-:W-:-:S02]  /*f2e0*/  FFMA.FTZ R11, R2, R0, -8 ;  /* 0xc1000000020b7423 */ /* 0x000fc40000010000 */
[----:B------:R-:W-:Y:S02]  /*f2f0*/  FADD.FTZ R72, -R72, R13 ;  /* 0x0000000d48487221 */ /* 0x000fe40000010100 */
[----:B------:R-:W-:Y:S01]  /*f300*/  MUFU.EX2 R57, R57 ;  /* 0x0000003900397308 */ /* 0x000fe20000000800 */
[----:B------:R-:W-:Y:S01]  /*f310*/  FSEL R11, R11, RZ, P0 ;  /* 0x000000ff0b0b7208 */ /* 0x000fe20000000000 */
[----:B------:R-:W-:Y:S01]  /*f320*/  FMUL.FTZ R13, R2, R72 ;  /* 0x00000048020d7220 */ /* 0x000fe20000410000 */
[----:B------:R-:W-:-:S02]  /*f330*/  FSEL R72, R0, RZ, P0 ;  /* 0x000000ff00487208 */ /* 0x000fc40000000000 */
[----:B------:R-:W-:Y:S01]  /*f340*/  ISETP.NE.AND P0, PT, R140, RZ, PT ;  /* 0x000000ff8c00720c */ /* 0x000fe20003f05270 */
[----:B------:R-:W-:-:S01]  /*f350*/  FFMA.FTZ R26, R2, R26, -R11 ;  /* 0x0000001a021a7223 */ /* 0x000fc2000001080b */
[----:B------:R-:W-:Y:S01]  /*f360*/  FFMA.FTZ R27, R2, R27, -R11 ;  /* 0x0000001b021b7223 */ /* 0x000fe2000001080b */
[----:B------:R-:W-:-:S01]  /*f370*/  FADD.FTZ R72, -R72, R12 ;  /* 0x0000000c48487221 */ /* 0x000fc20000010100 */
[----:B------:R-:W0:Y:S01]  /*f380*/  MUFU.EX2 R13, R13 ;  /* 0x0000000d000d7308 */ /* 0x000e220000000800 */
[----:B------:R-:W-:-:S01]  /*f390*/  FFMA.FTZ R30, R2, R30, -R11 ;  /* 0x0000001e021e7223 */ /* 0x000fc2000001080b */
[C-C-:B------:R-:W-:Y:S01]  /*f3a0*/  FFMA.FTZ R31, R2.reuse, R31, -R11.reuse ;  /* 0x0000001f021f7223 */ /* 0x140fe2000001080b */
[C---:B------:R-:W-:Y:S01]  /*f3b0*/  FMUL.FTZ R12, R2.reuse, R72 ;  /* 0x00000048020c7220 */ /* 0x040fe20000410000 */
        /* <DEDUP_REMOVED lines=13> */
[----:B0-----:R-:W-:-:S01]  /*f490*/  FFMA.FTZ R5, R13, R5, R10 ;  /* 0x000000050d057223 */ /* 0x001fc2000001000a */
[C-C-:B------:R-:W-:Y:S01]  /*f4a0*/  FFMA.FTZ R55, R2.reuse, R55, -R11.reuse ;  /* 0x0000003702377223 */ /* 0x140fe2000001080b */
[----:B------:R-:W-:-:S01]  /*f4b0*/  FFMA.FTZ R58, R2, R58, -R11 ;  /* 0x0000003a023a7223 */ /* 0x000fc2000001080b */
[----:B------:R-:W-:Y:S01]  /*f4c0*/  FFMA.FTZ R59, R2, R59, -R11 ;  /* 0x0000003b023b7223 */ /* 0x000fe2000001080b */
[----:B------:R-:W-:-:S01]  /*f4d0*/  FADD.FTZ R5, R14, R5 ;  /* 0x000000050e057221 */ /* 0x000fc20000010000 */
[C-C-:B------:R-:W-:Y:S01]  /*f4e0*/  FFMA.FTZ R62, R2.reuse, R62, -R11.reuse ;  /* 0x0000003e023e7223 */ /* 0x140fe2000001080b */
[----:B------:R-:W-:-:S01]  /*f4f0*/  FFMA.FTZ R63, R2, R63, -R11 ;  /* 0x0000003f023f7223 */ /* 0x000fc2000001080b */
[----:B------:R-:W0:Y:S01]  /*f500*/  MUFU.EX2 R27, R27 ;  /* 0x0000001b001b7308 */ /* 0x000e220000000800 */
[----:B------:R-:W-:-:S01]  /*f510*/  FADD.FTZ R5, R15, R5 ;  /* 0x000000050f057221 */ /* 0x000fc20000010000 */
[C-C-:B------:R-:W-:Y:S01]  /*f520*/  FFMA.FTZ R66, R2.reuse, R66, -R11.reuse ;  /* 0x0000004202427223 */ /* 0x140fe2000001080b */
[----:B------:R-:W-:-:S01]  /*f530*/  FFMA.FTZ R67, R2, R67, -R11 ;  /* 0x0000004302437223 */ /* 0x000fc2000001080b */
[----:B------:R-:W-:Y:S01]  /*f540*/  FFMA.FTZ R70, R2, R70, -R11 ;  /* 0x0000004602467223 */ /* 0x000fe2000001080b */
[----:B------:R-:W-:-:S01]  /*f550*/  FADD.FTZ R5, R24, R5 ;  /* 0x0000000518057221 */ /* 0x000fc20000010000 */
[C-C-:B------:R-:W-:Y:S01]  /*f560*/  FFMA.FTZ R71, R2.reuse, R71, -R11.reuse ;  /* 0x0000004702477223 */ /* 0x140fe2000001080b */
[----:B------:R-:W-:-:S01]  /*f570*/  FFMA.FTZ R72, R2, R74, -R11 ;  /* 0x0000004a02487223 */ /* 0x000fc2000001080b */
[----:B------:R-:W2:Y:S01]  /*f580*/  MUFU.EX2 R30, R30 ;  /* 0x0000001e001e7308 */ /* 0x000ea20000000800 */
[----:B-1----:R-:W-:-:S01]  /*f590*/  FFMA.FTZ R4, R12, R4, R26 ;  /* 0x000000040c047223 */ /* 0x002fc2000001001a */
[----:B------:R-:W-:Y:S01]  /*f5a0*/  FADD.FTZ R5, R32, R5 ;  /* 0x0000000520057221 */ /* 0x000fe20000010000 */
[----:B------:R-:W-:-:S01]  /*f5b0*/  FFMA.FTZ R74, R2, R75, -R11 ;  /* 0x0000004b024a7223 */ /* 0x000fc2000001080b */
[C-C-:B------:R-:W-:Y:S01]  /*f5c0*/  FFMA.FTZ R75, R2.reuse, R78, -R11.reuse ;  /* 0x0000004e024b7223 */ /* 0x140fe2000001080b */
[----:B------:R-:W-:-:S01]  /*f5d0*/  FFMA.FTZ R78, R2, R79, -R11 ;  /* 0x0000004f024e7223 */ /* 0x000fc2000001080b */
[----:B------:R-:W-:Y:S01]  /*f5e0*/  FADD.FTZ R5, R33, R5 ;  /* 0x0000000521057221 */ /* 0x000fe20000010000 */
[----:B------:R-:W-:-:S01]  /*f5f0*/  FFMA.FTZ R79, R2, R82, -R11 ;  /* 0x00000052024f7223 */ /* 0x000fc2000001080b */
[----:B------:R-:W1:Y:S01]  /*f600*/  MUFU.EX2 R31, R31 ;  /* 0x0000001f001f7308 */ /* 0x000e620000000800 */
[----:B0-----:R-:W-:-:S01]  /*f610*/  FADD.FTZ R4, R27, R4 ;  /* 0x000000041b047221 */ /* 0x001fc20000010000 */
[----:B------:R-:W-:Y:S01]  /*f620*/  FADD.FTZ R5, R36, R5 ;  /* 0x0000000524057221 */ /* 0x000fe20000010000 */
[----:B------:R-:W-:-:S01]  /*f630*/  FFMA.FTZ R80, R2, R83, -R11 ;  /* 0x0000005302507223 */ /* 0x000fc2000001080b */
[C-C-:B------:R-:W-:Y:S01]  /*f640*/  FFMA.FTZ R86, R2.reuse, R86, -R11.reuse ;  /* 0x0000005602567223 */ /* 0x140fe2000001080b */
[----:B------:R-:W-:-:S01]  /*f650*/  FFMA.FTZ R11, R2, R87, -R11 ;  /* 0x00000057020b7223 */ /* 0x000fc2000001080b */
[----:B------:R-:W-:Y:S01]  /*f660*/  FADD.FTZ R5, R37, R5 ;  /* 0x0000000525057221 */ /* 0x000fe20000010000 */
[----:B------:R-:W-:Y:S01]  /*f670*/  @!P0 VIADD R21, R21, 0x19c40 ;  /* 0x00019c4015158836 */ /* 0x000fe20000000000 */
[----:B------:R-:W0:Y:S01]  /*f680*/  MUFU.EX2 R34, R34 ;  /* 0x0000002200227308 */ /* 0x000e220000000800 */
[----:B--2---:R-:W-:-:S01]  /*f690*/  FADD.FTZ R4, R30, R4 ;  /* 0x000000041e047221 */ /* 0x004fc20000010000 */
[----:B------:R-:W-:-:S02]  /*f6a0*/  FADD.FTZ R5, R40, R5 ;  /* 0x0000000528057221 */ /* 0x000fc40000010000 */
[----:B------:R-:W-:Y:S02]  /*f6b0*/  @!P0 PRMT R21, RZ, 0x654, R21 ;  /* 0x00000654ff158816 */ /* 0x000fe40000000015 */
[----:B------:R-:W-:Y:S02]  /*f6c0*/  FADD.FTZ R5, R41, R5 ;  /* 0x0000000529057221 */ /* 0x000fe40000010000 */
[----:B------:R-:W2:Y:S01]  /*f6d0*/  MUFU.EX2 R35, R35 ;  /* 0x0000002300237308 */ /* 0x000ea20000000800 */
[----:B-1----:R-:W-:-:S01]  /*f6e0*/  FADD.FTZ R4, R31, R4 ;  /* 0x000000041f047221 */ /* 0x002fc20000010000 */
[----:B------:R-:W-:Y:S01]  /*f6f0*/  FADD.FTZ R5, R44, R5 ;  /* 0x000000052c057221 */ /* 0x000fe20000010000 */
[----:B------:R1:W-:Y:S03]  /*f700*/  @!P0 SYNCS.ARRIVE.TRANS64.RED.A1T0 RZ, [R21+URZ], RZ ;  /* 0x000000ff15ff89a7 */ /* 0x0003e6000810043f */
[----:B------:R-:W-:-:S02]  /*f710*/  FADD.FTZ R5, R45, R5 ;  /* 0x000000052d057221 */ /* 0x000fc40000010000 */
[----:B------:R-:W3:Y:S01]  /*f720*/  MUFU.EX2 R38, R38 ;  /* 0x0000002600267308 */ /* 0x000ee20000000800 */
[----:B0-----:R-:W-:-:S01]  /*f730*/  FADD.FTZ R4, R34, R4 ;  /* 0x0000000422047221 */ /* 0x001fc20000010000 */
[----:B------:R-:W-:-:S04]  /*f740*/  FADD.FTZ R5, R48, R5 ;  /* 0x0000000530057221 */ /* 0x000fc80000010000 */
[----:B------:R-:W-:Y:S02]  /*f750*/  FADD.FTZ R5, R49, R5 ;  /* 0x0000000531057221 */ /* 0x000fe40000010000 */
[----:B------:R-:W0:Y:S01]  /*f760*/  MUFU.EX2 R39, R39 ;  /* 0x0000002700277308 */ /* 0x000e220000000800 */
        /* <DEDUP_REMOVED lines=8> */
[----:B0-----:R-:W-:-:S01]  /*f7f0*/  FADD.FTZ R4, R39, R4 ;  /* 0x0000000427047221 */ /* 0x001fc20000010000 */
[----:B------:R-:W-:-:S06]  /*f800*/  FADD.FTZ R5, R25, R5 ;  /* 0x0000000519057221 */ /* 0x000fcc0000010000 */
[----:B------:R-:W0:Y:S01]  /*f810*/  MUFU.EX2 R46, R46 ;  /* 0x0000002e002e7308 */ /* 0x000e220000000800 */
[----:B--2---:R-:W-:-:S07]  /*f820*/  FADD.FTZ R4, R42, R4 ;  /* 0x000000042a047221 */ /* 0x004fce0000010000 */
[----:B------:R-:W2:Y:S01]  /*f830*/  MUFU.EX2 R47, R47 ;  /* 0x0000002f002f7308 */ /* 0x000ea20000000800 */
[----:B---3--:R-:W-:-:S07]  /*f840*/  FADD.FTZ R4, R43, R4 ;  /* 0x000000042b047221 */ /* 0x008fce0000010000 */
[----:B------:R-:W3:Y:S01]  /*f850*/  MUFU.EX2 R50, R50 ;  /* 0x0000003200327308 */ /* 0x000ee20000000800 */
[----:B0-----:R-:W-:-:S07]  /*f860*/  FADD.FTZ R4, R46, R4 ;  /* 0x000000042e047221 */ /* 0x001fce0000010000 */
        /* <DEDUP_REMOVED lines=63> */
[----:B---3--:R-:W-:-:S01]  /*fc60*/  FADD.FTZ R4, R86, R4 ;  /* 0x0000000456047221 */ /* 0x008fc20000010000 */
[----:B0-----:R-:W-:-:S03]  /*fc70*/  FADD.FTZ R5, R85, R5 ;  /* 0x0000000555057221 */ /* 0x001fc60000010000 */
[----:B--2---:R-:W-:Y:S01]  /*fc80*/  FADD.FTZ R4, R11, R4 ;  /* 0x000000040b047221 */ /* 0x004fe20000010000 */
[----:B-1----:R-:W-:Y:S06]  /*fc90*/  @!P1 BRA `(.L_x_1960) ;  /* 0x0000000000049947 */ /* 0x002fec0003800000 */
[----:B------:R-:W-:Y:S01]  /*fca0*/  BPT.TRAP 0x1 ;  /* 0x000000040000795c */ /* 0x000fe20000300000 */
.L_x_1960:
        /* <DEDUP_REMOVED lines=89> */
[C---:B--2---:R-:W-:Y:S01]  /*10240*/  ISETP.GT.AND P0, PT, R20.reuse, R21, PT ;  /* 0x000000151400720c */ /* 0x044fe20003f04270 */
[----:B------:R-:W-:-:S12]  /*10250*/  VIADD R20, R20, 0xffffffff ;  /* 0xffffffff14147836 */ /* 0x000fd80000000000 */
[----:B0-----:R-:W-:Y:S05]  /*10260*/  @P0 BRA `(.L_x_1961) ;  /* 0xffffffd800840947 */ /* 0x001fea000383ffff */
[----:B------:R-:W-:Y:S05]  /*10270*/  BSYNC B1 ;  /* 0x0000000000017941 */ /* 0x000fea0003800000 */
.L_x_1949:
[----:B------:R-:W-:Y:S05]  /*10280*/  BSYNC B0 ;  /* 0x0000000000007941 */ /* 0x000fea0003800000 */
.L_x_1948:
[----:B------:R-:W-:Y:S01]  /*10290*/  ISETP.GE.AND P0, PT, R20, RZ, PT ;  /* 0x000000ff1400720c */ /* 0x000fe20003f06270 */
[----:B------:R-:W-:-:S12]  /*102a0*/  BSSY B0, `(.L_x_1962) ;  /* 0x00001d3000007945 */ /* 0x000fd80003800000 */
[----:B------:R-:W-:Y:S05]  /*102b0*/  @!P0 BRA `(.L_x_1963) ;  /* 0x0000001c00448947 */ /* 0x000fea0003800000 */
[----:B------:R-:W-:Y:S02]  /*102c0*/  IMAD.MOV.U32 R15, RZ, RZ, R0 ;  /* 0x000000ffff0f7224 */ /* 0x000fe400078e0000 */
[----:B------:R-:W-:Y:S02]  /*102d0*/  IMAD.MOV.U32 R14, RZ, RZ, R3 ;  /* 0x000000ffff0e7224 */ /* 0x000fe400078e0003 */
[----:B------:R-:W-:Y:S02]  /*102e0*/  IMAD.MOV.U32 R11, RZ, RZ, R22 ;  /* 0x000000ffff0b7224 */ /* 0x000fe400078e0016 */
[----:B------:R-:W-:-:S07]  /*102f0*/  IMAD.MOV.U32 R10, RZ, RZ, R18 ;  /* 0x000000ffff0a7224 */ /* 0x000fce00078e0012 */
.L_x_1975:
[----:B------:R-:W-:-:S05]  /*10300*/  VIADD R18, R10, 0x1 ;  /* 0x000000010a127836 */ /* 0x000fca0000000000 */
[----:B------:R-:W-:-:S04]  /*10310*/  ISETP.NE.AND P0, PT, R18, 0x2, PT ;  /* 0x000000021200780c */ /* 0x000fc80003f05270 */
[----:B------:R-:W-:Y:S02]  /*10320*/  SEL R22, RZ, 0x1, P0 ;  /* 0x00000001ff167807 */ /* 0x000fe40000000000 */
[----:B------:R-:W-:Y:S02]  /*10330*/  SEL R18, R18, RZ, P0 ;  /* 0x000000ff12127207 */ /* 0x000fe40000000000 */
[----:B------:R-:W-:Y:S01]  /*10340*/  LOP3.LUT R22, R11, R22, RZ, 0x3c, !PT ;  /* 0x000000160b167212 */ /* 0x000fe200078e3cff */
[----:B0-----:R-:W-:Y:S06]  /*10350*/  @!P1 BRA `(.L_x_1964) ;  /* 0x0000000000049947 */ /* 0x001fec0003800000 */
[----:B------:R-:W-:Y:S01]  /*10360*/  BPT.TRAP 0x1 ;  /* 0x000000040000795c */ /* 0x000fe20000300000 */
.L_x_1964:
[----:B------:R-:W-:Y:S01]  /*10370*/  IMAD R0, R18, 0x8, R16 ;  /* 0x0000000812007824 */ /* 0x000fe200078e0210 */
[----:B------:R-:W-:-:S04]  /*10380*/  SHF.L.U32 R3, R22, 0x1f, RZ ;  /* 0x0000001f16037819 */ /* 0x000fc800000006ff */
[----:B------:R0:W1:Y:S01]  /*10390*/  SYNCS.PHASECHK.TRANS64.TRYWAIT P0, [R0+URZ+0x19c30], R3 ;  /* 0x019c3003000075a7 */ /* 0x000062000800017f */
[----:B------:R-:W-:Y:S05]  /*103a0*/  @!P1 BRA `(.L_x_1965) ;  /* 0x0000000000049947 */ /* 0x000fea0003800000 */
[----:B------:R-:W-:Y:S01]  /*103b0*/  BPT.TRAP 0x1 ;  /* 0x000000040000795c */ /* 0x000fe20000300000 */
.L_x_1965:
[----:B------:R-:W2:Y:S01]  /*103c0*/  LDL R12, [R1+0xc] ;  /* 0x00000c00010c7983 */ /* 0x000ea20000100800 */
[----:B------:R-:W-:Y:S01]  /*103d0*/  BSSY B1, `(.L_x_1966) ;  /* 0x0000006000017945 */ /* 0x000fe20003800000 */
[----:B------:R-:W-:Y:S02]  /*103e0*/  IMAD.MOV.U32 R25, RZ, RZ, -0x3ffffff0 ;  /* 0xc0000010ff197424 */ /* 0x000fe400078e00ff */
[----:B--2---:R-:W-:Y:S01]  /*103f0*/  IMAD R24, R18, 0x300, R12 ;  /* 0x0000030012187824 */ /* 0x004fe200078e020c */
[----:B-1----:R-:W-:Y:S06]  /*10400*/  @P0 BRA `(.L_x_1967) ;  /* 0x0000000000080947 */ /* 0x002fec0003800000 */
[----:B------:R-:W1:Y:S02]  /*10410*/  SYNCS.PHASECHK.TRANS64.TRYWAIT P0, [R0+URZ+0x19c30], R3 ;  /* 0x019c3003000075a7 */ /* 0x000e64000800017f */
[----:B-1----:R-:W-:Y:S05]  /*10420*/  @!P0 BRA `(.L_x_1968) ;  /* 0x000000b000488947 */ /* 0x002fea0003800000 */
.L_x_1967:
[----:B------:R-:W-:Y:S05]  /*10430*/  BSYNC B1 ;  /* 0x0000000000017941 */ /* 0x000fea0003800000 */
.L_x_1966:
        /* <DEDUP_REMOVED lines=27> */
.L_x_1969:
[----:B01----:R-:W-:Y:S01]  /*105f0*/  SHF.L.U32 R0, R11, 0x1f, RZ ;  /* 0x0000001f0b007819 */ /* 0x003fe200000006ff */
[----:B------:R-:W-:-:S04]  /*10600*/  IMAD R21, R10, 0x8, R16 ;  /* 0x000000080a157824 */ /* 0x000fc800078e0210 */
[----:B------:R0:W1:Y:S01]  /*10610*/  SYNCS.PHASECHK.TRANS64.TRYWAIT P0, [R21+URZ+0x19c50], R0 ;  /* 0x019c5000150075a7 */ /* 0x000062000800017f */
[----:B------:R-:W-:Y:S05]  /*10620*/  @!P1 BRA `(.L_x_1970) ;  /* 0x0000000000049947 */ /* 0x000fea0003800000 */
[----:B------:R-:W-:Y:S01]  /*10630*/  BPT.TRAP 0x1 ;  /* 0x000000040000795c */ /* 0x000fe20000300000 */
.L_x_1970:
[----:B------:R-:W-:Y:S04]  /*10640*/  BSSY B1, `(.L_x_1971) ;  /* 0x0000004000017945 */ /* 0x000fe80003800000 */
[----:B-1----:R-:W-:Y:S05]  /*10650*/  @P0 BRA `(.L_x_1972) ;  /* 0x0000000000080947 */ /* 0x002fea0003800000 */
[----:B------:R-:W1:Y:S02]  /*10660*/  SYNCS.PHASECHK.TRANS64.TRYWAIT P0, [R21+URZ+0x19c50], R0 ;  /* 0x019c5000150075a7 */ /* 0x000e64000800017f */
[----:B-1----:R-:W-:Y:S05]  /*10670*/  @!P0 BRA `(.L_x_1973) ;  /* 0x000000ac00c88947 */ /* 0x002fea0003800000 */
.L_x_1972:
[----:B------:R-:W-:Y:S05]  /*10680*/  BSYNC B1 ;  /* 0x0000000000017941 */ /* 0x000fea0003800000 */
.L_x_1971:
[----:B01----:R-:W-:Y:S01]  /*10690*/  VIADD R0, R16, 0x3000 ;  /* 0x0000300010007836 */ /* 0x003fe20000000000 */
[----:B------:R-:W-:Y:S01]  /*106a0*/  WARPGROUP.ARRIVE ;  /* 0x00000000000079c5 */ /* 0x000fe20000000000 */
[----:B------:R-:W-:Y:S01]  /*106b0*/  IMAD.MOV.U32 R11, RZ, RZ, 0x40000040 ;  /* 0x40000040ff0b7424 */ /* 0x000fe200078e00ff */
[----:B------:R-:W-:Y:S01]  /*106c0*/  FMNMX.FTZ R3, R26, R15, !PT ;  /* 0x0000000f1a037209 */ /* 0x000fe20007810000 */
[----:B------:R-:W-:Y:S01]  /*106d0*/  IMAD.MOV.U32 R13, RZ, RZ, 0x40000040 ;  /* 0x40000040ff0d7424 */ /* 0x000fe200078e00ff */
[----:B------:R-:W-:Y:S02]  /*106e0*/  SHF.R.U32.HI R0, RZ, 0x4, R0 ;  /* 0x00000004ff007819 */ /* 0x000fe40000011600 */
[----:B------:R-:W0:Y:S01]  /*106f0*/  S2R R152, SR_TID.X ;  /* 0x0000000000987919 */ /* 0x000e220000002100 */
[----:B------:R-:W-:Y:S02]  /*10700*/  R2UR UR7, R11 ;  /* 0x000000000b0772ca */ /* 0x000fe400000e0000 */
[----:B------:R-:W-:-:S02]  /*10710*/  LOP3.LUT R0, R0, 0x3fff, RZ, 0xc0, !PT ;  /* 0x00003fff00007812 */ /* 0x000fc400078ec0ff */
[----:B------:R-:W-:Y:S02]  /*10720*/  FMNMX.FTZ R3, R27, R3, !PT ;  /* 0x000000031b037209 */ /* 0x000fe40007810000 */
        /* <DEDUP_REMOVED lines=29> */
[----:B------:R-:W-:Y:S01]  /*10900*/  R2UR UR6, R12 ;  /* 0x000000000c0672ca */ /* 0x000fe200000e0000 */
[----:B------:R-:W-:Y:S01]  /*10910*/  VIADD R12, R10, 0x4 ;  /* 0x000000040a0c7836 */ /* 0x000fe20000000000 */
[----:B------:R-:W-:Y:S01]  /*10920*/  FMNMX.FTZ R0, R48, R0, !PT ;  /* 0x0000000030007209 */ /* 0x000fe20007810000 */
[----:B------:R-:W-:Y:S01]  /*10930*/  VIADD R10, R10, 0x6 ;  /* 0x000000060a0a7836 */ /* 0x000fe20000000000 */
[----:B------:R-:W-:Y:S01]  /*10940*/  R2UR UR7, R13 ;  /* 0x000000000d0772ca */ /* 0x000fe200000e0000 */
[----:B------:R-:W-:Y:S01]  /*10950*/  IMAD.MOV.U32 R13, RZ, RZ, 0x40000040 ;  /* 0x40000040ff0d7424 */ /* 0x000fe200078e00ff */
        /* <DEDUP_REMOVED lines=39> */
[----:B0-----:R-:W-:Y:S01]  /*10bd0*/  LOP3.LUT R152, R152, 0x7f, RZ, 0xc0, !PT ;  /* 0x0000007f98987812 */ /* 0x001fe200078ec0ff */
[----:B------:R-:W0:Y:S03]  /*10be0*/  SHFL.BFLY PT, R11, R0, 0x2, 0x1f ;  /* 0x0c401f00000b7f89 */ /* 0x000e2600000e0000 */
[----:B------:R-:W-:Y:S01]  /*10bf0*/  ISETP.NE.AND P0, PT, R152, RZ, PT ;  /* 0x000000ff9800720c */ /* 0x000fe20003f05270 */
        /* <DEDUP_REMOVED lines=8> */
[----:B0-----:R-:W-:-:S05]  /*10c80*/  FMNMX.FTZ R3, R0, R3, !PT ;  /* 0x0000000300037209 */ /* 0x001fca0007810000 */
[----:B------:R-:W-:Y:S01]  /*10c90*/  FFMA.FTZ R13, R2, R3, -8 ;  /* 0xc1000000020d7423 */ /* 0x000fe20000010003 */
[----:B------:R-:W-:Y:S02]  /*10ca0*/  WARPGROUP.DEPBAR.LE gsb0, 0x0 ;  /* 0x00008000000079c5 */ /* 0x000fe40000010000 */
[----:B------:R-:W-:-:S06]  /*10cb0*/  WARPGROUP.ARRIVE ;  /* 0x00000000000079c5 */ /* 0x000fcc0000000000 */
[----:B------:R-:W-:Y:S01]  /*10cc0*/  QGMMA.64x96x32.F32.E4M3.E4M3 R88, R140, gdesc[UR4], R88, gsb0 ;  /* 0x016000048c587df3 */ /* 0x000fe20008000858 */
[----:B------:R-:W-:Y:S02]  /*10cd0*/  R2UR UR6, R10 ;  /* 0x000000000a0672ca */ /* 0x000fe400000e0000 */
[----:B------:R-:W0:Y:S01]  /*10ce0*/  SHFL.BFLY PT, R10, R12, 0x1, 0x1f ;  /* 0x0c201f000c0a7f89 */ /* 0x000e2200000e0000 */
[----:B------:R-:W-:Y:S01]  /*10cf0*/  R2UR UR7, R11 ;  /* 0x000000000b0772ca */ /* 0x000fe200000e0000 */
[----:B------:R-:W-:Y:S01]  /*10d00*/  FADD.FTZ R11, -R3, R14 ;  /* 0x0000000e030b7221 */ /* 0x000fe20000010100 */
[----:B------:R-:W-:-:S01]  /*10d10*/  FFMA.FTZ R14, R2, R25, -R13 ;  /* 0x00000019020e7223 */ /* 0x000fc2000001080d */
[C-C-:B------:R-:W-:Y:S01]  /*10d20*/  FFMA.FTZ R25, R2.reuse, R32, -R13.reuse ;  /* 0x0000002002197223 */ /* 0x140fe2000001080d */
[----:B------:R-:W-:-:S01]  /*10d30*/  FFMA.FTZ R32, R2, R37, -R13 ;  /* 0x0000002502207223 */ /* 0x000fc2000001080d */
[C---:B------:R-:W-:Y:S01]  /*10d40*/  FMUL.FTZ R11, R2.reuse, R11 ;  /* 0x0000000b020b7220 */ /* 0x040fe20000410000 */
[----:B------:R-:W-:-:S01]  /*10d50*/  FFMA.FTZ R37, R2, R44, -R13 ;  /* 0x0000002c02257223 */ /* 0x000fc2000001080d */
[C-C-:B------:R-:W-:Y:S01]  /*10d60*/  FFMA.FTZ R44, R2.reuse, R49, -R13.reuse ;  /* 0x00000031022c7223 */ /* 0x140fe2000001080d */
[----:B------:R-:W-:Y:S01]  /*10d70*/  MUFU.EX2 R14, R14 ;  /* 0x0000000e000e7308 */ /* 0x000fe20000000800 */
[----:B------:R-:W-:-:S01]  /*10d80*/  FFMA.FTZ R49, R2, R56, -R13 ;  /* 0x0000003802317223 */ /* 0x000fc2000001080d */
[C-C-:B------:R-:W-:Y:S01]  /*10d90*/  FFMA.FTZ R56, R2.reuse, R61, -R13.reuse ;  /* 0x0000003d02387223 */ /* 0x140fe2000001080d */
[----:B------:R-:W-:-:S01]  /*10da0*/  FFMA.FTZ R61, R2, R68, -R13 ;  /* 0x00000044023d7223 */ /* 0x000fc2000001080d */
[C-C-:B------:R-:W-:Y:S01]  /*10db0*/  FFMA.FTZ R68, R2.reuse, R73, -R13.reuse ;  /* 0x0000004902447223 */ /* 0x140fe2000001080d */
[----:B------:R-:W-:-:S03]  /*10dc0*/  FFMA.FTZ R73, R2, R80, -R13 ;  /* 0x0000005002497223 */ /* 0x000fc6000001080d */
[----:B------:R-:W-:Y:S01]  /*10dd0*/  MUFU.EX2 R11, R11 ;  /* 0x0000000b000b7308 */ /* 0x000fe20000000800 */
[----:B0-----:R-:W-:Y:S01]  /*10de0*/  FMNMX.FTZ R0, R12, R10, !PT ;  /* 0x0000000a0c007209 */ /* 0x001fe20007810000 */
[C-C-:B------:R-:W-:Y:S01]  /*10df0*/  FFMA.FTZ R12, R2.reuse, R24, -R13.reuse ;  /* 0x00000018020c7223 */ /* 0x140fe2000001080d */
[----:B------:R-:W-:-:S05]  /*10e00*/  FFMA.FTZ R24, R2, R29, -R13 ;  /* 0x0000001d02187223 */ /* 0x000fca000001080d */
[----:B------:R-:W-:Y:S01]  /*10e10*/  MUFU.EX2 R25, R25 ;  /* 0x0000001900197308 */ /* 0x000fe20000000800 */
[----:B------:R-:W-:-:S01]  /*10e20*/  FFMA.FTZ R29, R2, R36, -R13 ;  /* 0x00000024021d7223 */ /* 0x000fc2000001080d */
[----:B------:R-:W-:Y:S01]  /*10e30*/  FADD.FTZ R10, -R0, R15 ;  /* 0x0000000f000a7221 */ /* 0x000fe20000010100 */
        /* <DEDUP_REMOVED lines=9> */
[C---:B------:R-:W-:Y:S01]  /*10ed0*/  FFMA.FTZ R76, R2.reuse, R81, -R13 ;  /* 0x00000051024c7223 */ /* 0x040fe2000001080d */
[----:B------:R-:W-:-:S01]  /*10ee0*/  FFMA.FTZ R81, R2, R0, -8 ;  /* 0xc100000002517423 */ /* 0x000fc20000010000 */
[C---:B------:R-:W-:Y:S01]  /*10ef0*/  FMUL.FTZ R10, R2.reuse, R10 ;  /* 0x0000000a020a7220 */ /* 0x040fe20000410000 */
        /* <DEDUP_REMOVED lines=16> */
[----:B------:R-:W1:Y:S01]  /*11000*/  MUFU.EX2 R26, R26 ;  /* 0x0000001a001a7308 */ /* 0x000e620000000800 */
[----:B0-----:R-:W-:-:S01]  /*11010*/  FFMA.FTZ R5, R11, R5, R12 ;  /* 0x000000050b057223 */ /* 0x001fc2000001000c */
[C-C-:B------:R-:W-:Y:S01]  /*11020*/  FFMA.FTZ R50, R2.reuse, R50, -R81.reuse ;  /* 0x0000003202327223 */ /* 0x140fe20000010851 */
        /* <DEDUP_REMOVED lines=15> */
[C-C-:B------:R-:W-:Y:S01]  /*11120*/  FFMA.FTZ R67, R2.reuse, R67, -R81.reuse ;  /* 0x0000004302437223 */ /* 0x140fe20000010851 */
[----:B------:R-:W-:-:S01]  /*11130*/  FFMA.FTZ R70, R2, R70, -R81 ;  /* 0x0000004602467223 */ /* 0x000fc20000010851 */
[C---:B------:R-:W-:Y:S01]  /*11140*/  FFMA.FTZ R71, R2.reuse, R71, -R81 ;  /* 0x0000004702477223 */ /* 0x040fe20000010851 */
[----:B------:R-:W-:-:S01]  /*11150*/  FFMA.FTZ R65, R2, R72, -R13 ;  /* 0x0000004802417223 */ /* 0x000fc2000001080d */
[C-C-:B------:R-:W-:Y:S01]  /*11160*/  FFMA.FTZ R74, R2.reuse, R74, -R81.reuse ;  /* 0x0000004a024a7223 */ /* 0x140fe20000010851 */
        /* <DEDUP_REMOVED lines=13> */
[----:B------:R-:W-:Y:S01]  /*11240*/  FFMA.FTZ R81, R2, R87, -R81 ;  /* 0x0000005702517223 */ /* 0x000fe20000010851 */
[----:B------:R-:W-:-:S03]  /*11250*/  @!P0 IMAD R83, R18, 0x8, R16 ;  /* 0x0000000812538824 */ /* 0x000fc600078e0210 */
[----:B------:R-:W2:Y:S01]  /*11260*/  MUFU.EX2 R31, R31 ;  /* 0x0000001f001f7308 */ /* 0x000ea20000000800 */
[----:B-1----:R-:W-:-:S01]  /*11270*/  FADD.FTZ R4, R30, R4 ;  /* 0x000000041e047221 */ /* 0x002fc20000010000 */
[----:B------:R-:W-:-:S05]  /*11280*/  @!P0 VIADD R83, R83, 0x19c40 ;  /* 0x00019c4053538836 */ /* 0x000fca0000000000 */
[----:B------:R-:W-:Y:S01]  /*11290*/  @!P0 PRMT R83, RZ, 0x654, R83 ;  /* 0x00000654ff538816 */ /* 0x000fe20000000053 */
[----:B------:R-:W1:Y:S01]  /*112a0*/  MUFU.EX2 R34, R34 ;  /* 0x0000002200227308 */ /* 0x000e620000000800 */
[----:B0-----:R-:W-:-:S01]  /*112b0*/  FADD.FTZ R5, R24, R5 ;  /* 0x0000000518057221 */ /* 0x001fc20000010000 */
[----:B------:R-:W-:Y:S02]  /*112c0*/  WARPGROUP.DEPBAR.LE gsb0, 0x0 ;  /* 0x00008000000079c5 */ /* 0x000fe40000010000 */
[----:B------:R-:W-:Y:S01]  /*112d0*/  WARPGROUP.ARRIVE ;  /* 0x00000000000079c5 */ /* 0x000fe20000000000 */
[----:B------:R-:W-:-:S03]  /*112e0*/  FADD.FTZ R5, R25, R5 ;  /* 0x0000000519057221 */ /* 0x000fc60000010000 */
        /* <DEDUP_REMOVED lines=111> */
[----:B--2---:R-:W-:-:S03]  /*119e0*/  FADD.FTZ R5, R13, R5 ;  /* 0x000000050d057221 */ /* 0x004fc60000010000 */
[----:B-1----:R-:W-:Y:S01]  /*119f0*/  FADD.FTZ R4, R81, R4 ;  /* 0x0000000451047221 */ /* 0x002fe20000010000 */
[----:B0-----:R-:W-:Y:S06]  /*11a00*/  @!P1 BRA `(.L_x_1974) ;  /* 0x0000000000049947 */ /* 0x001fec0003800000 */
[----:B------:R-:W-:Y:S01]  /*11a10*/  BPT.TRAP 0x1 ;  /* 0x000000040000795c */ /* 0x000fe20000300000 */
.L_x_1974:
[----:B------:R-:W2:Y:S01]  /*11a20*/  LDL R83, [R1+0x18] ;  /* 0x0000180001537983 */ /* 0x000ea20000100800 */
[----:B------:R-:W-:Y:S01]  /*11a30*/  ISETP.GT.AND P0, PT, R20, RZ, PT ;  /* 0x000000ff1400720c */ /* 0x000fe20003f04270 */
[----:B------:R-:W-:Y:S01]  /*11a40*/  VIADD R21, R21, 0x19c60 ;  /* 0x00019c6015157836 */ /* 0x000fe20000000000 */
        /* <DEDUP_REMOVED lines=88> */
.L_x_1963:
[----:B------:R-:W-:Y:S05]  /*11fd0*/  BSYNC B0 ;  /* 0x0000000000007941 */ /* 0x000fea0003800000 */
.L_x_1962:
[----:B------:R-:W-:Y:S06]  /*11fe0*/  BAR.ARV 0x8, 0x1a0 ;  /* 0x0206800000007b1d */ /* 0x000fec0000002000 */
[----:B------:R-:W-:Y:S05]  /*11ff0*/  @!P1 BRA `(.L_x_1976) ;  /* 0x0000000000049947 */ /* 0x000fea0003800000 */
[----:B------:R-:W-:Y:S01]  /*12000*/  BPT.TRAP 0x1 ;  /* 0x000000040000795c */ /* 0x000fe20000300000 */
.L_x_1976:
[----:B------:R-:W-:Y:S01]  /*12010*/  IMAD R12, R18, 0x8, R16 ;  /* 0x00000008120c7824 */ /* 0x000fe200078e0210 */
[----:B------:R-:W-:-:S04]  /*12020*/  SHF.L.U32 R7, R22, 0x1f, RZ ;  /* 0x0000001f16077819 */ /* 0x000fc800000006ff */
[----:B------:R1:W2:Y:S01]  /*12030*/  SYNCS.PHASECHK.TRANS64.TRYWAIT P0, [R12+URZ+0x19c50], R7 ;  /* 0x019c50070c0075a7 */ /* 0x0002a2000800017f */
[----:B------:R-:W-:Y:S05]  /*12040*/  @!P1 BRA `(.L_x_1977) ;  /* 0x0000000000049947 */ /* 0x000fea0003800000 */
[----:B------:R-:W-:Y:S01]  /*12050*/  BPT.TRAP 0x1 ;  /* 0x000000040000795c */ /* 0x000fe20000300000 */
.L_x_1977:
[----:B------:R-:W-:Y:S04]  /*12060*/  BSSY B0, `(.L_x_1978) ;  /* 0x0000004000007945 */ /* 0x000fe80003800000 */
[----:B--2---:R-:W-:Y:S05]  /*12070*/  @P0 BRA `(.L_x_1979) ;  /* 0x0000000000080947 */ /* 0x004fea0003800000 */
[----:B------:R-:W2:Y:S02]  /*12080*/  SYNCS.PHASECHK.TRANS64.TRYWAIT P0, [R12+URZ+0x19c50], R7 ;  /* 0x019c50070c0075a7 */ /* 0x000ea4000800017f */
[----:B--2---:R-:W-:Y:S05]  /*12090*/  @!P0 BRA `(.L_x_1980) ;  /* 0x0000009400548947 */ /* 0x004fea0003800000 */
.L_x_1979:
[----:B------:R-:W-:Y:S05]  /*120a0*/  BSYNC B0 ;  /* 0x0000000000007941 */ /* 0x000fea0003800000 */
.L_x_1978:
        /* <DEDUP_REMOVED lines=10> */
[----:B-12---:R-:W-:-:S05]  /*12150*/  LOP3.LUT R7, R16, 0x10000, RZ, 0xfc, !PT ;  /* 0x0001000010077812 */ /* 0x006fca00078efcff */
[----:B------:R-:W-:Y:S02]  /*12160*/  IMAD R6, R18, 0x300, R7 ;  /* 0x0000030012067824 */ /* 0x000fe400078e0207 */
[----:B------:R-:W-:Y:S01]  /*12170*/  IMAD.MOV.U32 R7, RZ, RZ, 0x40000040 ;  /* 0x40000040ff077424 */ /* 0x000fe200078e00ff */
[----:B------:R-:W3:Y:S02]  /*12180*/  @P0 LDC.64 R10, c[0x0][0x9c8] ;  /* 0x00027200ff0a0b82 */ /* 0x000ee40000000a00 */
[----:B------:R-:W-:Y:S02]  /*12190*/  R2UR UR6, R6 ;  /* 0x00000000060672ca */ /* 0x000fe400000e0000 */
[----:B------:R-:W-:-:S04]  /*121a0*/  R2UR UR7, R7 ;  /* 0x00000000070772ca */ /* 0x000fc800000e0000 */
[----:B------:R-:W1:Y:S09]  /*121b0*/  @P0 LDC.64 R8, c[0x0][0x9d0] ;  /* 0x00027400ff080b82 */ /* 0x000e720000000a00 */
        /* <DEDUP_REMOVED lines=8> */
[----:B------:R-:W-:Y:S02]  /*12240*/  IMAD.MOV.U32 R13, RZ, RZ, 0x3f800000 ;  /* 0x3f800000ff0d7424 */ /* 0x000fe400078e00ff */
[----:B-1----:R-:W-:-:S04]  /*12250*/  @P0 IMAD R14, R7, R8, RZ ;  /* 0x00000008070e0224 */ /* 0x002fc800078e02ff */
[C---:B------:R-:W-:Y:S02]  /*12260*/  @P0 IMAD R7, R15.reuse, R9, R14 ;  /* 0x000000090f070224 */ /* 0x040fe400078e020e */
[----:B------:R-:W-:-:S04]  /*12270*/  @P0 IMAD.WIDE.U32 R8, R15, R8, R10 ;  /* 0x000000080f080225 */ /* 0x000fc800078e000a */
[----:B------:R-:W-:Y:S01]  /*12280*/  @P0 IMAD.IADD R7, R9, 0x1, R7 ;  /* 0x0000000109070824 */ /* 0x000fe200078e0207 */
[----:B------:R-:W-:-:S04]  /*12290*/  @P0 LEA R10, P2, R8, UR4, 0x2 ;  /* 0x00000004080a0c11 */ /* 0x000fc8000f8410ff */
[----:B------:R-:W-:-:S05]  /*122a0*/  @P0 LEA.HI.X R11, R8, UR5, R7, 0x2, P2 ;  /* 0x00000005080b0c11 */ /* 0x000fca00090f1407 */
        /* <DEDUP_REMOVED lines=8> */
[----:B------:R-:W-:-:S02]  /*12330*/  VIADD R6, R6, 0x6 ;  /* 0x0000000606067836 */ /* 0x000fc40000000000 */
[----:B0-----:R-:W-:Y:S02]  /*12340*/  IMAD.MOV.U32 R21, RZ, RZ, -0x800000 ;  /* 0xff800000ff157424 */ /* 0x001fe400078e00ff */
[----:B------:R-:W-:-:S06]  /*12350*/  IMAD.MOV.U32 R20, RZ, RZ, -0x800000 ;  /* 0xff800000ff147424 */ /* 0x000fcc00078e00ff */
[----:B------:R-:W-:Y:S01]  /*12360*/  QGMMA.64x96x32.F32.E4M3.E4M3 R88, R144, gdesc[UR4], R88, gsb0 ;  /* 0x0160000490587df3 */ /* 0x000fe20008000858 */
[----:B------:R-:W-:Y:S02]  /*12370*/  R2UR UR6, R8 ;  /* 0x00000000080672ca */ /* 0x000fe400000e0000 */
[----:B------:R-:W-:Y:S01]  /*12380*/  R2UR UR7, R9 ;  /* 0x00000000090772ca */ /* 0x000fe200000e0000 */
[----:B------:R-:W0:Y:S04]  /*12390*/  SHFL.BFLY PT, R8, R5, 0x2, 0x1f ;  /* 0x0c401f0005087f89 */ /* 0x000e2800000e0000 */
[----:B------:R-:W3:Y:S01]  /*123a0*/  SHFL.BFLY PT, R9, R4, 0x2, 0x1f ;  /* 0x0c401f0004097f89 */ /* 0x000ee200000e0000 */
[----:B0-----:R-:W-:-:S01]  /*123b0*/  FADD.FTZ R8, R8, R5 ;  /* 0x0000000508087221 */ /* 0x001fc20000010000 */
[----:B---3--:R-:W-:Y:S01]  /*123c0*/  FADD.FTZ R9, R9, R4 ;  /* 0x0000000409097221 */ /* 0x008fe20000010000 */
[----:B------:R-:W-:Y:S01]  /*123d0*/  IMAD.MOV.U32 R4, RZ, RZ, RZ ;  /* 0x000000ffff047224 */ /* 0x000fe200078e00ff */
[----:B------:R-:W-:-:S02]  /*123e0*/  WARPGROUP.DEPBAR.LE gsb0, 0x0 ;  /* 0x00008000000079c5 */ /* 0x000fc40000010000 */
[----:B------:R-:W-:-:S06]  /*123f0*/  WARPGROUP.ARRIVE ;  /* 0x00000000000079c5 */ /* 0x000fcc0000000000 */
[----:B------:R-:W-:Y:S01]  /*12400*/  QGMMA.64x96x32.F32.E4M3.E4M3 R88, R140, gdesc[UR4], R88, gsb0 ;  /* 0x016000048c587df3 */ /* 0x000fe20008000858 */
[----:B------:R-:W-:Y:S02]  /*12410*/  R2UR UR6, R6 ;  /* 0x00000000060672ca */ /* 0x000fe400000e0000 */
[----:B------:R-:W-:Y:S01]  /*12420*/  R2UR UR7, R7 ;  /* 0x00000000070772ca */ /* 0x000fe200000e0000 */
[----:B------:R-:W1:Y:S04]  /*12430*/  SHFL.BFLY PT, R6, R9, 0x1, 0x1f ;  /* 0x0c201f0009067f89 */ /* 0x000e6800000e0000 */
[----:B------:R-:W0:Y:S01]  /*12440*/  SHFL.BFLY PT, R7, R8, 0x1, 0x1f ;  /* 0x0c201f0008077f89 */ /* 0x000e2200000e0000 */
[----:B-1----:R-:W-:-:S01]  /*12450*/  FADD.FTZ R11, R9, R6 ;  /* 0x00000006090b7221 */ /* 0x002fc20000010000 */
[----:B0-----:R-:W-:-:S03]  /*12460*/  FADD.FTZ R10, R8, R7 ;  /* 0x00000007080a7221 */ /* 0x001fc60000010000 */
[----:B------:R-:W-:Y:S01]  /*12470*/  FMUL.FTZ R15, R11, 0.00390625 ;  /* 0x3b8000000b0f7820 */ /* 0x000fe20000410000 */
[----:B------:R-:W-:Y:S02]  /*12480*/  IMAD.MOV.U32 R8, RZ, RZ, RZ ;  /* 0x000000ffff087224 */ /* 0x000fe400078e00ff */
[C---:B------:R-:W-:Y:S01]  /*12490*/  FMUL.FTZ R14, R10.reuse, 0.00390625 ;  /* 0x3b8000000a0e7820 */ /* 0x040fe20000410000 */
[----:B------:R-:W-:Y:S02]  /*124a0*/  FSETP.NE.FTZ.AND P0, PT, R10, RZ, PT ;  /* 0x000000ff0a00720b */ /* 0x000fe40003f15000 */
[----:B------:R-:W-:Y:S02]  /*124b0*/  FSETP.NE.FTZ.AND P3, PT, R15, RZ, PT ;  /* 0x000000ff0f00720b */ /* 0x000fe40003f75000 */
[----:B------:R-:W-:-:S09]  /*124c0*/  FSETP.NE.FTZ.AND P2, PT, R14, RZ, PT ;  /* 0x000000ff0e00720b */ /* 0x000fd20003f55000 */
[----:B------:R-:W-:Y:S01]  /*124d0*/  @P0 MUFU.RCP R4, R10 ;  /* 0x0000000a00040308 */ /* 0x000fe20000001000 */
[----:B------:R-:W-:-:S03]  /*124e0*/  FSETP.NE.FTZ.AND P0, PT, R11, RZ, PT ;  /* 0x000000ff0b00720b */ /* 0x000fc60003f15000 */
[C---:B------:R-:W-:Y:S01]  /*124f0*/  @P2 FMUL.FTZ R6, R2.reuse, 0.69314718246459960938 ;  /* 0x3f31721802062820 */ /* 0x040fe20000410000 */
[----:B------:R-:W-:-:S03]  /*12500*/  @P3 FMUL.FTZ R2, R2, 0.69314718246459960938 ;  /* 0x3f31721802023820 */ /* 0x000fc60000410000 */
[----:B------:R-:W0:Y:S08]  /*12510*/  @P3 MUFU.LG2 R7, R15 ;  /* 0x0000000f00073308 */ /* 0x000e300000000c00 */
        /* <DEDUP_REMOVED lines=14> */
.L_x_1981:
        /* <DEDUP_REMOVED lines=61> */
.L_x_1909:
        /* <DEDUP_REMOVED lines=10> */
[----:B------:R-:W0:Y:S01]  /*12a70*/  S2R R59, SR_TID.X ;  /* 0x00000000003b7919 */ /* 0x000e220000002100 */
[----:B------:R-:W-:Y:S01]  /*12a80*/  ULDC.64 UR4, c[0x4][0x38] ;  /* 0x01000e0000047ab9 */ /* 0x000fe20000000a00 */
[----:B-----5:R-:W2:Y:S04]  /*12a90*/  LDL R24, [R1+0x68] ;  /* 0x0000680001187983 */ /* 0x020ea80000100800 */
[----:B------:R-:W3:Y:S04]  /*12aa0*/  LDL.LU R64, [R1+0x48] ;  /* 0x0000480001407983 */ /* 0x000ee80000300800 */
[----:B------:R-:W4:Y:S01]  /*12ab0*/  LDL.64 R62, [R1+0x38] ;  /* 0x00003800013e7983 */ /* 0x000f220000100a00 */
[----:B0-----:R-:W-:-:S05]  /*12ac0*/  IMAD.SHL.U32 R0, R59, 0x4, RZ ;  /* 0x000000043b007824 */ /* 0x001fca00078e00ff */
[----:B------:R-:W-:-:S04]  /*12ad0*/  LOP3.LUT R0, R0, 0xc, RZ, 0xc0, !PT ;  /* 0x0000000c00007812 */ /* 0x000fc800078ec0ff */
[----:B------:R-:W-:-:S05]  /*12ae0*/  IADD3 R2, P0, R0, UR4, RZ ;  /* 0x0000000400027c10 */ /* 0x000fca000ff1e0ff */
[----:B------:R-:W-:Y:S01]  /*12af0*/  IMAD.X R3, RZ, RZ, UR5, P0 ;  /* 0x00000005ff037e24 */ /* 0x000fe200080e06ff */
[----:B------:R-:W-:Y:S01]  /*12b00*/  F2FP.BF16.F32.PACK_AB R52, R52, R13 ;  /* 0x0000000d3434723e */ /* 0x000fe200000010ff */
[----:B------:R-:W-:-:S03]  /*12b10*/  ULDC.64 UR4, c[0x0][0xbd8] ;  /* 0x0002f60000047ab9 */ /* 0x000fc60000000a00 */
[----:B------:R0:W3:Y:S01]  /*12b20*/  LDG.E.CONSTANT R0, desc[UR40][R2.64] ;  /* 0x0000002802007981 */ /* 0x0000e2000c1e9900 */
[----:B------:R-:W-:Y:S02]  /*12b30*/  F2FP.BF16.F32.PACK_AB R47, R47, R54 ;  /* 0x000000362f2f723e */ /* 0x000fe400000010ff */
[----:B------:R-:W-:Y:S01]  /*12b40*/  F2FP.BF16.F32.PACK_AB R50, R45, R50 ;  /* 0x000000322d32723e */ /* 0x000fe200000010ff */
[----:B------:R-:W1:Y:S01]  /*12b50*/  S2R R13, SR_SWINHI ;  /* 0x00000000000d7919 */ /* 0x000e620000002f00 */
[----:B------:R-:W-:Y:S02]  /*12b60*/  F2FP.BF16.F32.PACK_AB R41, R41, R46 ;  /* 0x0000002e2929723e */ /* 0x000fe400000010ff */
[----:B------:R-:W-:Y:S02]  /*12b70*/  F2FP.BF16.F32.PACK_AB R44, R37, R44 ;  /* 0x0000002c252c723e */ /* 0x000fe400000010ff */
[----:B------:R-:W-:Y:S02]  /*12b80*/  F2FP.BF16.F32.PACK_AB R35, R35, R40 ;  /* 0x000000282323723e */ /* 0x000fe400000010ff */
[----:B0-----:R-:W-:-:S02]  /*12b90*/  LOP3.LUT P1, R2, R59, 0x3, RZ, 0xc0, !PT ;  /* 0x000000033b027812 */ /* 0x001fc4000782c0ff */
[----:B------:R-:W4:Y:S01]  /*12ba0*/  LDL.LU R59, [R1+0x4c] ;  /* 0x00004c00013b7983 */ /* 0x000f220000300800 */
[----:B------:R-:W-:Y:S02]  /*12bb0*/  F2FP.BF16.F32.PACK_AB R36, R33, R36 ;  /* 0x000000242124723e */ /* 0x000fe400000010ff */
[----:B------:R-:W-:Y:S01]  /*12bc0*/  ISETP.EQ.OR P1, PT, R2, 0x3, !P1 ;  /* 0x000000030200780c */ /* 0x000fe20004f22670 */
[----:B------:R-:W4:Y:S01]  /*12bd0*/  LDL R54, [R1+0x24] ;  /* 0x0000240001367983 */ /* 0x000f220000100800 */
[----:B------:R-:W-:Y:S02]  /*12be0*/  F2FP.BF16.F32.PACK_AB R29, R29, R34 ;  /* 0x000000221d1d723e */ /* 0x000fe400000010ff */
[----:B------:R-:W-:Y:S02]  /*12bf0*/  SEL R45, R47, R50, P1 ;  /* 0x000000322f2d7207 */ /* 0x000fe40000800000 */
[----:B------:R-:W-:Y:S02]  /*12c00*/  SEL R50, R50, R47, P1 ;  /* 0x0000002f32327207 */ /* 0x000fe40000800000 */
[----:B------:R-:W-:-:S02]  /*12c10*/  F2FP.BF16.F32.PACK_AB R15, R15, R6 ;  /* 0x000000060f0f723e */ /* 0x000fc400000010ff */
[----:B------:R-:W-:Y:S02]  /*12c20*/  F2FP.BF16.F32.PACK_AB R32, R27, R32 ;  /* 0x000000201b20723e */ /* 0x000fe400000010ff */
[----:B------:R-:W-:Y:S02]  /*12c30*/  F2FP.BF16.F32.PACK_AB R26, R26, R7 ;  /* 0x000000071a1a723e */ /* 0x000fe400000010ff */
[----:B------:R-:W-:Y:S02]  /*12c40*/  SEL R47, R41, R44, P1 ;  /* 0x0000002c292f7207 */ /* 0x000fe40000800000 */
[----:B------:R-:W-:Y:S02]  /*12c50*/  SEL R44, R44, R41, P1 ;  /* 0x000000292c2c7207 */ /* 0x000fe40000800000 */
[----:B------:R-:W-:Y:S02]  /*12c60*/  SEL R41, R35, R36, P1 ;  /* 0x0000002423297207 */ /* 0x000fe40000800000 */
[----:B------:R-:W-:-:S02]  /*12c70*/  MOV R2, R16 ;  /* 0x0000001000027202 */ /* 0x000fc40000000f00 */
[----:B-1----:R-:W-:Y:S02]  /*12c80*/  MOV R3, R13 ;  /* 0x0000000d00037202 */ /* 0x002fe40000000f00 */
[----:B------:R-:W-:Y:S02]  /*12c90*/  SEL R36, R36, R35, P1 ;  /* 0x0000002324247207 */ /* 0x000fe40000800000 */
[----:B------:R-:W-:Y:S02]  /*12ca0*/  SEL R35, R29, R32, P1 ;  /* 0x000000201d237207 */ /* 0x000fe40000800000 */
[----:B------:R-:W-:Y:S02]  /*12cb0*/  SEL R32, R32, R29, P1 ;  /* 0x0000001d20207207 */ /* 0x000fe40000800000 */
[----:B------:R-:W-:Y:S02]  /*12cc0*/  F2FP.BF16.F32.PACK_AB R53, R53, R4 ;  /* 0x000000043535723e */ /* 0x000fe400000010ff */
[----:B------:R-:W-:-:S02]  /*12cd0*/  F2FP.BF16.F32.PACK_AB R43, R43, R48 ;  /* 0x000000302b2b723e */ /* 0x000fc400000010ff */
[----:B------:R-:W-:Y:S02]  /*12ce0*/  F2FP.BF16.F32.PACK_AB R12, R39, R12 ;  /* 0x0000000c270c723e */ /* 0x000fe400000010ff */
[----:B------:R-:W-:Y:S02]  /*12cf0*/  F2FP.BF16.F32.PACK_AB R58, R51, R58 ;  /* 0x0000003a333a723e */ /* 0x000fe400000010ff */
[----:B------:R-:W-:Y:S02]  /*12d00*/  F2FP.BF16.F32.PACK_AB R9, R30, R9 ;  /* 0x000000091e09723e */ /* 0x000fe400000010ff */
[----:B------:R-:W-:Y:S02]  /*12d10*/  SEL R33, R43, R12, P1 ;  /* 0x0000000c2b217207 */ /* 0x000fe40000800000 */
[----:B------:R-:W-:Y:S02]  /*12d20*/  SEL R30, R12, R43, P1 ;  /* 0x0000002b0c1e7207 */ /* 0x000fe40000800000 */
[----:B------:R-:W-:-:S02]  /*12d30*/  F2FP.BF16.F32.PACK_AB R10, R31, R10 ;  /* 0x0000000a1f0a723e */ /* 0x000fc400000010ff */
[----:B------:R-:W-:Y:S02]  /*12d40*/  F2FP.BF16.F32.PACK_AB R55, R55, R60 ;  /* 0x0000003c3737723e */ /* 0x000fe400000010ff */
[----:B------:R-:W-:Y:S01]  /*12d50*/  F2FP.BF16.F32.PACK_AB R8, R57, R8 ;  /* 0x000000083908723e */ /* 0x000fe200000010ff */
[----:B------:R0:W4:Y:S01]  /*12d60*/  LDL.64 R60, [R1+0x38] ;  /* 0x00003800013c7983 */ /* 0x0001220000100a00 */
[----:B------:R-:W-:Y:S02]  /*12d70*/  F2FP.BF16.F32.PACK_AB R49, R49, R56 ;  /* 0x000000383131723e */ /* 0x000fe400000010ff */
[----:B------:R-:W-:Y:S01]  /*12d80*/  SEL R39, R10, R15, P1 ;  /* 0x0000000f0a277207 */ /* 0x000fe20000800000 */
[----:B------:R-:W4:Y:S01]  /*12d90*/  LDL R56, [R1+0x44] ;  /* 0x0000440001387983 */ /* 0x000f220000100800 */
[----:B------:R-:W-:Y:S02]  /*12da0*/  SEL R34, R15, R10, P1 ;  /* 0x0000000a0f227207 */ /* 0x000fe40000800000 */
[----:B------:R-:W-:-:S02]  /*12db0*/  F2FP.BF16.F32.PACK_AB R25, R25, R28 ;  /* 0x0000001c1919723e */ /* 0x000fc400000010ff */
[----:B------:R-:W-:Y:S02]  /*12dc0*/  SEL R43, R55, R58, P1 ;  /* 0x0000003a372b7207 */ /* 0x000fe40000800000 */
[----:B------:R-:W-:Y:S02]  /*12dd0*/  SEL R27, R8, R53, P1 ;  /* 0x00000035081b7207 */ /* 0x000fe40000800000 */
[----:B------:R-:W-:Y:S02]  /*12de0*/  SEL R28, R53, R8, P1 ;  /* 0x00000008351c7207 */ /* 0x000fe40000800000 */
[----:B------:R-:W-:Y:S02]  /*12df0*/  SEL R31, R49, R52, P1 ;  /* 0x00000034311f7207 */ /* 0x000fe40000800000 */
[----:B------:R-:W-:Y:S02]  /*12e00*/  SEL R58, R58, R55, P1 ;  /* 0x000000373a3a7207 */ /* 0x000fe40000800000 */
[----:B------:R-:W-:-:S02]  /*12e10*/  SEL R52, R52, R49, P1 ;  /* 0x0000003134347207 */ /* 0x000fc40000800000 */
[----:B------:R-:W-:Y:S02]  /*12e20*/  F2FP.BF16.F32.PACK_AB R11, R42, R11 ;  /* 0x0000000b2a0b723e */ /* 0x000fe400000010ff */
[----:B------:R-:W-:Y:S02]  /*12e30*/  F2FP.BF16.F32.PACK_AB R38, R38, R5 ;  /* 0x000000052626723e */ /* 0x000fe400000010ff */
[----:B------:R-:W-:Y:S02]  /*12e40*/  SEL R15, R9, R26, P1 ;  /* 0x0000001a090f7207 */ /* 0x000fe40000800000 */
[----:B------:R-:W-:Y:S02]  /*12e50*/  F2FP.BF16.F32.PACK_AB R14, R135, R14 ;  /* 0x0000000e870e723e */ /* 0x000fe400000010ff */
[----:B------:R-:W-:Y:S02]  /*12e60*/  SEL R26, R26, R9, P1 ;  /* 0x000000091a1a7207 */ /* 0x000fe40000800000 */
[----:B------:R-:W-:-:S02]  /*12e70*/  SEL R37, R11, R38, P1 ;  /* 0x000000260b257207 */ /* 0x000fc40000800000 */
[----:B------:R-:W-:Y:S02]  /*12e80*/  SEL R38, R38, R11, P1 ;  /* 0x0000000b26267207 */ /* 0x000fe40000800000 */
[----:B------:R-:W-:Y:S02]  /*12e90*/  SEL R49, R25, R14, P1 ;  /* 0x0000000e19317207 */ /* 0x000fe40000800000 */
[----:B------:R-:W-:Y:S01]  /*12ea0*/  SEL R40, R14, R25, P1 ;  /* 0x000000190e287207 */ /* 0x000fe20000800000 */
[----:B--2---:R-:W-:-:S03]  /*12eb0*/  IMAD.WIDE R6, R24, 0x2, R2 ;  /* 0x0000000218067825 */ /* 0x004fc600078e0202 */
[----:B------:R-:W-:-:S04]  /*12ec0*/  IADD3 R29, P5, R6, 0x20, RZ ;  /* 0x00000020061d7810 */ /* 0x000fc80007fbe0ff */
[----:B------:R-:W-:Y:S02]  /*12ed0*/  LOP3.LUT R4, R29, 0x180, RZ, 0xc0, !PT ;  /* 0x000001801d047812 */ /* 0x000fe400078ec0ff */
[----:B------:R-:W-:Y:S02]  /*12ee0*/  IADD3 R51, P4, R6, 0x3000, RZ ;  /* 0x0000300006337810 */ /* 0x000fe40007f9e0ff */
[----:B------:R-:W-:-:S04]  /*12ef0*/  SHF.R.U64 R4, R4, 0x3, RZ ;  /* 0x0000000304047819 */ /* 0x000fc800000012ff */
[----:B------:R-:W-:Y:S02]  /*12f00*/  LOP3.LUT R12, R4, R29, RZ, 0x3c, !PT ;  /* 0x0000001d040c7212 */ /* 0x000fe400078e3cff */
[----:B------:R-:W-:Y:S01]  /*12f10*/  LOP3.LUT R4, R51, 0x180, RZ, 0xc0, !PT ;  /* 0x0000018033047812 */ /* 0x000fe200078ec0ff */
[----:B------:R-:W-:-:S03]  /*12f20*/  IMAD.X R13, RZ, RZ, R7, P5 ;  /* 0x000000ffff0d7224 */ /* 0x000fc600028e0607 */
[----:B------:R-:W-:-:S04]  /*12f30*/  SHF.R.U64 R4, R4, 0x3, RZ ;  /* 0x0000000304047819 */ /* 0x000fc800000012ff */
[----:B------:R-:W-:Y:S02]  /*12f40*/  LOP3.LUT R10, R4, R51, RZ, 0x3c, !PT ;  /* 0x00000033040a7212 */ /* 0x000fe400078e3cff */
[----:B------:R-:W-:Y:S02]  /*12f50*/  MOV R51, R12 ;  /* 0x0000000c00337202 */ /* 0x000fe40000000f00 */
[C---:B------:R-:W-:Y:S02]  /*12f60*/  IADD3 R55, P2, R6.reuse, 0x6000, RZ ;  /* 0x0000600006377810 */ /* 0x040fe40007f5e0ff */
[----:B------:R-:W-:Y:S02]  /*12f70*/  IADD3 R53, P3, R6, 0x3020, RZ ;  /* 0x0000302006357810 */ /* 0x000fe40007f7e0ff */
[----:B---3--:R-:W-:Y:S01]  /*12f80*/  LOP3.LUT R13, R0, 0x2, RZ, 0x3c, !PT ;  /* 0x00000002000d7812 */ /* 0x008fe200078e3cff */
[----:B------:R-:W-:Y:S04]  /*12f90*/  SHFL.IDX PT, R27, R27, R0, 0x1c1f ;  /* 0x001c1f001b1b7589 */ /* 0x000fe800000e0000 */
[----:B------:R-:W1:Y:S04]  /*12fa0*/  SHFL.IDX PT, R28, R28, R13, 0x1c1f ;  /* 0x001c1f0d1c1c7589 */ /* 0x000e6800000e0000 */
[----:B------:R-:W-:Y:S04]  /*12fb0*/  SHFL.IDX PT, R43, R43, R0, 0x1c1f ;  /* 0x001c1f002b2b7589 */ /* 0x000fe800000e0000 */
[----:B------:R-:W2:Y:S04]  /*12fc0*/  SHFL.IDX PT, R58, R58, R13, 0x1c1f ;  /* 0x001c1f0d3a3a7589 */ /* 0x000ea800000e0000 */
[----:B------:R-:W-:Y:S04]  /*12fd0*/  SHFL.IDX PT, R31, R31, R0, 0x1c1f ;  /* 0x001c1f001f1f7589 */ /* 0x000fe800000e0000 */
[----:B------:R-:W3:Y:S04]  /*12fe0*/  SHFL.IDX PT, R52, R52, R13, 0x1c1f ;  /* 0x001c1f0d34347589 */ /* 0x000ee800000e0000 */
[----:B------:R-:W-:Y:S04]  /*12ff0*/  SHFL.IDX PT, R45, R45, R0, 0x1c1f ;  /* 0x001c1f002d2d7589 */ /* 0x000fe800000e0000 */
[----:B------:R-:W0:Y:S04]  /*13000*/  SHFL.IDX PT, R50, R50, R13, 0x1c1f ;  /* 0x001c1f0d32327589 */ /* 0x000e2800000e0000 */
[----:B------:R-:W-:Y:S04]  /*13010*/  SHFL.IDX PT, R33, R33, R0, 0x1c1f ;  /* 0x001c1f0021217589 */ /* 0x000fe800000e0000 */
[----:B------:R-:W0:Y:S04]  /*13020*/  SHFL.IDX PT, R30, R30, R13, 0x1c1f ;  /* 0x001c1f0d1e1e7589 */ /* 0x000e2800000e0000 */
[----:B------:R-:W-:Y:S04]  /*13030*/  SHFL.IDX PT, R47, R47, R0, 0x1c1f ;  /* 0x001c1f002f2f7589 */ /* 0x000fe800000e0000 */
[----:B------:R-:W4:Y:S01]  /*13040*/  SHFL.IDX PT, R44, R44, R13, 0x1c1f ;  /* 0x001c1f0d2c2c7589 */ /* 0x000f2200000e0000 */
[----:B------:R-:W-:-:S03]  /*13050*/  LOP3.LUT R5, R6, 0x180, RZ, 0xc0, !PT ;  /* 0x0000018006057812 */ /* 0x000fc600078ec0ff */
[----:B------:R-:W-:Y:S01]  /*13060*/  SHFL.IDX PT, R29, R15, R0, 0x1c1f ;  /* 0x001c1f000f1d7589 */ /* 0x000fe200000e0000 */
[----:B------:R-:W-:-:S03]  /*13070*/  LOP3.LUT R14, R55, 0x180, RZ, 0xc0, !PT ;  /* 0x00000180370e7812 */ /* 0x000fc600078ec0ff */
[----:B------:R-:W-:Y:S01]  /*13080*/  SHFL.IDX PT, R26, R26, R13, 0x1c1f ;  /* 0x001c1f0d1a1a7589 */ /* 0x000fe200000e0000 */
[----:B------:R-:W-:-:S03]  /*13090*/  LOP3.LUT R8, R53, 0x180, RZ, 0xc0, !PT ;  /* 0x0000018035087812 */ /* 0x000fc600078ec0ff */
[----:B------:R-:W-:Y:S01]  /*130a0*/  SHFL.IDX PT, R37, R37, R0, 0x1c1f ;  /* 0x001c1f0025257589 */ /* 0x000fe200000e0000 */
[----:B------:R-:W-:-:S03]  /*130b0*/  SHF.R.U64 R5, R5, 0x3, RZ ;  /* 0x0000000305057819 */ /* 0x000fc600000012ff */
[----:B------:R-:W-:Y:S04]  /*130c0*/  SHFL.IDX PT, R41, R41, R0, 0x1c1f ;  /* 0x001c1f0029297589 */ /* 0x000fe800000e0000 */
[----:B------:R-:W4:Y:S04]  /*130d0*/  SHFL.IDX PT, R38, R38, R13, 0x1c1f ;  /* 0x001c1f0d26267589 */ /* 0x000f2800000e0000 */
[----:B------:R-:W4:Y:S04]  /*130e0*/  SHFL.IDX PT, R36, R36, R13, 0x1c1f ;  /* 0x001c1f0d24247589 */ /* 0x000f2800000e0000 */
[----:B------:R-:W-:Y:S04]  /*130f0*/  SHFL.IDX PT, R39, R39, R0, 0x1c1f ;  /* 0x001c1f0027277589 */ /* 0x000fe800000e0000 */
[----:B------:R-:W-:Y:S04]  /*13100*/  SHFL.IDX PT, R35, R35, R0, 0x1c1f ;  /* 0x001c1f0023237589 */ /* 0x000fe800000e0000 */
[----:B------:R-:W4:Y:S04]  /*13110*/  SHFL.IDX PT, R34, R34, R13, 0x1c1f ;  /* 0x001c1f0d22227589 */ /* 0x000f2800000e0000 */
[----:B------:R-:W4:Y:S01]  /*13120*/  SHFL.IDX PT, R32, R32, R13, 0x1c1f ;  /* 0x001c1f0d20207589 */ /* 0x000f2200000e0000 */
[----:B------:R-:W-:-:S03]  /*13130*/  SHF.R.U64 R14, R14, 0x3, RZ ;  /* 0x000000030e0e7819 */ /* 0x000fc600000012ff */
[----:B------:R-:W-:Y:S04]  /*13140*/  SHFL.IDX PT, R49, R49, R0, 0x1c1f ;  /* 0x001c1f0031317589 */ /* 0x000fe800000e0000 */
[----:B------:R4:W4:Y:S01]  /*13150*/  SHFL.IDX PT, R40, R40, R13, 0x1c1f ;  /* 0x001c1f0d28287589 */ /* 0x00092200000e0000 */
[----:B------:R-:W-:Y:S02]  /*13160*/  IADD3 R57, P0, R6, 0x6020, RZ ;  /* 0x0000602006397810 */ /* 0x000fe40007f1e0ff */
[----:B------:R-:W-:Y:S02]  /*13170*/  SHF.R.U64 R8, R8, 0x3, RZ ;  /* 0x0000000308087819 */ /* 0x000fe400000012ff */
[----:B------:R-:W-:Y:S01]  /*13180*/  LOP3.LUT R6, R5, R6, RZ, 0x3c, !PT ;  /* 0x0000000605067212 */ /* 0x000fe200078e3cff */
[--C-:B------:R-:W-:Y:S01]  /*13190*/  IMAD.X R5, RZ, RZ, R7.reuse, P2 ;  /* 0x000000ffff057224 */ /* 0x100fe200010e0607 */
[----:B------:R-:W-:Y:S01]  /*131a0*/  LOP3.LUT R4, R14, R55, RZ, 0x3c, !PT ;  /* 0x000000370e047212 */ /* 0x000fe200078e3cff */
[--C-:B------:R-:W-:Y:S01]  /*131b0*/  IMAD.X R11, RZ, RZ, R7.reuse, P4 ;  /* 0x000000ffff0b7224 */ /* 0x100fe200020e0607 */
[----:B------:R-:W-:Y:S01]  /*131c0*/  LOP3.LUT R8, R8, R53, RZ, 0x3c, !PT ;  /* 0x0000003508087212 */ /* 0x000fe200078e3cff */
[--C-:B------:R-:W-:Y:S01]  /*131d0*/  IMAD.X R9, RZ, RZ, R7.reuse, P3 ;  /* 0x000000ffff097224 */ /* 0x100fe200018e0607 */
[----:B------:R-:W-:Y:S01]  /*131e0*/  MOV R53, R6 ;  /* 0x0000000600357202 */ /* 0x000fe20000000f00 */
[----:B------:R-:W-:Y:S01]  /*131f0*/  IMAD.X R25, RZ, RZ, R7, P0 ;  /* 0x000000ffff197224 */ /* 0x000fe200000e0607 */
[----:B------:R-:W-:-:S02]  /*13200*/  MOV R42, R4 ;  /* 0x00000004002a7202 */ /* 0x000fc40000000f00 */
[----:B------:R-:W-:Y:S02]  /*13210*/  LOP3.LUT R24, R57, 0x180, RZ, 0xc0, !PT ;  /* 0x0000018039187812 */ /* 0x000fe400078ec0ff */
[----:B------:R-:W-:Y:S02]  /*13220*/  MOV R48, R10 ;  /* 0x0000000a00307202 */ /* 0x000fe40000000f00 */
[----:B------:R-:W-:Y:S02]  /*13230*/  MOV R46, R8 ;  /* 0x00000008002e7202 */ /* 0x000fe40000000f00 */
[----:B-1----:R-:W-:Y:S02]  /*13240*/  SEL R4, R27, R28, P1 ;  /* 0x0000001c1b047207 */ /* 0x002fe40000800000 */
[----:B------:R-:W-:Y:S02]  /*13250*/  SEL R6, R28, R27, P1 ;  /* 0x0000001b1c067207 */ /* 0x000fe40000800000 */
[----:B--2---:R-:W-:-:S02]  /*13260*/  SEL R5, R43, R58, P1 ;  /* 0x0000003a2b057207 */ /* 0x004fc40000800000 */
[----:B------:R-:W-:Y:S01]  /*13270*/  SEL R7, R58, R43, P1 ;  /* 0x0000002b3a077207 */ /* 0x000fe20000800000 */
[----:B------:R-:W-:Y:S01]  /*13280*/  BAR.SYNC.DEFER_BLOCKING 0x1, 0x180 ;  /* 0x0046000000007b1d */ /* 0x000fe20000010000 */
[----:B---3--:R-:W-:Y:S02]  /*13290*/  SEL R8, R31, R52, P1 ;  /* 0x000000341f087207 */ /* 0x008fe40000800000 */
[----:B------:R-:W-:Y:S02]  /*132a0*/  SEL R10, R52, R31, P1 ;  /* 0x0000001f340a7207 */ /* 0x000fe40000800000 */
[----:B0-----:R-:W-:Y:S02]  /*132b0*/  SEL R9, R45, R50, P1 ;  /* 0x000000322d097207 */ /* 0x001fe40000800000 */
[----:B------:R-:W-:Y:S02]  /*132c0*/  SEL R11, R50, R45, P1 ;  /* 0x0000002d320b7207 */ /* 0x000fe40000800000 */
[----:B------:R-:W-:-:S02]  /*132d0*/  SEL R12, R33, R30, P1 ;  /* 0x0000001e210c7207 */ /* 0x000fc40000800000 */
[----:B------:R-:W-:Y:S02]  /*132e0*/  SEL R14, R30, R33, P1 ;  /* 0x000000211e0e7207 */ /* 0x000fe40000800000 */
[----:B----4-:R-:W-:Y:S02]  /*132f0*/  SEL R13, R47, R44, P1 ;  /* 0x0000002c2f0d7207 */ /* 0x010fe40000800000 */
[----:B------:R-:W-:Y:S02]  /*13300*/  SEL R15, R44, R47, P1 ;  /* 0x0000002f2c0f7207 */ /* 0x000fe40000800000 */
[----:B------:R-:W-:Y:S02]  /*13310*/  SHF.R.U64 R24, R24, 0x3, RZ ;  /* 0x0000000318187819 */ /* 0x000fe400000012ff */
[----:B------:R-:W-:Y:S02]  /*13320*/  ISETP.NE.U32.AND P0, PT, RZ, UR4, PT ;  /* 0x00000004ff007c0c */ /* 0x000fe4000bf05070 */
[----:B------:R-:W-:Y:S01]  /*13330*/  LOP3.LUT R24, R24, R57, RZ, 0x3c, !PT ;  /* 0x0000003918187212 */ /* 0x000fe200078e3cff */
[----:B------:R0:W-:Y:S04]  /*13340*/  STSM.16.M88.4 [R53], R4 ;  /* 0x0000000435007844 */ /* 0x0001e80000000200 */
[----:B------:R-:W-:Y:S04]  /*13350*/  STSM.16.M88.4 [R51], R8 ;  /* 0x0000000833007844 */ /* 0x000fe80000000200 */
[----:B------:R1:W-:Y:S01]  /*13360*/  STSM.16.M88.4 [R48], R12 ;  /* 0x0000000c30007844 */ /* 0x0003e20000000200 */
[----:B------:R-:W-:-:S02]  /*13370*/  MOV R28, R24 ;  /* 0x00000018001c7202 */ /* 0x000fc40000000f00 */
[----:B------:R-:W-:Y:S02]  /*13380*/  ISETP.NE.AND.EX P0, PT, RZ, UR5, PT, P0 ;  /* 0x00000005ff007c0c */ /* 0x000fe4000bf05300 */
[----:B0-----:R-:W-:Y:S02]  /*13390*/  SEL R4, R37, R38, P1 ;  /* 0x0000002625047207 */ /* 0x001fe40000800000 */
[----:B------:R-:W-:Y:S02]  /*133a0*/  SEL R6, R38, R37, P1 ;  /* 0x0000002526067207 */ /* 0x000fe40000800000 */
[----:B------:R-:W-:Y:S02]  /*133b0*/  SEL R5, R41, R36, P1 ;  /* 0x0000002429057207 */ /* 0x000fe40000800000 */
[----:B------:R-:W-:Y:S02]  /*133c0*/  SEL R7, R36, R41, P1 ;  /* 0x0000002924077207 */ /* 0x000fe40000800000 */
[----:B-1----:R-:W-:-:S02]  /*133d0*/  SEL R12, R29, R26, P1 ;  /* 0x0000001a1d0c7207 */ /* 0x002fc40000800000 */
[----:B------:R-:W-:Y:S02]  /*133e0*/  SEL R14, R26, R29, P1 ;  /* 0x0000001d1a0e7207 */ /* 0x000fe40000800000 */
[----:B------:R-:W-:Y:S02]  /*133f0*/  IADD3 R26, P2, R64, UR4, RZ ;  /* 0x00000004401a7c10 */ /* 0x000fe4000ff5e0ff */
[----:B------:R-:W-:Y:S02]  /*13400*/  SEL R8, R39, R34, P1 ;  /* 0x0000002227087207 */ /* 0x000fe40000800000 */
[----:B------:R-:W-:Y:S02]  /*13410*/  SEL R10, R34, R39, P1 ;  /* 0x00000027220a7207 */ /* 0x000fe40000800000 */
[----:B------:R-:W-:Y:S02]  /*13420*/  SEL R9, R35, R32, P1 ;  /* 0x0000002023097207 */ /* 0x000fe40000800000 */
[----:B------:R-:W-:-:S02]  /*13430*/  SEL R11, R32, R35, P1 ;  /* 0x00000023200b7207 */ /* 0x000fc40000800000 */
[----:B------:R-:W-:Y:S02]  /*13440*/  SEL R13, R49, R40, P1 ;  /* 0x00000028310d7207 */ /* 0x000fe40000800000 */
[----:B------:R-:W-:Y:S02]  /*13450*/  SEL R15, R40, R49, P1 ;  /* 0x00000031280f7207 */ /* 0x000fe40000800000 */
[----:B------:R-:W-:Y:S01]  /*13460*/  IADD3.X R27, R59, UR5, RZ, P2, !PT ;  /* 0x000000053b1b7c10 */ /* 0x000fe200097fe4ff */
[----:B------:R-:W-:Y:S01]  /*13470*/  ULDC.64 UR4, c[0x0][0xbe0] ;  /* 0x0002f80000047ab9 */ /* 0x000fe20000000a00 */
[----:B------:R-:W-:Y:S01]  /*13480*/  STSM.16.M88.4 [R46], R4 ;  /* 0x000000042e007844 */ /* 0x000fe20000000200 */
[----:B------:R-:W-:-:S03]  /*13490*/  ISETP.NE.U32.AND P1, PT, RZ, UR4, PT ;  /* 0x00000004ff007c0c */ /* 0x000fc6000bf25070 */
[----:B------:R0:W-:Y:S01]  /*134a0*/  STSM.16.M88.4 [R42], R8 ;  /* 0x000000082a007844 */ /* 0x0001e20000000200 */
[----:B------:R-:W-:-:S03]  /*134b0*/  ISETP.NE.AND.EX P1, PT, RZ, UR5, PT, P1 ;  /* 0x00000005ff007c0c */ /* 0x000fc6000bf25310 */
[----:B------:R1:W-:Y:S01]  /*134c0*/  STSM.16.M88.4 [R28], R12 ;  /* 0x0000000c1c007844 */ /* 0x0003e20000000200 */
[----:B------:R-:W-:Y:S01]  /*134d0*/  IMAD.MOV.U32 R41, RZ, RZ, RZ ;  /* 0x000000ffff297224 */ /* 0x000fe200078e00ff */
[----:B------:R-:W-:Y:S08]  /*134e0*/  BAR.SYNC.DEFER_BLOCKING 0x1, 0x180 ;  /* 0x0046000000007b1d */ /* 0x000ff00000010000 */
[----:B------:R-:W-:Y:S01]  /*134f0*/  @P1 IADD3 R24, P2, R64, UR4, RZ ;  /* 0x0000000440181c10 */ /* 0x000fe2000ff5e0ff */
[----:B------:R-:W-:-:S02]  /*13500*/  ULDC UR4, c[0x0][0xa88] ;  /* 0x0002a20000047ab9 */ /* 0x000fc40000000800 */
[----:B------:R-:W-:Y:S01]  /*13510*/  IMAD.U32 R0, RZ, RZ, UR4 ;  /* 0x00000004ff007e24 */ /* 0x000fe2000f8e00ff */
[----:B------:R-:W-:Y:S01]  /*13520*/  @P1 IADD3.X R25, R59, UR5, RZ, P2, !PT ;  /* 0x000000053b191c10 */ /* 0x000fe200097fe4ff */
[----:B------:R1:W5:Y:S04]  /*13530*/  @P0 LDG.E R41, desc[UR40][R26.64] ;  /* 0x000000281a290981 */ /* 0x000368000c1e1900 */
[----:B------:R1:W5:Y:S01]  /*13540*/  @P1 LDG.E R0, desc[UR40][R24.64] ;  /* 0x0000002818001981 */ /* 0x000362000c1e1900 */
[----:B------:R-:W-:-:S04]  /*13550*/  IMAD.MOV.U32 R60, RZ, RZ, R62 ;  /* 0x000000ffff3c7224 */ /* 0x000fc800078e003e */
[----:B------:R-:W-:Y:S01]  /*13560*/  IMAD R29, R60, 0x20, R54 ;  /* 0x000000203c1d7824 */ /* 0x000fe200078e0236 */
[----:B0-----:R-:W-:-:S03]  /*13570*/  SHF.R.S32.HI R42, RZ, 0x1f, R56 ;  /* 0x0000001fff2a7819 */ /* 0x001fc60000011438 */
[----:B------:R-:W-:Y:S01]  /*13580*/  IMAD.WIDE R4, R29, 0x2, R2 ;  /* 0x000000021d047825 */ /* 0x000fe200078e0202 */
[----:B-1----:R-:W-:Y:S06]  /*13590*/  @P1 BRA `(.L_x_1984) ;  /* 0x0000000000101947 */ /* 0x002fec0003800000 */
[----:B------:R-:W-:Y:S05]  /*135a0*/  @!P0 BRA `(.L_x_1984) ;  /* 0x00000000000c8947 */ /* 0x000fea0003800000 */
[----:B------:R-:W2:Y:S04]  /*135b0*/  LDG.E R3, desc[UR40][R26.64] ;  /* 0x000000281a037981 */ /* 0x000ea8000c1e1900 */
[----:B-----5:R-:W2:Y:S02]  /*135c0*/  LDG.E R0, desc[UR40][R26.64+0x4] ;  /* 0x000004281a007981 */ /* 0x020ea4000c1e1900 */
[----:B--2---:R-:W-:-:S07]  /*135d0*/  IMAD.IADD R0, R0, 0x1, -R3 ;  /* 0x0000000100007824 */ /* 0x004fce00078e0a03 */
.L_x_1984:
[----:B------:R-:W2:Y:S01]  /*135e0*/  LDL.LU R6, [R1+0x54] ;  /* 0x0000540001067983 */ /* 0x000ea20000300800 */
[----:B------:R-:W-:-:S03]  /*135f0*/  ULDC.64 UR4, c[0x0][0xb70] ;  /* 0x0002dc0000047ab9 */ /* 0x000fc60000000a00 */
[----:B------:R-:W3:Y:S04]  /*13600*/  LDL.LU R3, [R1+0x40] ;  /* 0x0000400001037983 */ /* 0x000ee80000300800 */
[----:B------:R-:W4:Y:S04]  /*13610*/  LDL R15, [R1+0x2c] ;  /* 0x00002c00010f7983 */ /* 0x000f280000100800 */
[----:B------:R-:W4:Y:S01]  /*13620*/  LDL.LU R45, [R1+0x58] ;  /* 0x00005800012d7983 */ /* 0x000f220000300800 */
[----:B-----5:R-:W-:Y:S01]  /*13630*/  IMAD.MOV.U32 R2, RZ, RZ, R41 ;  /* 0x000000ffff027224 */ /* 0x020fe200078e0029 */
        /* <DEDUP_REMOVED lines=29> */
[----:B------:R-:W-:Y:S01]  /*13810*/  IMAD R6, R42, UR4, RZ ;  /* 0x000000042a067c24 */ /* 0x000fe2000f8e02ff */
[----:B------:R-:W-:-:S03]  /*13820*/  SHF.R.S32.HI R3, RZ, 0x1f, R41 ;  /* 0x0000001fff037819 */ /* 0x000fc60000011429 */
[C---:B------:R-:W-:Y:S02]  /*13830*/  IMAD R11, R56.reuse, UR5, R6 ;  /* 0x00000005380b7c24 */ /* 0x040fe4000f8e0206 */
[----:B------:R-:W-:Y:S01]  /*13840*/  IMAD.WIDE.U32 R6, R56, UR4, R2 ;  /* 0x0000000438067c25 */ /* 0x000fe2000f8e0002 */
[----:B------:R-:W-:-:S03]  /*13850*/  ULDC.64 UR4, c[0x0][0xb78] ;  /* 0x0002de0000047ab9 */ /* 0x000fc60000000a00 */
[----:B------:R-:W-:Y:S02]  /*13860*/  IMAD.IADD R7, R7, 0x1, R11 ;  /* 0x0000000107077824 */ /* 0x000fe400078e020b */
[----:B----4-:R-:W-:Y:S02]  /*13870*/  IMAD R11, R45, 0xc0, R15 ;  /* 0x000000c02d0b7824 */ /* 0x010fe400078e020f */
[----:B------:R-:W-:Y:S02]  /*13880*/  IMAD R2, R44, UR4, RZ ;  /* 0x000000042c027c24 */ /* 0x000fe4000f8e02ff */
[----:B------:R-:W-:-:S04]  /*13890*/  IMAD.WIDE.U32 R6, R43, UR4, R6 ;  /* 0x000000042b067c25 */ /* 0x000fc8000f8e0006 */
[----:B0-----:R-:W-:-:S05]  /*138a0*/  VIADD R14, R10, 0xffffff80 ;  /* 0xffffff800a0e7836 */ /* 0x001fca0000000000 */
[----:B------:R-:W-:-:S04]  /*138b0*/  SHF.R.S32.HI R10, RZ, 0x1f, R14 ;  /* 0x0000001fff0a7819 */ /* 0x000fc8000001140e */
[----:B------:R-:W-:-:S04]  /*138c0*/  LEA.HI R10, R10, R14, RZ, 0x7 ;  /* 0x0000000e0a0a7211 */ /* 0x000fc800078f38ff */
[----:B------:R-:W-:Y:S01]  /*138d0*/  LOP3.LUT R10, R10, 0xffffff80, RZ, 0xc0, !PT ;  /* 0xffffff800a0a7812 */ /* 0x000fe200078ec0ff */
[----:B------:R-:W-:Y:S01]  /*138e0*/  IMAD R2, R43, UR5, R2 ;  /* 0x000000052b027c24 */ /* 0x000fe2000f8e0202 */
[----:B------:R-:W-:Y:S01]  /*138f0*/  SHF.R.S32.HI R9, RZ, 0x1f, R11 ;  /* 0x0000001fff097819 */ /* 0x000fe2000001140b */
[----:B------:R-:W-:Y:S01]  /*13900*/  ULDC.64 UR4, c[0x0][0xb40] ;  /* 0x0002d00000047ab9 */ /* 0x000fe20000000a00 */
[----:B------:R-:W-:Y:S01]  /*13910*/  IADD3 R6, P5, R11, R6, RZ ;  /* 0x000000060b067210 */ /* 0x000fe20007fbe0ff */
[----:B------:R-:W-:-:S03]  /*13920*/  IMAD.IADD R10, R14, 0x1, -R10 ;  /* 0x000000010e0a7824 */ /* 0x000fc600078e0a0a */
[----:B------:R-:W-:Y:S02]  /*13930*/  IADD3.X R9, R9, R7, R2, P5, !PT ;  /* 0x0000000709097210 */ /* 0x000fe40002ffe402 */
[----:B------:R-:W-:Y:S02]  /*13940*/  LOP3.LUT P0, RZ, R10, 0x3, RZ, 0xc0, !PT ;  /* 0x000000030aff7812 */ /* 0x000fe4000780c0ff */
[----:B------:R-:W-:Y:S01]  /*13950*/  LEA R38, P6, R6, UR4, 0x2 ;  /* 0x0000000406267c11 */ /* 0x000fe2000f8c10ff */
[C---:B------:R-:W-:Y:S01]  /*13960*/  VIADD R7, R11.reuse, 0x8 ;  /* 0x000000080b077836 */ /* 0x040fe20000000000 */
[----:B------:R-:W-:Y:S02]  /*13970*/  ISETP.GE.OR P5, PT, R11, R0, P0 ;  /* 0x000000000b00720c */ /* 0x000fe400007a6670 */
[----:B------:R-:W-:Y:S02]  /*13980*/  LOP3.LUT R2, R4, 0x180, RZ, 0xc0, !PT ;  /* 0x0000018004027812 */ /* 0x000fe400078ec0ff */
[----:B------:R-:W-:Y:S01]  /*13990*/  LEA.HI.X R39, R6, UR5, R9, 0x2, P6 ;  /* 0x0000000506277c11 */ /* 0x000fe2000b0f1409 */
[----:B------:R-:W-:Y:S01]  /*139a0*/  ULDC.64 UR4, c[0x0][0xaa0] ;  /* 0x0002a80000047ab9 */ /* 0x000fe20000000a00 */
[----:B------:R-:W-:-:S02]  /*139b0*/  IADD3 R11, P6, R4, 0x7800, RZ ;  /* 0x00007800040b7810 */ /* 0x000fc40007fde0ff */
[----:B------:R-:W-:Y:S02]  /*139c0*/  ISETP.GE.OR P0, PT, R7, R0, P0 ;  /* 0x000000000700720c */ /* 0x000fe40000706670 */
[----:B------:R-:W-:Y:S02]  /*139d0*/  SHF.R.U64 R7, R2, 0x3, RZ ;  /* 0x0000000302077819 */ /* 0x000fe400000012ff */
[----:B------:R-:W-:-:S04]  /*139e0*/  LOP3.LUT R2, R11, 0x180, RZ, 0xc0, !PT ;  /* 0x000001800b027812 */ /* 0x000fc800078ec0ff */
[----:B------:R-:W-:Y:S01]  /*139f0*/  SHF.R.U64 R2, R2, 0x3, RZ ;  /* 0x0000000302027819 */ /* 0x000fe200000012ff */
[--C-:B------:R-:W-:Y:S01]  /*13a00*/  IMAD.X R9, RZ, RZ, R5.reuse, P1 ;  /* 0x000000ffff097224 */ /* 0x100fe200008e0605 */
[----:B------:R-:W-:Y:S01]  /*13a10*/  LOP3.LUT R4, R7, R4, RZ, 0x3c, !PT ;  /* 0x0000000407047212 */ /* 0x000fe200078e3cff */
[----:B------:R-:W-:Y:S01]  /*13a20*/  IMAD.X R33, RZ, RZ, R5, P6 ;  /* 0x000000ffff217224 */ /* 0x000fe200030e0605 */
[----:B------:R-:W-:Y:S01]  /*13a30*/  LOP3.LUT R32, R2, R11, RZ, 0x3c, !PT ;  /* 0x0000000b02207212 */ /* 0x000fe200078e3cff */
[----:B------:R-:W-:Y:S04]  /*13a40*/  @!P5 STG.E desc[UR40][R38.64], R20 ;  /* 0x000000142600d986 */ /* 0x000fe8000c101928 */
[----:B------:R0:W-:Y:S04]  /*13a50*/  @!P0 STG.E desc[UR40][R38.64+0x20], R21 ;  /* 0x0000201526008986 */ /* 0x0001e8000c101928 */
[----:B------:R-:W5:Y:S04]  /*13a60*/  LD.E.128 R4, desc[UR40][R4.64] ;  /* 0x0000002804047980 */ /* 0x000f68000c101d00 */
[----:B------:R-:W5:Y:S04]  /*13a70*/  LD.E.128 R8, desc[UR40][R8.64] ;  /* 0x0000002808087980 */ /* 0x000f68000c101d00 */
[----:B------:R-:W5:Y:S04]  /*13a80*/  LD.E.128 R12, desc[UR40][R12.64] ;  /* 0x000000280c0c7980 */ /* 0x000f68000c101d00 */
[----:B------:R-:W5:Y:S04]  /*13a90*/  LD.E.128 R24, desc[UR40][R24.64] ;  /* 0x0000002818187980 */ /* 0x000f68000c101d00 */
[----:B------:R-:W5:Y:S04]  /*13aa0*/  LD.E.128 R28, desc[UR40][R28.64] ;  /* 0x000000281c1c7980 */ /* 0x000f68000c101d00 */
[----:B------:R-:W5:Y:S01]  /*13ab0*/  LD.E.128 R32, desc[UR40][R32.64] ;  /* 0x0000002820207980 */ /* 0x000f62000c101d00 */
[----:B------:R-:W-:Y:S01]  /*13ac0*/  IMAD R40, R3, UR4, RZ ;  /* 0x0000000403287c24 */ /* 0x000fe2000f8e02ff */
[----:B------:R-:W-:Y:S01]  /*13ad0*/  @!PT LDS RZ, [RZ] ;  /* 0x00000000fffff984 */ /* 0x000fe20000000800 */
[----:B------:R-:W-:Y:S01]  /*13ae0*/  @!PT LDS RZ, [RZ] ;  /* 0x00000000fffff984 */ /* 0x000fe20000000800 */
[----:B------:R-:W-:Y:S01]  /*13af0*/  @!PT LDS RZ, [RZ] ;  /* 0x00000000fffff984 */ /* 0x000fe20000000800 */
[----:B------:R-:W-:Y:S01]  /*13b00*/  @!PT LDS RZ, [RZ] ;  /* 0x00000000fffff984 */ /* 0x000fe20000000800 */
[----:B------:R1:W-:Y:S06]  /*13b10*/  MEMBAR.ALL.CTA ;  /* 0x0000000000007992 */ /* 0x0003ec0000008000 */
[----:B-1----:R-:W1:Y:S01]  /*13b20*/  FENCE.VIEW.ASYNC.S ;  /* 0x00000000000073c6 */ /* 0x002e620000000000 */
[----:B------:R-:W-:-:S04]  /*13b30*/  IMAD.WIDE.U32 R2, R41, UR4, R36 ;  /* 0x0000000429027c25 */ /* 0x000fc8000f8e0024 */
[----:B------:R-:W-:Y:S01]  /*13b40*/  IMAD R41, R41, UR5, R40 ;  /* 0x0000000529297c24 */ /* 0x000fe2000f8e0228 */
[----:B------:R-:W-:Y:S01]  /*13b50*/  ULDC.64 UR4, c[0x0][0xae0] ;  /* 0x0002b80000047ab9 */ /* 0x000fe20000000a00 */
[----:B------:R-:W-:Y:S02]  /*13b60*/  IMAD R37, R45, -0xc0, R0 ;  /* 0xffffff402d257824 */ /* 0x000fe400078e0200 */
[----:B------:R-:W-:Y:S02]  /*13b70*/  IMAD.IADD R3, R3, 0x1, R41 ;  /* 0x0000000103037824 */ /* 0x000fe400078e0229 */
[----:B0-----:R-:W-:Y:S01]  /*13b80*/  IMAD R21, R42, UR4, RZ ;  /* 0x000000042a157c24 */ /* 0x001fe2000f8e02ff */
[C---:B------:R-:W-:Y:S01]  /*13b90*/  ISETP.GE.AND P0, PT, R60.reuse, R37, PT ;  /* 0x000000253c00720c */ /* 0x040fe20003f06270 */
[----:B------:R-:W-:Y:S02]  /*13ba0*/  VIADD R0, R60, 0x60 ;  /* 0x000000603c007836 */ /* 0x000fe40000000000 */
[----:B------:R-:W-:-:S02]  /*13bb0*/  VIADD R20, R16, 0x19c20 ;  /* 0x00019c2010147836 */ /* 0x000fc40000000000 */
        /* <DEDUP_REMOVED lines=8> */
[----:B-1----:R0:W-:Y:S03]  /*13c40*/  SYNCS.ARRIVE.TRANS64.RED.A1T0 RZ, [R20+URZ], RZ ;  /* 0x000000ff14ff79a7 */ /* 0x0021e6000810043f */
        /* <DEDUP_REMOVED lines=23> */
.L_x_1986:
[----:B------:R-:W-:Y:S05]  /*13dc0*/  BSYNC B1 ;  /* 0x0000000000017941 */ /* 0x000fea0003800000 */
.L_x_1985:
        /* <DEDUP_REMOVED lines=24> */
.L_x_1983:
[----:B------:R-:W2:Y:S01]  /*13f50*/  LDL.LU R4, [R1+0x48] ;  /* 0x0000480001047983 */ /* 0x000ea20000300800 */
[----:B------:R-:W-:-:S03]  /*13f60*/  ULDC.64 UR4, c[0x0][0xbd8] ;  /* 0x0002f60000047ab9 */ /* 0x000fc60000000a00 */
[----:B0-----:R-:W3:Y:S01]  /*13f70*/  LDL.LU R0, [R1+0x4c] ;  /* 0x00004c0001007983 */ /* 0x001ee20000300800 */
[----:B------:R-:W-:Y:S01]  /*13f80*/  ISETP.NE.U32.AND P0, PT, RZ, UR4, PT ;  /* 0x00000004ff007c0c */ /* 0x000fe2000bf05070 */
[----:B------:R-:W-:-:S03]  /*13f90*/  IMAD.MOV.U32 R7, RZ, RZ, RZ ;  /* 0x000000ffff077224 */ /* 0x000fc600078e00ff */
[----:B------:R-:W-:Y:S02]  /*13fa0*/  ISETP.NE.AND.EX P0, PT, RZ, UR5, PT, P0 ;  /* 0x00000005ff007c0c */ /* 0x000fe4000bf05300 */
[----:B--2---:R-:W-:-:S04]  /*13fb0*/  IADD3 R2, P1, R4, UR4, RZ ;  /* 0x0000000404027c10 */ /* 0x004fc8000ff3e0ff */
[----:B---3--:R-:W-:Y:S01]  /*13fc0*/  IADD3.X R3, R0, UR5, RZ, P1, !PT ;  /* 0x0000000500037c10 */ /* 0x008fe20008ffe4ff */
        /* <DEDUP_REMOVED lines=17> */
.L_x_1988:
        /* <DEDUP_REMOVED lines=34> */
.L_x_1990:
[----:B------:R-:W-:Y:S05]  /*14300*/  BSYNC B1 ;  /* 0x0000000000017941 */ /* 0x000fea0003800000 */
.L_x_1989:
        /* <DEDUP_REMOVED lines=46> */
.L_x_1992:
[----:B------:R-:W-:Y:S05]  /*145f0*/  BSYNC B1 ;  /* 0x0000000000017941 */ /* 0x000fea0003800000 */
.L_x_1991:
        /* <DEDUP_REMOVED lines=22> */
.L_x_1987:
[----:B------:R-:W-:Y:S05]  /*14760*/  BSYNC B0 ;  /* 0x0000000000007941 */ /* 0x000fea0003800000 */
.L_x_1982:
[----:B------:R-:W-:Y:S02]  /*14770*/  ULDC UR4, c[0x0][0xc14] ;  /* 0x0003050000047ab9 */ /* 0x000fe40000000800 */
[----:B-1----:R-:W-:-:S13]  /*14780*/  ISETP.GE.AND P0, PT, R155, UR4, PT ;  /* 0x000000049b007c0c */ /* 0x002fda000bf06270 */
[----:B------:R-:W-:Y:S05]  /*14790*/  @!P0 BRA `(.L_x_1993) ;  /* 0xfffffec800388947 */ /* 0x000fea000383ffff */
[----:B------:R-:W-:Y:S05]  /*147a0*/  BRA `(.L_x_1858) ;  /* 0x0000006400747947 */ /* 0x000fea0003800000 */
.L_x_1856:
[----:B------:R-:W-:-:S08]  /*147b0*/  NOP ;  /* 0x0000000000007918 */ /* 0x000fd00000000000 */
[----:B--2---:R-:W0:-:S00]  /*147c0*/  USETMAXREG.DEALLOC.CTAPOOL 0x20 ;  /* 0x00000020000079c8 */ /* 0x004e0000080e0500 */
[----:B0-----:R-:W-:Y:S01]  /*147d0*/  LOP3.LUT R2, R0, 0x3, RZ, 0xc0, !PT ;  /* 0x0000000300027812 */ /* 0x001fe200078ec0ff */
[----:B------:R-:W-:-:S05]  /*147e0*/  IMAD.MOV.U32 R4, RZ, RZ, RZ ;  /* 0x000000ffff047224 */ /* 0x000fca00078e00ff */
[----:B------:R-:W0:Y:S02]  /*147f0*/  SHFL.IDX PT, R2, R2, RZ, 0x1f ;  /* 0x00001fff02027589 */ /* 0x000e2400000e0000 */
[----:B0-----:R-:W-:-:S04]  /*14800*/  ISETP.NE.AND P0, PT, R2, RZ, PT ;  /* 0x000000ff0200720c */ /* 0x001fc80003f05270 */
[----:B------:R-:W-:-:S05]  /*14810*/  P2R R2, PR, RZ, 0x1 ;  /* 0x00000001ff027803 */ /* 0x000fca0000000000 */
[----:B------:R0:W-:Y:S04]  /*14820*/  STL [R1+0x2c], R2 ;  /* 0x00002c0201007387 */ /* 0x0001e80000100800 */
        /* <DEDUP_REMOVED lines=8> */
.L_x_1994:
[----:B0-----:R-:W0:Y:S01]  /*148b0*/  S2R R2, SR_TID.X ;  /* 0x0000000000027919 */ /* 0x001e220000002100 */
        /* <DEDUP_REMOVED lines=41> */
.L_x_2000:
        /* <DEDUP_REMOVED lines=12> */
.L_x_1999:
[----:B------:R-:W-:Y:S05]  /*14c10*/  BSYNC B0 ;  /* 0x0000000000007941 */ /* 0x000fea0003800000 */
.L_x_1998:
        /* <DEDUP_REMOVED lines=21> */
.L_x_1996:
        /* <DEDUP_REMOVED lines=21> */
.L_x_2001:
        /* <DEDUP_REMOVED lines=55> */
.L_x_1997:
[----:B------:R-:W-:Y:S02]  /*15230*/  IMAD.MOV.U32 R17, RZ, RZ, RZ ;  /* 0x000000ffff117224 */ /* 0x000fe400078e00ff */
[----:B------:R-:W-:Y:S02]  /*15240*/  IMAD.U32 R16, RZ, RZ, UR6 ;  /* 0x00000006ff107e24 */ /* 0x000fe4000f8e00ff */
[----:B------:R-:W-:-:S07]  /*15250*/  IMAD.MOV.U32 R18, RZ, RZ, RZ ;  /* 0x000000ffff127224 */ /* 0x000fce00078e00ff */
.L_x_2002:
[----:B------:R-:W-:-:S13]  /*15260*/  ISETP.NE.AND P0, PT, R5, RZ, PT ;  /* 0x000000ff0500720c */ /* 0x000fda0003f05270 */
[----:B------:R-:W0:Y:S01]  /*15270*/  @!P0 S2R R3, SR_CgaCtaId ;  /* 0x0000000000038919 */ /* 0x000e220000008800 */
[----:B------:R-:W-:-:S04]  /*15280*/  @!P0 MOV R2, 0x400 ;  /* 0x0000040000028802 */ /* 0x000fc80000000f00 */
[----:B0-----:R-:W-:-:S05]  /*15290*/  @!P0 LEA R2, R3, R2, 0x18 ;  /* 0x0000000203028211 */ /* 0x001fca00078ec0ff */
[----:B------:R0:W-:Y:S01]  /*152a0*/  @!P0 STS.128 [R2+0x19cd0], R16 ;  /* 0x019cd01002008388 */ /* 0x0001e20000000c00 */
[----:B------:R-:W-:Y:S06]  /*152b0*/  BAR.ARV 0x5, 0x200 ;  /* 0x0148000000007b1d */ /* 0x000fec0000002000 */
.L_x_1995:
[----:B------:R2:W-:Y:S01]  /*152c0*/  STL [R1+0x18], RZ ;  /* 0x000018ff01007387 */ /* 0x0005e20000100800 */
[----:B------:R-:W-:Y:S01]  /*152d0*/  ULDC UR4, c[0x0][0xc14] ;  /* 0x0003050000047ab9 */ /* 0x000fe20000000800 */
[----:B------:R-:W-:Y:S01]  /*152e0*/  IMAD.MOV.U32 R24, RZ, RZ, 0x1 ;  /* 0x00000001ff187424 */ /* 0x000fe200078e00ff */
[----:B-1----:R-:W-:Y:S01]  /*152f0*/  ISETP.GE.AND P0, PT, R19, UR4, PT ;  /* 0x0000000413007c0c */ /* 0x002fe2000bf06270 */
[----:B------:R-:W-:-:S12]  /*15300*/  IMAD.MOV.U32 R22, RZ, RZ, RZ ;  /* 0x000000ffff167224 */ /* 0x000fd800078e00ff */
[----:B--2---:R-:W-:Y:S05]  /*15310*/  @P0 BRA `(.L_x_2003) ;  /* 0x0000005400a00947 */ /* 0x004fea0003800000 */
[----:B------:R-:W2:Y:S01]  /*15320*/  LDL R8, [R1+0x1c] ;  /* 0x00001c0001087983 */ /* 0x000ea20000100800 */
[----:B------:R-:W1:Y:S01]  /*15330*/  S2R R10, SR_TID.X ;  /* 0x00000000000a7919 */ /* 0x000e620000002100 */
[----:B------:R-:W3:Y:S01]  /*15340*/  S2R R6, SR_TID.X ;  /* 0x0000000000067919 */ /* 0x000ee20000002100 */
[----:B------:R-:W-:Y:S01]  /*15350*/  IMAD.SHL.U32 R9, R0, 0x800, RZ ;  /* 0x0000080000097824 */ /* 0x000fe200078e00ff */
[----:B-1----:R-:W-:Y:S01]  /*15360*/  SHF.R.U32.HI R4, RZ, 0x1, R10 ;  /* 0x00000001ff047819 */ /* 0x002fe2000001160a */
[----:B0-----:R-:W-:-:S03]  /*15370*/  IMAD.SHL.U32 R2, R10, 0x20, RZ ;  /* 0x000000200a027824 */ /* 0x001fc600078e00ff */
        /* <DEDUP_REMOVED lines=27> */
[----:B--2---:R-:W-:-:S02]  /*15530*/  LOP3.LUT R2, R8, 0x1, RZ, 0xfc, !PT ;  /* 0x0000000108027812 */ /* 0x004fc400078efcff */
[----:B------:R-:W-:-:S03]  /*15540*/  LOP3.LUT R0, R8, 0x2, RZ, 0xfc, !PT ;  /* 0x0000000208007812 */ /* 0x000fc600078efcff */
[----:B------:R0:W-:Y:S04]  /*15550*/  STL [R1+0x24], R2 ;  /* 0x0000240201007387 */ /* 0x0001e80000100800 */
[----:B------:R0:W-:Y:S04]  /*15560*/  STL [R1+0x10], R0 ;  /* 0x0000100001007387 */ /* 0x0001e80000100800 */
[----:B------:R0:W-:Y:S02]  /*15570*/  STL [R1+0x18], RZ ;  /* 0x000018ff01007387 */ /* 0x0001e40000100800 */
.L_x_2114:
[----:B0-----:R-:W0:Y:S02]  /*15580*/  LDC.64 R2, c[0x0][0xc60] ;  /* 0x00031800ff027b82 */ /* 0x001e240000000a00 */
[----:B0-----:R-:W-:-:S05]  /*15590*/  IMAD.WIDE R2, R19, 0x4, R2 ;  /* 0x0000000413027825 */ /* 0x001fca00078e0202 */
[----:B--2---:R-:W2:Y:S01]  /*155a0*/  LDG.E R12, desc[UR40][R2.64] ;  /* 0x00000028020c7981 */ /* 0x004ea2000c1e1900 */
[----:B------:R-:W-:Y:S05]  /*155b0*/  YIELD ;  /* 0x0000000000007946 */ /* 0x000fea0003800000 */
[----:B------:R-:W-:Y:S01]  /*155c0*/  ULDC.64 UR4, c[0x0][0xa28] ;  /* 0x00028a0000047ab9 */ /* 0x000fe20000000a00 */
[----:B------:R-:W-:Y:S01]  /*155d0*/  ULDC.64 UR6, c[0x0][0xa00] ;  /* 0x0002800000067ab9 */ /* 0x000fe20000000a00 */
[----:B------:R-:W-:Y:S02]  /*155e0*/  ISETP.NE.U32.AND P0, PT, RZ, UR4, PT ;  /* 0x00000004ff007c0c */ /* 0x000fe4000bf05070 */
[----:B------:R-:W-:Y:S01]  /*155f0*/  CS2R R8, SRZ ;  /* 0x0000000000087805 */ /* 0x000fe2000001ff00 */
[----:B------:R-:W-:Y:S01]  /*15600*/  IMAD.MOV.U32 R26, RZ, RZ, RZ ;  /* 0x000000ffff1a7224 */ /* 0x000fe200078e00ff */
[----:B------:R-:W-:Y:S01]  /*15610*/  ULDC.64 UR8, c[0x0][0xa18] ;  /* 0x0002860000087ab9 */ /* 0x000fe20000000a00 */
[----:B------:R-:W-:-:S02]  /*15620*/  ISETP.NE.AND.EX P1, PT, RZ, UR5, PT, P0 ;  /* 0x00000005ff007c0c */ /* 0x000fc4000bf25300 */
[----:B------:R-:W-:-:S04]  /*15630*/  ISETP.NE.U32.AND P0, PT, RZ, UR6, PT ;  /* 0x00000006ff007c0c */ /* 0x000fc8000bf05070 */
[----:B------:R-:W-:Y:S02]  /*15640*/  ISETP.NE.AND.EX P0, PT, RZ, UR7, PT, P0 ;  /* 0x00000007ff007c0c */ /* 0x000fe4000bf05300 */
[----:B--2---:R-:W-:Y:S01]  /*15650*/  SHF.R.S32.HI R0, RZ, 0x1f, R12 ;  /* 0x0000001fff007819 */ /* 0x004fe2000001140c */
[----:B------:R-:W-:-:S04]  /*15660*/  IMAD.SHL.U32 R14, R12, 0x4, RZ ;  /* 0x000000040c0e7824 */ /* 0x000fc800078e00ff */
[C---:B------:R-:W-:Y:S01]  /*15670*/  @P1 LEA R4, P2, R12.reuse, UR4, 0x2 ;  /* 0x000000040c041c11 */ /* 0x040fe2000f8410ff */
[----:B------:R-:W-:Y:S01]  /*15680*/  STL [R1], R12 ;  /* 0x0000000c01007387 */ /* 0x000fe20000100800 */
[C-C-:B------:R-:W-:Y:S02]  /*15690*/  SHF.L.U64.HI R13, R12.reuse, 0x2, R0.reuse ;  /* 0x000000020c0d7819 */ /* 0x140fe40000010200 */
[----:B------:R-:W-:Y:S01]  /*156a0*/  @P1 LEA.HI.X R5, R12, UR5, R0, 0x2, P2 ;  /* 0x000000050c051c11 */ /* 0x000fe200090f1400 */
[----:B------:R-:W-:Y:S01]  /*156b0*/  ULDC.64 UR4, c[0x0][0xa08] ;  /* 0x0002820000047ab9 */ /* 0x000fe20000000a00 */
[----:B------:R-:W-:Y:S01]  /*156c0*/  IADD3 R2, P2, R14, UR6, RZ ;  /* 0x000000060e027c10 */ /* 0x000fe2000ff5e0ff */
[----:B------:R-:W-:Y:S03]  /*156d0*/  STL [R1+0x4], R14 ;  /* 0x0000040e01007387 */ /* 0x000fe60000100800 */
[----:B------:R-:W-:Y:S01]  /*156e0*/  IADD3.X R3, R13, UR7, RZ, P2, !PT ;  /* 0x000000070d037c10 */ /* 0x000fe200097fe4ff */
[----:B------:R-:W-:Y:S01]  /*156f0*/  ULDC.64 UR6, c[0x0][0xa10] ;  /* 0x0002840000067ab9 */ /* 0x000fe20000000a00 */
[----:B------:R0:W5:Y:S04]  /*15700*/  @P1 LDG.E R8, desc[UR40][R4.64] ;  /* 0x0000002804081981 */ /* 0x000168000c1e1900 */
[----:B------:R-:W2:Y:S01]  /*15710*/  @P0 LDG.E R9, desc[UR40][R2.64] ;  /* 0x0000002802090981 */ /* 0x000ea2000c1e1900 */
[----:B------:R-:W-:-:S02]  /*15720*/  ISETP.NE.U32.AND P1, PT, RZ, UR4, PT ;  /* 0x00000004ff007c0c */ /* 0x000fc4000bf25070 */
[----:B------:R-:W-:Y:S01]  /*15730*/  ISETP.NE.U32.AND P2, PT, RZ, UR6, PT ;  /* 0x00000006ff007c0c */ /* 0x000fe2000bf45070 */
[----:B------:R-:W-:Y:S01]  /*15740*/  IMAD.MOV.U32 R0, RZ, RZ, RZ ;  /* 0x000000ffff007224 */ /* 0x000fe200078e00ff */
[C---:B------:R-:W-:Y:S01]  /*15750*/  IADD3 R6, P4, R14.reuse, UR4, RZ ;  /* 0x000000040e067c10 */ /* 0x040fe2000ff9e0ff */
[----:B------:R-:W-:Y:S01]  /*15760*/  STL [R1+0x8], R13 ;  /* 0x0000080d01007387 */ /* 0x000fe20000100800 */
[----:B------:R-:W-:Y:S02]  /*15770*/  ISETP.NE.AND.EX P1, PT, RZ, UR5, PT, P1 ;  /* 0x00000005ff007c0c */ /* 0x000fe4000bf25310 */
[----:B------:R-:W-:Y:S02]  /*15780*/  ISETP.NE.AND.EX P2, PT, RZ, UR7, PT, P2 ;  /* 0x00000007ff007c0c */ /* 0x000fe4000bf45320 */
[----:B------:R-:W-:Y:S02]  /*15790*/  IADD3.X R7, R13, UR5, RZ, P4, !PT ;  /* 0x000000050d077c10 */ /* 0x000fe4000a7fe4ff */
[----:B0-----:R-:W-:-:S04]  /*157a0*/  IADD3 R4, P4, R14, UR6, RZ ;  /* 0x000000060e047c10 */ /* 0x001fc8000ff9e0ff */
[----:B------:R-:W-:-:S03]  /*157b0*/  IADD3.X R5, R13, UR7, RZ, P4, !PT ;  /* 0x000000070d057c10 */ /* 0x000fc6000a7fe4ff */
[----:B------:R-:W5:Y:S04]  /*157c0*/  @P1 LDG.E R26, desc[UR40][R6.64] ;  /* 0x00000028061a1981 */ /* 0x000f68000c1e1900 */
[----:B------:R-:W5:Y:S01]  /*157d0*/  @P2 LDG.E R0, desc[UR40][R4.64] ;  /* 0x0000002804002981 */ /* 0x000f62000c1e1900 */
[----:B------:R-:W-:Y:S01]  /*157e0*/  ISETP.NE.U32.AND P3, PT, RZ, UR8, PT ;  /* 0x00000008ff007c0c */ /* 0x000fe2000bf65070 */
[----:B------:R-:W-:-:S03]  /*157f0*/  ULDC UR4, c[0x0][0x288] ;  /* 0x0000a20000047ab9 */ /* 0x000fc60000000800 */
[----:B------:R-:W-:-:S13]  /*15800*/  ISETP.NE.AND.EX P3, PT, RZ, UR9, PT, P3 ;  /* 0x00000009ff007c0c */ /* 0x000fda000bf65330 */
[----:B------:R-:W-:-:S04]  /*15810*/  @P3 IADD3 R10, P4, R14, UR8, RZ ;  /* 0x000000080e0a3c10 */ /* 0x000fc8000ff9e0ff */
[----:B------:R-:W-:Y:S01]  /*15820*/  @P3 IADD3.X R11, R13, UR9, RZ, P4, !PT ;  /* 0x000000090d0b3c10 */ /* 0x000fe2000a7fe4ff */
[----:B--2---:R0:W-:Y:S02]  /*15830*/  STL [R1+0x20], R9 ;  /* 0x0000200901007387 */ /* 0x0041e40000100800 */
[----:B0-----:R-:W-:Y:S01]  /*15840*/  IMAD.U32 R9, RZ, RZ, UR4 ;  /* 0x00000004ff097e24 */ /* 0x001fe2000f8e00ff */
[----:B------:R-:W-:Y:S02]  /*15850*/  ULDC.64 UR4, c[0x0][0x3f8] ;  /* 0x0000fe0000047ab9 */ /* 0x000fe40000000a00 */
[----:B------:R-:W-:-:S03]  /*15860*/  UISETP.NE.U32.AND UP0, UPT, UR4, URZ, UPT ;  /* 0x0000003f0400728c */ /* 0x000fc6000bf05070 */
[----:B------:R-:W-:Y:S01]  /*15870*/  ULDC UR4, c[0x0][0x404] ;  /* 0x0001010000047ab9 */ /* 0x000fe20000000800 */
[----:B------:R-:W-:Y:S01]  /*15880*/  UISETP.NE.AND.EX UP0, UPT, UR5, URZ, UPT, UP0 ;  /* 0x0000003f0500728c */ /* 0x000fe2000bf05300 */
[----:B------:R0:W5:Y:S02]  /*15890*/  @P3 LDG.E R9, desc[UR40][R10.64] ;  /* 0x000000280a093981 */ /* 0x000164000c1e1900 */
[----:B------:R-:W-:Y:S01]  /*158a0*/  ULDC UR5, c[0x0][0x2e0] ;  /* 0x0000b80000057ab9 */ /* 0x000fe20000000800 */
[----:B------:R-:W-:-:S04]  /*158b0*/  USEL UR4, UR4, 0x1, UP0 ;  /* 0x0000000104047887 */ /* 0x000fc80008000000 */
[----:B------:R-:W-:-:S03]  /*158c0*/  UIMAD UR4, UR4, UR5, URZ ;  /* 0x00000005040472a4 */ /* 0x000fc6000f8e023f */
[----:B------:R-:W-:Y:S02]  /*158d0*/  ULDC UR5, c[0x0][0x338] ;  /* 0x0000ce0000057ab9 */ /* 0x000fe40000000800 */
[----:B0-----:R-:W-:Y:S02]  /*158e0*/  IMAD.U32 R10, RZ, RZ, UR5 ;  /* 0x00000005ff0a7e24 */ /* 0x001fe4000f8e00ff */
[----:B------:R-:W-:Y:S01]  /*158f0*/  IMAD.U32 R11, RZ, RZ, UR4 ;  /* 0x00000004ff0b7e24 */ /* 0x000fe2000f8e00ff */
[----:B------:R-:W-:Y:S06]  /*15900*/  @P3 BRA `(.L_x_2004) ;  /* 0x0000000000103947 */ /* 0x000fec0003800000 */
[----:B------:R-:W-:Y:S05]  /*15910*/  @!P0 BRA `(.L_x_2004) ;  /* 0x00000000000c8947 */ /* 0x000fea0003800000 */
[----:B-----5:R-:W2:Y:S04]  /*15920*/  LDG.E R9, desc[UR40][R2.64] ;  /* 0x0000002802097981 */ /* 0x020ea8000c1e1900 */
[----:B------:R-:W2:Y:S02]  /*15930*/  LDG.E R2, desc[UR40][R2.64+0x4] ;  /* 0x0000042802027981 */ /* 0x000ea4000c1e1900 */
[----:B--2---:R-:W-:-:S07]  /*15940*/  IMAD.IADD R9, R2, 0x1, -R9 ;  /* 0x0000000102097824 */ /* 0x004fce00078e0a09 */
.L_x_2004:
[----:B------:R-:W-:Y:S01]  /*15950*/  ULDC.64 UR4, c[0x0][0xa20] ;  /* 0x0002880000047ab9 */ /* 0x000fe20000000a00 */
[----:B-----5:R-:W-:Y:S01]  /*15960*/  IMAD.IADD R26, R26, 0x1, R8 ;  /* 0x000000011a1a7824 */ /* 0x020fe200078e0208 */
[----:B------:R-:W-:-:S04]  /*15970*/  ISETP.NE.U32.AND P0, PT, RZ, UR4, PT ;  /* 0x00000004ff007c0c */ /* 0x000fc8000bf05070 */
[----:B------:R-:W-:-:S13]  /*15980*/  ISETP.NE.AND.EX P0, PT, RZ, UR5, PT, P0 ;  /* 0x00000005ff007c0c */ /* 0x000fda000bf05300 */
[----:B------:R-:W-:Y:S05]  /*15990*/  @!P0 BRA `(.L_x_2005) ;  /* 0x0000000000108947 */ /* 0x000fea0003800000 */
[----:B------:R-:W-:-:S04]  /*159a0*/  IADD3 R2, P0, R14, UR4, RZ ;  /* 0x000000040e027c10 */ /* 0x000fc8000ff1e0ff */
[----:B------:R-:W-:-:S05]  /*159b0*/  IADD3.X R3, R13, UR5, RZ, P0, !PT ;  /* 0x000000050d037c10 */ /* 0x000fca00087fe4ff */
[----:B------:R0:W5:Y:S01]  /*159c0*/  LDG.E R11, desc[UR40][R2.64] ;  /* 0x00000028020b7981 */ /* 0x000162000c1e1900 */
[----:B------:R-:W-:Y:S05]  /*159d0*/  BRA `(.L_x_2006) ;  /* 0x0000000000107947 */ /* 0x000fea0003800000 */
.L_x_2005:
[----:B------:R-:W-:Y:S05]  /*159e0*/  @!P1 BRA `(.L_x_2006) ;  /* 0x00000000000c9947 */ /* 0x000fea0003800000 */
[----:B------:R-:W2:Y:S04]  /*159f0*/  LDG.E R11, desc[UR40][R6.64] ;  /* 0x00000028060b7981 */ /* 0x000ea8000c1e1900 */
[----:B------:R-:W2:Y:S02]  /*15a00*/  LDG.E R6, desc[UR40][R6.64+0x4] ;  /* 0x0000042806067981 */ /* 0x000ea4000c1e1900 */
[----:B--2---:R-:W-:-:S07]  /*15a10*/  IMAD.IADD R11, R6, 0x1, -R11 ;  /* 0x00000001060b7824 */ /* 0x004fce00078e0a0b */
.L_x_2006:
[----:B0-----:R-:W2:Y:S01]  /*15a20*/  @P2 LDG.E R2, desc[UR40][R4.64] ;  /* 0x0000002804022981 */ /* 0x001ea2000c1e1900 */
[----:B-----5:R-:W-:-:S03]  /*15a30*/  IMAD.IADD R11, R11, 0x1, -R8 ;  /* 0x000000010b0b7824 */ /* 0x020fc600078e0a08 */
[----:B------:R-:W2:Y:S01]  /*15a40*/  @P2 LDG.E R4, desc[UR40][R4.64+0x4] ;  /* 0x0000042804042981 */ /* 0x000ea2000c1e1900 */
[----:B------:R-:W-:Y:S01]  /*15a50*/  BSSY B0, `(.L_x_2007) ;  /* 0x0000167000007945 */ /* 0x000fe20003800000 */
[----:B--2---:R-:W-:Y:S02]  /*15a60*/  @P2 IMAD.IADD R10, R4, 0x1, -R2 ;  /* 0x00000001040a2824 */ /* 0x004fe400078e0a02 */
[----:B------:R-:W-:Y:S02]  /*15a70*/  IMAD R2, R17, 0xc0, RZ ;  /* 0x000000c011027824 */ /* 0x000fe400078e02ff */
[----:B------:R-:W-:-:S03]  /*15a80*/  IMAD.IADD R3, R11, 0x1, R10 ;  /* 0x000000010b037824 */ /* 0x000fc600078e020a */
[----:B------:R-:W-:Y:S01]  /*15a90*/  IADD3 R9, -R9, 0x13f, R2 ;  /* 0x0000013f09097810 */ /* 0x000fe20007ffe102 */
[----:B------:R-:W-:-:S04]  /*15aa0*/  VIADD R2, R3, 0x7f ;  /* 0x0000007f03027836 */ /* 0x000fc80000000000 */
[----:B------:R-:W-:Y:S01]  /*15ab0*/  IMAD.IADD R9, R3, 0x1, R9 ;  /* 0x0000000103097824 */ /* 0x000fe200078e0209 */
[----:B------:R-:W-:-:S04]  /*15ac0*/  SHF.R.S32.HI R3, RZ, 0x1f, R2 ;  /* 0x0000001fff037819 */ /* 0x000fc80000011402 */
[----:B------:R-:W-:Y:S02]  /*15ad0*/  LEA.HI R3, R3, R2, RZ, 0x7 ;  /* 0x0000000203037211 */ /* 0x000fe400078f38ff */
[----:B------:R-:W-:-:S04]  /*15ae0*/  SHF.R.S32.HI R2, RZ, 0x1f, R9 ;  /* 0x0000001fff027819 */ /* 0x000fc80000011409 */
[----:B------:R-:W-:Y:S02]  /*15af0*/  LEA.HI R2, R2, R9, RZ, 0x7 ;  /* 0x0000000902027211 */ /* 0x000fe400078f38ff */
[----:B------:R-:W-:Y:S02]  /*15b00*/  SHF.R.S32.HI R3, RZ, 0x7, R3 ;  /* 0x00000007ff037819 */ /* 0x000fe40000011403 */
[----:B------:R-:W-:-:S04]  /*15b10*/  SHF.R.S32.HI R2, RZ, 0x7, R2 ;  /* 0x00000007ff027819 */ /* 0x000fc80000011402 */
[----:B------:R-:W-:-:S05]  /*15b20*/  VIMNMX R6, R3, R2, PT ;  /* 0x0000000203067248 */ /* 0x000fca0003fe0100 */
[--C-:B------:R-:W-:Y:S02]  /*15b30*/  IMAD R3, R6, 0x80, -R11.reuse ;  /* 0x0000008006037824 */ /* 0x100fe400078e0a0b */
[----:B------:R-:W-:-:S03]  /*15b40*/  IMAD.MOV R11, RZ, RZ, -R11 ;  /* 0x000000ffff0b7224 */ /* 0x000fc600078e0a0b */
[----:B------:R-:W-:Y:S02]  /*15b50*/  VIMNMX R2, R3, R10, PT ;  /* 0x0000000a03027248 */ /* 0x000fe40003fe0100 */
[----:B------:R-:W-:-:S04]  /*15b60*/  VIMNMX R11, RZ, R11, !PT ;  /* 0x0000000bff0b7248 */ /* 0x000fc80007fe0100 */
[----:B------:R-:W-:Y:S02]  /*15b70*/  ISETP.GT.AND P0, PT, R2, R11, PT ;  /* 0x0000000b0200720c */ /* 0x000fe40003f04270 */
[----:B------:R-:W-:-:S11]  /*15b80*/  SHF.R.U32.HI R5, RZ, 0x7, R11 ;  /* 0x00000007ff057819 */ /* 0x000fd6000001160b */
[----:B------:R-:W-:-:S05]  /*15b90*/  @P0 VIADD R2, R2, 0x7f ;  /* 0x0000007f02020836 */ /* 0x000fca0000000000 */
[----:B------:R-:W-:Y:S01]  /*15ba0*/  @P0 SHF.R.S32.HI R3, RZ, 0x1f, R2 ;  /* 0x0000001fff030819 */ /* 0x000fe20000011402 */
[----:B------:R0:W-:Y:S03]  /*15bb0*/  STL [R1+0xc], R6 ;  /* 0x00000c0601007387 */ /* 0x0001e60000100800 */
[----:B------:R-:W-:Y:S01]  /*15bc0*/  @P0 LEA.HI R3, R3, R2, RZ, 0x7 ;  /* 0x0000000203030211 */ /* 0x000fe200078f38ff */
[----:B------:R-:W-:-:S03]  /*15bd0*/  IMAD.MOV.U32 R4, RZ, RZ, R5 ;  /* 0x000000ffff047224 */ /* 0x000fc600078e0005 */
[----:B------:R-:W-:-:S04]  /*15be0*/  @P0 SHF.R.S32.HI R4, RZ, 0x7, R3 ;  /* 0x00000007ff040819 */ /* 0x000fc80000011403 */
[----:B------:R-:W-:Y:S02]  /*15bf0*/  ISETP.GT.AND P1, PT, R4, R5, PT ;  /* 0x000000050400720c */ /* 0x000fe40003f24270 */
[----:B------:R-:W-:-:S11]  /*15c00*/  PLOP3.LUT P0, PT, PT, PT, PT, 0x80, 0x0 ;  /* 0x000000000000781c */ /* 0x000fd60003f0f070 */
        /* <DEDUP_REMOVED lines=15> */
.L_x_2161:
[----:B-1----:R-:W-:Y:S02]  /*15d00*/  ISETP.NE.AND P0, PT, R14, RZ, PT ;  /* 0x000000ff0e00720c */ /* 0x002fe40003f05270 */
[----:B------:R-:W-:-:S11]  /*15d10*/  PLOP3.LUT P6, PT, PT, PT, PT, 0x8, 0x0 ;  /* 0x000000000000781c */ /* 0x000fd60003fce170 */
[----:B------:R-:W-:Y:S05]  /*15d20*/  @P0 BRA `(.L_x_2010) ;  /* 0x00000000000c0947 */ /* 0x000fea0003800000 */
[----:B------:R-:W-:-:S03]  /*15d30*/  UMOV UR4, 0xffffffff ;  /* 0xffffffff00047882 */ /* 0x000fc60000000000 */
[----:B------:R-:W-:Y:S05]  /*15d40*/  BRA.DIV UR4, `(.L_x_2011) ;  /* 0x0000005a04707947 */ /* 0x000fea000b800000 */
[----:B------:R-:W-:-:S13]  /*15d50*/  ELECT P6, URZ, PT ;  /* 0x00000000003f782f */ /* 0x000fda00038c0000 */
.L_x_2010:
        /* <DEDUP_REMOVED lines=12> */
.L_x_2164:
[----:B------:R-:W-:Y:S05]  /*15e20*/  BSYNC B1 ;  /* 0x0000000000017941 */ /* 0x000fea0003800000 */
.L_x_2012:
        /* <DEDUP_REMOVED lines=10> */
.L_x_2165:
[----:B------:R-:W-:Y:S05]  /*15ed0*/  BSYNC B2 ;  /* 0x0000000000027941 */ /* 0x000fea0003800000 */
.L_x_2016:
        /* <DEDUP_REMOVED lines=9> */
.L_x_2019:
[----:B------:R-:W-:Y:S05]  /*15f70*/  BSYNC B2 ;  /* 0x0000000000027941 */ /* 0x000fea0003800000 */
.L_x_2018:
        /* <DEDUP_REMOVED lines=12> */
.L_x_2020:
        /* <DEDUP_REMOVED lines=16> */
.L_x_2021:
        /* <DEDUP_REMOVED lines=16> */
.L_x_2022:
        /* <DEDUP_REMOVED lines=13> */
.L_x_2166:
[----:B------:R-:W-:Y:S05]  /*16310*/  BSYNC B2 ;  /* 0x0000000000027941 */ /* 0x000fea0003800000 */
.L_x_2023:
        /* <DEDUP_REMOVED lines=11> */
.L_x_2026:
[----:B------:R-:W-:Y:S05]  /*163d0*/  BSYNC B2 ;  /* 0x0000000000027941 */ /* 0x000fea0003800000 */
.L_x_2025:
        /* <DEDUP_REMOVED lines=8> */
.L_x_2027:
        /* <DEDUP_REMOVED lines=15> */
.L_x_2028:
        /* <DEDUP_REMOVED lines=15> */
.L_x_2029:
        /* <DEDUP_REMOVED lines=10> */
.L_x_2015:
[----:B------:R-:W-:Y:S05]  /*166e0*/  BSYNC B1 ;  /* 0x0000000000017941 */ /* 0x000fea0003800000 */
.L_x_2014:
        /* <DEDUP_REMOVED lines=9> */
.L_x_2046:
        /* <DEDUP_REMOVED lines=11> */
.L_x_2167:
[----:B------:R-:W-:Y:S05]  /*16830*/  BSYNC B2 ;  /* 0x0000000000027941 */ /* 0x000fea0003800000 */
.L_x_2032:
        /* <DEDUP_REMOVED lines=9> */
.L_x_2035:
[----:B------:R-:W-:Y:S05]  /*168d0*/  BSYNC B2 ;  /* 0x0000000000027941 */ /* 0x000fea0003800000 */
.L_x_2034:
        /* <DEDUP_REMOVED lines=11> */
.L_x_2036:
        /* <DEDUP_REMOVED lines=16> */
.L_x_2037:
        /* <DEDUP_REMOVED lines=16> */
.L_x_2038:
        /* <DEDUP_REMOVED lines=13> */
.L_x_2168:
[----:B------:R-:W-:Y:S05]  /*16c60*/  BSYNC B2 ;  /* 0x0000000000027941 */ /* 0x000fea0003800000 */
.L_x_2039:
        /* <DEDUP_REMOVED lines=11> */
.L_x_2042:
[----:B------:R-:W-:Y:S05]  /*16d20*/  BSYNC B2 ;  /* 0x0000000000027941 */ /* 0x000fea0003800000 */
.L_x_2041:
        /* <DEDUP_REMOVED lines=8> */
.L_x_2043:
        /* <DEDUP_REMOVED lines=15> */
.L_x_2044:
        /* <DEDUP_REMOVED lines=15> */
.L_x_2045:
        /* <DEDUP_REMOVED lines=10> */
.L_x_2031:
[----:B------:R-:W-:Y:S05]  /*17030*/  BSYNC B1 ;  /* 0x0000000000017941 */ /* 0x000fea0003800000 */
.L_x_2030:
[C---:B------:R-:W-:Y:S01]  /*17040*/  ISETP.GT.AND P2, PT, R10.reuse, R5, PT ;  /* 0x000000050a00720c */ /* 0x040fe20003f44270 */
[----:B------:R-:W-:Y:S02]  /*17050*/  VIADD R23, R23, 0x1 ;  /* 0x0000000117177836 */ /* 0x000fe40000000000 */
[----:B------:R-:W-:-:S03]  /*17060*/  VIADD R10, R10, 0xffffffff ;  /* 0xffffffff0a0a7836 */ /* 0x000fc60000000000 */
[----:B------:R-:W-:-:S04]  /*17070*/  ISETP.NE.AND P1, PT, R23, 0x2, PT ;  /* 0x000000021700780c */ /* 0x000fc80003f25270 */
[----:B------:R-:W-:Y:S02]  /*17080*/  SEL R4, RZ, 0x1, P1 ;  /* 0x00000001ff047807 */ /* 0x000fe40000800000 */
[----:B------:R-:W-:Y:S02]  /*17090*/  SEL R23, R23, RZ, P1 ;  /* 0x000000ff17177207 */ /* 0x000fe40000800000 */
[----:B------:R-:W-:Y:S01]  /*170a0*/  LOP3.LUT R25, R25, R4, RZ, 0x3c, !PT ;  /* 0x0000000419197212 */ /* 0x000fe200078e3cff */
[----:B------:R-:W-:Y:S06]  /*170b0*/  @P2 BRA `(.L_x_2046) ;  /* 0xfffffff400b02947 */ /* 0x000fec000383ffff */
.L_x_2008:
[----:B------:R-:W-:Y:S05]  /*170c0*/  BSYNC B0 ;  /* 0x0000000000007941 */ /* 0x000fea0003800000 */
.L_x_2007:
        /* <DEDUP_REMOVED lines=19> */
[----:B------:R-:W1:Y:S01]  /*17200*/  POPC R7, R4 ;  /* 0x0000000400077309 */ /* 0x000e620000000000 */
[----:B--2---:R-:W1:Y:S02]  /*17210*/  SHFL.IDX PT, R0, R3, R0, 0x1f ;  /* 0x00001f0003007589 */ /* 0x004e6400000e0000 */
[----:B-1----:R-:W-:Y:S01]  /*17220*/  IADD3 R16, R0, UR36, R7 ;  /* 0x0000002400107c10 */ /* 0x002fe2000fffe007 */
[----:B------:R-:W-:Y:S06]  /*17230*/  BRA `(.L_x_2049) ;  /* 0x0000002800cc7947 */ /* 0x000fec0003800000 */
.L_x_2048:
        /* <DEDUP_REMOVED lines=22> */
.L_x_2050:
        /* <DEDUP_REMOVED lines=22> */
.L_x_2051:
        /* <DEDUP_REMOVED lines=22> */
.L_x_2052:
        /* <DEDUP_REMOVED lines=22> */
.L_x_2053:
[----:B------:R-:W2:Y:S01]  /*177c0*/  LDL.LU R2, [R1+0x4] ;  /* 0x0000040001027983 */ /* 0x000ea20000300800 */
[----:B------:R-:W-:Y:S01]  /*177d0*/  ULDC.64 UR4, c[0x0][0x9f8] ;  /* 0x00027e0000047ab9 */ /* 0x000fe20000000a00 */
[----:B------:R-:W1:Y:S02]  /*177e0*/  LDC R0, c[0x0][0x428] ;  /* 0x00010a00ff007b82 */ /* 0x000e640000000800 */
[----:B------:R-:W3:Y:S04]  /*177f0*/  LDL.LU R20, [R1+0x8] ;  /* 0x0000080001147983 */ /* 0x000ee80000300800 */
[----:B0-----:R-:W4:Y:S04]  /*17800*/  LDL.LU R6, [R1+0x20] ;  /* 0x0000200001067983 */ /* 0x001f280000300800 */
[----:B------:R-:W4:Y:S01]  /*17810*/  LDL.LU R21, [R1] ;  /* 0x0000000001157983 */ /* 0x000f220000300800 */
[----:B------:R-:W-:Y:S01]  /*17820*/  ISETP.NE.U32.AND P0, PT, RZ, UR4, PT ;  /* 0x00000004ff007c0c */ /* 0x000fe2000bf05070 */
[----:B------:R-:W0:Y:S03]  /*17830*/  S2R R4, SR_TID.X ;  /* 0x0000000000047919 */ /* 0x000e260000002100 */
[----:B------:R-:W-:-:S02]  /*17840*/  ISETP.NE.AND.EX P0, PT, RZ, UR5, PT, P0 ;  /* 0x00000005ff007c0c */ /* 0x000fc4000bf05300 */
[----:B0-----:R-:W-:-:S11]  /*17850*/  LOP3.LUT R7, R4, 0x7f, RZ, 0xc0, !PT ;  /* 0x0000007f04077812 */ /* 0x001fd600078ec0ff */
[----:B--2---:R-:W-:-:S04]  /*17860*/  @P0 IADD3 R2, P1, R2, UR4, RZ ;  /* 0x0000000402020c10 */ /* 0x004fc8000ff3e0ff */
[----:B---3--:R-:W-:Y:S01]  /*17870*/  @P0 IADD3.X R3, R20, UR5, RZ, P1, !PT ;  /* 0x0000000514030c10 */ /* 0x008fe20008ffe4ff */
[----:B------:R-:W-:Y:S01]  /*17880*/  ULDC.64 UR4, c[0x0][0xa00] ;  /* 0x0002800000047ab9 */ /* 0x000fe20000000a00 */
[----:B----4-:R-:W-:-:S06]  /*17890*/  IMAD.MOV.U32 R20, RZ, RZ, R21 ;  /* 0x000000ffff147224 */ /* 0x010fcc00078e0015 */
[----:B------:R0:W5:Y:S01]  /*178a0*/  @P0 LDG.E R20, desc[UR40][R2.64] ;  /* 0x0000002802140981 */ /* 0x000162000c1e1900 */
[----:B-1----:R-:W-:Y:S01]  /*178b0*/  ISETP.NE.AND P0, PT, R0, 0x1, PT ;  /* 0x000000010000780c */ /* 0x002fe20003f05270 */
[----:B------:R-:W-:Y:S01]  /*178c0*/  IMAD.MOV.U32 R0, RZ, RZ, R18 ;  /* 0x000000ffff007224 */ /* 0x000fe200078e0012 */
[----:B------:R-:W-:Y:S01]  /*178d0*/  ISETP.NE.AND P1, PT, R7, RZ, PT ;  /* 0x000000ff0700720c */ /* 0x000fe20003f25270 */
[----:B------:R-:W-:-:S03]  /*178e0*/  IMAD R6, R17, 0xc0, R6 ;  /* 0x000000c011067824 */ /* 0x000fc600078e0206 */
[----:B------:R-:W-:-:S07]  /*178f0*/  PLOP3.LUT P3, PT, P1, PT, PT, 0x8, 0x0 ;  /* 0x000000000000781c */ /* 0x000fce0000f6e170 */
[----:B------:R-:W1:Y:S02]  /*17900*/  @P0 LDC R5, c[0x0][0x42c] ;  /* 0x00010b00ff050b82 */ /* 0x000e640000000800 */
[----:B------:R-:W-:-:S05]  /*17910*/  VOTEU.ALL UP1, P1 ;  /* 0x00000000003f7886 */ /* 0x000fca0000820000 */
[----:B------:R-:W-:Y:S01]  /*17920*/  @!UP1 UIADD3 UR8, UP0, UR38, 0x270, URZ ;  /* 0x0000027026089890 */ /* 0x000fe2000ff1e03f */
[----:B------:R-:W2:Y:S03]  /*17930*/  @P0 LDC R4, c[0x0][0x430] ;  /* 0x00010c00ff040b82 */ /* 0x000ea60000000800 */
[----:B------:R-:W-:-:S03]  /*17940*/  @!UP1 UIADD3.X UR9, URZ, UR39, URZ, UP0, !UPT ;  /* 0x000000273f099290 */ /* 0x000fc600087fe43f */
[----:B------:R-:W-:Y:S01]  /*17950*/  VOTEU.ALL UP0, P1 ;  /* 0x00000000003f7886 */ /* 0x000fe20000800000 */
[----:B-1----:R-:W-:-:S05]  /*17960*/  @P0 IMAD.HI.U32 R5, R18, R5, RZ ;  /* 0x0000000512050227 */ /* 0x002fca00078e00ff */
[----:B--2---:R-:W-:Y:S02]  /*17970*/  @P0 SHF.R.U32.HI R0, RZ, R4, R5 ;  /* 0x00000004ff000219 */ /* 0x004fe40000011605 */
[----:B------:R-:W-:-:S04]  /*17980*/  ISETP.NE.U32.AND P0, PT, RZ, UR4, PT ;  /* 0x00000004ff007c0c */ /* 0x000fc8000bf05070 */
[----:B------:R-:W-:-:S04]  /*17990*/  ISETP.NE.AND.EX P2, PT, RZ, UR5, PT, P0 ;  /* 0x00000005ff007c0c */ /* 0x000fc8000bf45300 */
[----:B0-----:R-:W-:-:S09]  /*179a0*/  SEL R7, R21, RZ, !P2 ;  /* 0x000000ff15077207 */ /* 0x001fd20005000000 */
.L_x_2054:
        /* <DEDUP_REMOVED lines=13> */
.L_x_2055:
        /* <DEDUP_REMOVED lines=12> */
.L_x_2056:
        /* <DEDUP_REMOVED lines=21> */
.L_x_2171:
[----:B-1----:R-:W-:Y:S02]  /*17c90*/  ISETP.NE.AND P0, PT, R14, RZ, PT ;  /* 0x000000ff0e00720c */ /* 0x002fe40003f05270 */
[----:B------:R-:W-:-:S11]  /*17ca0*/  PLOP3.LUT P6, PT, PT, PT, PT, 0x8, 0x0 ;  /* 0x000000000000781c */ /* 0x000fd60003fce170 */
[----:B------:R-:W-:Y:S05]  /*17cb0*/  @P0 BRA `(.L_x_2058) ;  /* 0x0000000800400947 */ /* 0x000fea0003800000 */
[----:B------:R-:W-:-:S03]  /*17cc0*/  UMOV UR4, 0xffffffff ;  /* 0xffffffff00047882 */ /* 0x000fc60000000000 */
[----:B------:R-:W-:Y:S05]  /*17cd0*/  BRA.DIV UR4, `(.L_x_2059) ;  /* 0x0000003e04447947 */ /* 0x000fea000b800000 */
[----:B------:R-:W-:-:S13]  /*17ce0*/  ELECT P6, URZ, PT ;  /* 0x00000000003f782f */ /* 0x000fda00038c0000 */
.L_x_2174:
        /* <DEDUP_REMOVED lines=23> */
.L_x_2061:
        /* <DEDUP_REMOVED lines=10> */
.L_x_2175:
        /* <DEDUP_REMOVED lines=8> */
.L_x_2063:
        /* <DEDUP_REMOVED lines=30> */
.L_x_2176:
        /* <DEDUP_REMOVED lines=8> */
.L_x_2065:
        /* <DEDUP_REMOVED lines=24> */
.L_x_2060:
        /* <DEDUP_REMOVED lines=38> */
.L_x_2058:
[----:B------:R-:W2:Y:S04]  /*185c0*/  LDL.LU R7, [R1+0x18] ;  /* 0x0000180001077983 */ /* 0x000ea80000300800 */
[----:B------:R-:W3:Y:S01]  /*185d0*/  LDL R4, [R1+0xc] ;  /* 0x00000c0001047983 */ /* 0x000ee20000100800 */
        /* <DEDUP_REMOVED lines=13> */
.L_x_2177:
[----:B------:R-:W-:Y:S05]  /*186b0*/  BSYNC B0 ;  /* 0x0000000000007941 */ /* 0x000fea0003800000 */
.L_x_2066:
[----:B------:R-:W-:Y:S05]  /*186c0*/  @!P2 BRA `(.L_x_2068) ;  /* 0x000000100018a947 */ /* 0x000fea0003800000 */
[----:B0-----:R-:W2:Y:S01]  /*186d0*/  LDL.LU R4, [R1+0xc] ;  /* 0x00000c0001047983 */ /* 0x001ea20000300800 */
[----:B------:R-:W-:Y:S02]  /*186e0*/  IMAD.MOV.U32 R6, RZ, RZ, R22 ;  /* 0x000000ffff067224 */ /* 0x000fe400078e0016 */
[----:B------:R-:W-:Y:S02]  /*186f0*/  IMAD.MOV.U32 R7, RZ, RZ, R24 ;  /* 0x000000ffff077224 */ /* 0x000fe400078e0018 */
[----:B--2---:R-:W-:-:S07]  /*18700*/  VIADD R12, R4, 0xfffffffe ;  /* 0xfffffffe040c7836 */ /* 0x004fce0000000000 */
.L_x_2092:
        /* <DEDUP_REMOVED lines=30> */
.L_x_2071:
        /* <DEDUP_REMOVED lines=11> */
.L_x_2178:
[----:B------:R-:W-:Y:S05]  /*189a0*/  BSYNC B1 ;  /* 0x0000000000017941 */ /* 0x000fea0003800000 */
.L_x_2072:
        /* <DEDUP_REMOVED lines=9> */
.L_x_2075:
[----:B------:R-:W-:Y:S05]  /*18a40*/  BSYNC B1 ;  /* 0x0000000000017941 */ /* 0x000fea0003800000 */
.L_x_2074:
        /* <DEDUP_REMOVED lines=14> */
.L_x_2076:
        /* <DEDUP_REMOVED lines=16> */
.L_x_2077:
        /* <DEDUP_REMOVED lines=16> */
.L_x_2078:
        /* <DEDUP_REMOVED lines=13> */
.L_x_2179:
[----:B------:R-:W-:Y:S05]  /*18e00*/  BSYNC B1 ;  /* 0x0000000000017941 */ /* 0x000fea0003800000 */
.L_x_2079:
        /* <DEDUP_REMOVED lines=11> */
.L_x_2082:
[----:B------:R-:W-:Y:S05]  /*18ec0*/  BSYNC B1 ;  /* 0x0000000000017941 */ /* 0x000fea0003800000 */
.L_x_2081:
        /* <DEDUP_REMOVED lines=8> */
.L_x_2083:
        /* <DEDUP_REMOVED lines=15> */
.L_x_2084:
        /* <DEDUP_REMOVED lines=15> */
.L_x_2085:
        /* <DEDUP_REMOVED lines=10> */
.L_x_2070:
[----:B------:R-:W-:Y:S05]  /*191d0*/  BSYNC B0 ;  /* 0x0000000000007941 */ /* 0x000fea0003800000 */
.L_x_2069:
[----:B------:R-:W2:Y:S02]  /*191e0*/  LDL R4, [R1+0x24] ;  /* 0x0000240001047983 */ /* 0x000ea40000100800 */
[----:B--2---:R-:W-:-:S13]  /*191f0*/  ISETP.NE.AND P0, PT, R4, 0x3, PT ;  /* 0x000000030400780c */ /* 0x004fda0003f05270 */
[----:B------:R-:W-:Y:S05]  /*19200*/  @!P0 BRA `(.L_x_2086) ;  /* 0x0000000000048947 */ /* 0x000fea0003800000 */
[----:B------:R-:W-:Y:S01]  /*19210*/  BPT.TRAP 0x1 ;  /* 0x000000040000795c */ /* 0x000fe20000300000 */
.L_x_2086:
        /* <DEDUP_REMOVED lines=11> */
.L_x_2180:
[----:B------:R-:W-:Y:S05]  /*192d0*/  BSYNC B0 ;  /* 0x0000000000007941 */ /* 0x000fea0003800000 */
.L_x_2087:
[----:B------:R-:W-:Y:S05]  /*192e0*/  @!P0 BRA `(.L_x_2089) ;  /* 0x0000000000048947 */ /* 0x000fea0003800000 */
[----:B------:R-:W-:Y:S01]  /*192f0*/  BPT.TRAP 0x1 ;  /* 0x000000040000795c */ /* 0x000fe20000300000 */
.L_x_2089:
[----:B0-----:R-:W-:Y:S01]  /*19300*/  SHF.L.U32 R4, R7, 0x1f, RZ ;  /* 0x0000001f07047819 */ /* 0x001fe200000006ff */
[----:B------:R-:W-:-:S03]  /*19310*/  IMAD R10, R6, 0x3000, RZ ;  /* 0x00003000060a7824 */ /* 0x000fc600078e02ff */
[----:B------:R-:W0:Y:S02]  /*19320*/  SYNCS.PHASECHK.TRANS64.TRYWAIT P2, [R13+URZ+0x19c60], R4 ;  /* 0x019c60040d0075a7 */ /* 0x000e24000804017f */
[----:B0-----:R-:W-:Y:S05]  /*19330*/  @!P2 BRA `(.L_x_2090) ;  /* 0x000000280050a947 */ /* 0x001fea0003800000 */
.L_x_2181:
[----:B------:R-:W1:Y:S01]  /*19340*/  S2R R18, SR_CgaCtaId ;  /* 0x0000000000127919 */ /* 0x000e620000008800 */
[----:B------:R-:W-:Y:S01]  /*19350*/  MOV R15, 0x400 ;  /* 0x00000400000f7802 */ /* 0x000fe20000000f00 */
[----:B------:R-:W-:Y:S05]  /*19360*/  WARPSYNC.ALL ;  /* 0x0000000000007948 */ /* 0x000fea0003800000 */
[C---:B------:R-:W-:Y:S02]  /*19370*/  LOP3.LUT R3, R10.reuse, R29, RZ, 0xfc, !PT ;  /* 0x0000001d0a037212 */ /* 0x040fe400078efcff */
[----:B------:R-:W-:Y:S02]  /*19380*/  LOP3.LUT R14, R10, R27, RZ, 0xfc, !PT ;  /* 0x0000001b0a0e7212 */ /* 0x000fe400078efcff */
[----:B-1----:R-:W-:-:S05]  /*19390*/  LEA R15, R18, R15, 0x18 ;  /* 0x0000000f120f7211 */ /* 0x002fca00078ec0ff */
[C---:B------:R-:W-:Y:S02]  /*193a0*/  IMAD.IADD R3, R15.reuse, 0x1, R3 ;  /* 0x000000010f037824 */ /* 0x040fe400078e0203 */
[----:B------:R-:W-:-:S03]  /*193b0*/  IMAD.IADD R14, R15, 0x1, R14 ;  /* 0x000000010f0e7824 */ /* 0x000fc600078e020e */
        /* <DEDUP_REMOVED lines=45> */
.L_x_2091:
        /* <DEDUP_REMOVED lines=10> */
.L_x_2068:
        /* <DEDUP_REMOVED lines=16> */
.L_x_2094:
[----:B------:R-:W-:Y:S05]  /*19830*/  BSYNC B0 ;  /* 0x0000000000007941 */ /* 0x000fea0003800000 */
.L_x_2093:
[----:B------:R-:W-:Y:S05]  /*19840*/  @!P2 BRA `(.L_x_2095) ;  /* 0x000000000004a947 */ /* 0x000fea0003800000 */
[----:B------:R-:W-:Y:S01]  /*19850*/  BPT.TRAP 0x1 ;  /* 0x000000040000795c */ /* 0x000fe20000300000 */
.L_x_2095:
        /* <DEDUP_REMOVED lines=11> */
.L_x_2182:
[----:B------:R-:W-:Y:S05]  /*19910*/  BSYNC B0 ;  /* 0x0000000000007941 */ /* 0x000fea0003800000 */
.L_x_2096:
[----:B------:R-:W-:Y:S05]  /*19920*/  @!P2 BRA `(.L_x_2098) ;  /* 0x000000000004a947 */ /* 0x000fea0003800000 */
[----:B------:R-:W-:Y:S01]  /*19930*/  BPT.TRAP 0x1 ;  /* 0x000000040000795c */ /* 0x000fe20000300000 */
.L_x_2098:
[----:B0-----:R-:W-:-:S04]  /*19940*/  SHF.L.U32 R0, R24, 0x1f, RZ ;  /* 0x0000001f18007819 */ /* 0x001fc800000006ff */
[----:B------:R-:W0:Y:S02]  /*19950*/  SYNCS.PHASECHK.TRANS64.TRYWAIT P0, [R3+URZ+0x19c60], R0 ;  /* 0x019c6000030075a7 */ /* 0x000e24000800017f */
[----:B0-----:R-:W-:Y:S05]  /*19960*/  @!P0 BRA `(.L_x_2099) ;  /* 0x0000002000ec8947 */ /* 0x001fea0003800000 */
.L_x_2183:
[----:B------:R-:W1:Y:S01]  /*19970*/  S2R R9, SR_CgaCtaId ;  /* 0x0000000000097919 */ /* 0x000e620000008800 */
[----:B------:R-:W-:Y:S01]  /*19980*/  IMAD R2, R22, 0x3000, RZ ;  /* 0x0000300016027824 */ /* 0x000fe200078e02ff */
[----:B------:R-:W-:Y:S01]  /*19990*/  MOV R8, 0x400 ;  /* 0x0000040000087802 */ /* 0x000fe20000000f00 */
[----:B------:R-:W-:Y:S05]  /*199a0*/  WARPSYNC.ALL ;  /* 0x0000000000007948 */ /* 0x000fea0003800000 */
[C---:B0-----:R-:W-:Y:S02]  /*199b0*/  LOP3.LUT R0, R2.reuse, R29, RZ, 0xfc, !PT ;  /* 0x0000001d02007212 */ /* 0x041fe400078efcff */
[----:B------:R-:W-:-:S02]  /*199c0*/  LOP3.LUT R2, R2, R27, RZ, 0xfc, !PT ;  /* 0x0000001b02027212 */ /* 0x000fc400078efcff */
[----:B-1----:R-:W-:-:S05]  /*199d0*/  LEA R8, R9, R8, 0x18 ;  /* 0x0000000809087211 */ /* 0x002fca00078ec0ff */
        /* <DEDUP_REMOVED lines=47> */
.L_x_2100:
        /* <DEDUP_REMOVED lines=10> */
.L_x_2049:
[----:B------:R-:W-:Y:S05]  /*19d70*/  BSYNC B6 ;  /* 0x0000000000067941 */ /* 0x000fea0003800000 */
.L_x_2047:
[----:B-1----:R-:W2:Y:S02]  /*19d80*/  LDL R0, [R1+0x2c] ;  /* 0x00002c0001007983 */ /* 0x002ea40000100800 */
[----:B--2---:R-:W-:-:S13]  /*19d90*/  ISETP.NE.AND P0, PT, R0, RZ, PT ;  /* 0x000000ff0000720c */ /* 0x004fda0003f05270 */
[----:B------:R-:W-:Y:S05]  /*19da0*/  @!P0 BRA `(.L_x_2101) ;  /* 0x0000000000208947 */ /* 0x000fea0003800000 */
[----:B------:R-:W-:Y:S05]  /*19db0*/  WARPSYNC.ALL ;  /* 0x0000000000007948 */ /* 0x000fea0003800000 */
[----:B------:R-:W1:Y:S08]  /*19dc0*/  S2UR UR5, SR_CgaCtaId ;  /* 0x00000000000579c3 */ /* 0x000e700000008800 */
[----:B------:R-:W-:Y:S06]  /*19dd0*/  BAR.SYNC.DEFER_BLOCKING 0x5, 0x200 ;  /* 0x0148000000007b1d */ /* 0x000fec0000010000 */
[----:B------:R-:W-:-:S02]  /*19de0*/  UMOV UR4, 0x400 ;  /* 0x0000040000047882 */ /* 0x000fc40000000000 */
[----:B-1----:R-:W-:-:S09]  /*19df0*/  ULEA UR4, UR5, UR4, 0x18 ;  /* 0x0000000405047291 */ /* 0x002fd2000f8ec03f */
[----:B------:R-:W1:Y:S01]  /*19e00*/  LDS.128 R16, [UR4+0x19cd0] ;  /* 0x019cd004ff107984 */ /* 0x000e620008000c00 */
[----:B------:R-:W-:Y:S06]  /*19e10*/  BAR.ARV 0x4, 0x200 ;  /* 0x0108000000007b1d */ /* 0x000fec0000002000 */
[----:B------:R-:W-:Y:S05]  /*19e20*/  BRA `(.L_x_2102) ;  /* 0x0000000800cc7947 */ /* 0x000fea0003800000 */
.L_x_2101:
        /* <DEDUP_REMOVED lines=36> */
.L_x_2193:
[----:B------:R-:W-:Y:S02]  /*1a070*/  ULDC UR4, c[0x0][0xc10] ;  /* 0x0003040000047ab9 */ /* 0x000fe40000000800 */
[----:B------:R-:W-:-:S04]  /*1a080*/  IMAD.U32 R4, RZ, RZ, UR4 ;  /* 0x00000004ff047e24 */ /* 0x000fc8000f8e00ff */
[----:B-1----:R-:W-:-:S04]  /*1a090*/  IMAD R14, R14, R4, RZ ;  /* 0x000000040e0e7224 */ /* 0x002fc800078e02ff */
[----:B------:R-:W-:-:S05]  /*1a0a0*/  IMAD.IADD R5, R5, 0x1, R14 ;  /* 0x0000000105057824 */ /* 0x000fca00078e020e */
[----:B------:R-:W-:-:S13]  /*1a0b0*/  ISETP.GT.AND P6, PT, R5, R0, PT ;  /* 0x000000000500720c */ /* 0x000fda0003fc4270 */
[----:B------:R-:W-:Y:S05]  /*1a0c0*/  @P6 BRA `(.L_x_2104) ;  /* 0x00000000009c6947 */ /* 0x000fea0003800000 */
.L_x_2109:
        /* <DEDUP_REMOVED lines=14> */
.L_x_2107:
[----:B------:R-:W-:Y:S05]  /*1a1b0*/  BSYNC B0 ;  /* 0x0000000000007941 */ /* 0x000fea0003800000 */
.L_x_2106:
        /* <DEDUP_REMOVED lines=18> */
.L_x_2201:
[----:B------:R-:W-:Y:S02]  /*1a2e0*/  ULDC UR4, c[0x0][0xc10] ;  /* 0x0003040000047ab9 */ /* 0x000fe40000000800 */
[----:B------:R-:W-:-:S04]  /*1a2f0*/  IMAD.U32 R4, RZ, RZ, UR4 ;  /* 0x00000004ff047e24 */ /* 0x000fc8000f8e00ff */
[----:B-1----:R-:W-:-:S04]  /*1a300*/  IMAD R14, R14, R4, RZ ;  /* 0x000000040e0e7224 */ /* 0x002fc800078e02ff */
[----:B------:R-:W-:-:S05]  /*1a310*/  IMAD.IADD R5, R14, 0x1, R5 ;  /* 0x000000010e057824 */ /* 0x000fca00078e0205 */
[----:B------:R-:W-:-:S13]  /*1a320*/  ISETP.GT.AND P6, PT, R5, R0, PT ;  /* 0x000000000500720c */ /* 0x000fda0003fc4270 */
[----:B------:R-:W-:Y:S05]  /*1a330*/  @!P6 BRA `(.L_x_2109) ;  /* 0xfffffffc0064e947 */ /* 0x000fea000383ffff */
.L_x_2104:
        /* <DEDUP_REMOVED lines=8> */
.L_x_2205:
[----:B------:R-:W-:Y:S01]  /*1a3c0*/  ISETP.NE.AND P0, PT, R2, RZ, PT ;  /* 0x000000ff0200720c */ /* 0x000fe20003f05270 */
[----:B------:R-:W-:-:S12]  /*1a3d0*/  IMAD.MOV.U32 R14, RZ, RZ, RZ ;  /* 0x000000ffff0e7224 */ /* 0x000fd800078e00ff */
[----:B------:R-:W-:Y:S05]  /*1a3e0*/  @!P0 BRA `(.L_x_2111) ;  /* 0x0000000000108947 */ /* 0x000fea0003800000 */
[----:B------:R-:W-:Y:S01]  /*1a3f0*/  UMOV UR4, 0xffffffff ;  /* 0xffffffff00047882 */ /* 0x000fe20000000000 */
[----:B------:R-:W-:Y:S02]  /*1a400*/  VIADD R12, R6, 0xffffffff ;  /* 0xffffffff060c7836 */ /* 0x000fe40000000000 */
[----:B------:R-:W-:Y:S05]  /*1a410*/  BRA.DIV UR4, `(.L_x_2112) ;  /* 0x00000022047c7947 */ /* 0x000fea000b800000 */
[----:B------:R3:W4:Y:S02]  /*1a420*/  SHFL.IDX PT, R14, R3, R12, 0x1f ;  /* 0x00001f0c030e7589 */ /* 0x00072400000e0000 */
.L_x_2111:
        /* <DEDUP_REMOVED lines=66> */
.L_x_2105:
[----:B------:R-:W-:Y:S01]  /*1a850*/  UMOV UR4, URZ ;  /* 0x0000003f00047c82 */ /* 0x000fe20008000000 */
[----:B------:R-:W-:Y:S01]  /*1a860*/  UMOV UR5, URZ ;  /* 0x0000003f00057c82 */ /* 0x000fe20008000000 */
[----:B------:R-:W-:Y:S01]  /*1a870*/  ULDC UR6, c[0x0][0xc14] ;  /* 0x0003050000067ab9 */ /* 0x000fe20000000800 */
[----:B------:R-:W-:Y:S02]  /*1a880*/  IMAD.MOV.U32 R16, RZ, RZ, R0 ;  /* 0x000000ffff107224 */ /* 0x000fe400078e0000 */
[----:B------:R-:W-:Y:S02]  /*1a890*/  IMAD.U32 R17, RZ, RZ, UR4 ;  /* 0x00000004ff117e24 */ /* 0x000fe4000f8e00ff */
[----:B------:R-:W-:Y:S02]  /*1a8a0*/  IMAD.U32 R18, RZ, RZ, UR5 ;  /* 0x00000005ff127e24 */ /* 0x000fe4000f8e00ff */
[----:B------:R-:W-:-:S07]  /*1a8b0*/  IMAD.U32 R19, RZ, RZ, UR6 ;  /* 0x00000006ff137e24 */ /* 0x000fce000f8e00ff */
.L_x_2113:
        /* <DEDUP_REMOVED lines=10> */
.L_x_2102:
[----:B------:R-:W-:Y:S02]  /*1a960*/  ULDC UR4, c[0x0][0xc14] ;  /* 0x0003050000047ab9 */ /* 0x000fe40000000800 */
[----:B-1----:R-:W-:-:S13]  /*1a970*/  ISETP.GE.AND P0, PT, R19, UR4, PT ;  /* 0x0000000413007c0c */ /* 0x002fda000bf06270 */
[----:B------:R-:W-:Y:S05]  /*1a980*/  @!P0 BRA `(.L_x_2114) ;  /* 0xffffffa800fc8947 */ /* 0x000fea000383ffff */
[----:B------:R-:W-:Y:S05]  /*1a990*/  BSYNC B7 ;  /* 0x0000000000077941 */ /* 0x000fea0003800000 */
.L_x_2003:
[----:B--2---:R-:W2:Y:S01]  /*1a9a0*/  LDL.LU R0, [R1+0x18] ;  /* 0x0000180001007983 */ /* 0x004ea20000300800 */
[----:B------:R-:W-:Y:S01]  /*1a9b0*/  BSSY B0, `(.L_x_2115) ;  /* 0x000000b000007945 */ /* 0x000fe20003800000 */
[----:B------:R-:W1:Y:S01]  /*1a9c0*/  S2R R5, SR_CgaCtaId ;  /* 0x0000000000057919 */ /* 0x000e620000008800 */
[----:B--2---:R-:W-:-:S05]  /*1a9d0*/  VIADD R0, R0, 0x1 ;  /* 0x0000000100007836 */ /* 0x004fca0000000000 */
[----:B0-----:R-:W-:-:S04]  /*1a9e0*/  LEA.HI R2, R0, R0, RZ, 0x1 ;  /* 0x0000000000027211 */ /* 0x001fc800078f08ff */
[----:B------:R-:W-:Y:S02]  /*1a9f0*/  LOP3.LUT R3, R2, 0xfffffffe, RZ, 0xc0, !PT ;  /* 0xfffffffe02037812 */ /* 0x000fe400078ec0ff */
[----:B------:R-:W-:-:S03]  /*1aa00*/  MOV R2, 0x400 ;  /* 0x0000040000027802 */ /* 0x000fc60000000f00 */
[----:B------:R-:W-:Y:S01]  /*1aa10*/  IMAD.IADD R0, R0, 0x1, -R3 ;  /* 0x0000000100007824 */ /* 0x000fe200078e0a03 */
[----:B-1----:R-:W-:-:S04]  /*1aa20*/  LEA R9, R5, R2, 0x18 ;  /* 0x0000000205097211 */ /* 0x002fc800078ec0ff */
[----:B------:R-:W-:-:S04]  /*1aa30*/  SHF.L.U32 R0, R0, 0x1f, RZ ;  /* 0x0000001f00007819 */ /* 0x000fc800000006ff */
[----:B------:R-:W0:Y:S02]  /*1aa40*/  SYNCS.PHASECHK.TRANS64.TRYWAIT P0, [R9+URZ+0x19c20], R0 ;  /* 0x019c2000090075a7 */ /* 0x000e24000800017f */
[----:B0-----:R-:W-:Y:S05]  /*1aa50*/  @!P0 BRA `(.L_x_2116) ;  /* 0x0000001c00108947 */ /* 0x001fea0003800000 */
.L_x_2208:
[----:B------:R-:W-:Y:S05]  /*1aa60*/  BSYNC B0 ;  /* 0x0000000000007941 */ /* 0x000fea0003800000 */
.L_x_2115:
[----:B------:R-:W-:-:S03]  /*1aa70*/  UMOV UR4, 0xffffffff ;  /* 0xffffffff00047882 */ /* 0x000fc60000000000 */
[----:B------:R-:W-:Y:S05]  /*1aa80*/  BRA.DIV UR4, `(.L_x_2117) ;  /* 0x0000001e04187947 */ /* 0x000fea000b800000 */
[----:B0-----:R-:W0:Y:S02]  /*1aa90*/  S2R R0, SR_TID.X ;  /* 0x0000000000007919 */ /* 0x001e240000002100 */
[----:B0-----:R-:W-:-:S04]  /*1aaa0*/  SHF.R.U32.HI R0, RZ, 0x5, R0 ;  /* 0x00000005ff007819 */ /* 0x001fc80000011600 */
[----:B------:R-:W-:-:S05]  /*1aab0*/  LOP3.LUT R0, R0, 0x3, RZ, 0xc0, !PT ;  /* 0x0000000300007812 */ /* 0x000fca00078ec0ff */
[----:B------:R0:W1:Y:S02]  /*1aac0*/  SHFL.IDX PT, R14, R0, RZ, 0x1f ;  /* 0x00001fff000e7589 */ /* 0x00006400000e0000 */
.L_x_2211:
[----:B-1----:R-:W-:-:S13]  /*1aad0*/  ISETP.NE.AND P0, PT, R14, RZ, PT ;  /* 0x000000ff0e00720c */ /* 0x002fda0003f05270 */
[----:B------:R-:W-:Y:S05]  /*1aae0*/  @P0 BRA `(.L_x_1858) ;  /* 0x0000000000a40947 */ /* 0x000fea0003800000 */
[----:B------:R-:W-:-:S03]  /*1aaf0*/  UMOV UR4, 0xffffffff ;  /* 0xffffffff00047882 */ /* 0x000fc60000000000 */
[----:B------:R-:W-:Y:S05]  /*1ab00*/  BRA.DIV UR4, `(.L_x_2118) ;  /* 0x0000001e042c7947 */ /* 0x000fea000b800000 */
[----:B------:R-:W-:-:S13]  /*1ab10*/  ELECT P6, URZ, PT ;  /* 0x00000000003f782f */ /* 0x000fda00038c0000 */
.L_x_2214:
[----:B------:R-:W-:Y:S05]  /*1ab20*/  @!P6 BRA `(.L_x_1858) ;  /* 0x000000000094e947 */ /* 0x000fea0003800000 */
[----:B0-----:R-:W2:Y:S02]  /*1ab30*/  LDL.LU R0, [R1+0x1c] ;  /* 0x00001c0001007983 */ /* 0x001ea40000300800 */
[----:B--2---:R-:W-:-:S04]  /*1ab40*/  LOP3.LUT R0, R0, 0x2, RZ, 0xfc, !PT ;  /* 0x0000000200007812 */ /* 0x004fc800078efcff */
[----:B------:R-:W-:-:S13]  /*1ab50*/  ISETP.NE.AND P0, PT, R0, 0x3, PT ;  /* 0x000000030000780c */ /* 0x000fda0003f05270 */
[----:B------:R-:W-:Y:S05]  /*1ab60*/  @!P0 BRA `(.L_x_2119) ;  /* 0x0000000000048947 */ /* 0x000fea0003800000 */
[----:B------:R-:W-:Y:S01]  /*1ab70*/  BPT.TRAP 0x1 ;  /* 0x000000040000795c */ /* 0x000fe20000300000 */
.L_x_2119:
        /* <DEDUP_REMOVED lines=12> */
.L_x_2215:
[----:B------:R-:W1:Y:S02]  /*1ac40*/  SYNCS.PHASECHK.TRANS64.TRYWAIT P1, [R3+URZ], R0 ;  /* 0x00000000030075a7 */ /* 0x000e64000802017f */
[----:B-1----:R-:W-:Y:S05]  /*1ac50*/  @!P1 BRA `(.L_x_2121) ;  /* 0x0000001c000c9947 */ /* 0x002fea0003800000 */
.L_x_2216:
[----:B------:R-:W-:Y:S05]  /*1ac60*/  @!P0 BRA `(.L_x_2122) ;  /* 0x0000000000048947 */ /* 0x000fea0003800000 */
[----:B------:R-:W-:Y:S01]  /*1ac70*/  BPT.TRAP 0x1 ;  /* 0x000000040000795c */ /* 0x000fe20000300000 */
.L_x_2122:
[----:B-1----:R-:W-:-:S04]  /*1ac80*/  IMAD R3, R22, 0x8, R9 ;  /* 0x0000000816037824 */ /* 0x002fc800078e0209 */
[----:B------:R-:W1:Y:S02]  /*1ac90*/  SYNCS.PHASECHK.TRANS64.TRYWAIT P1, [R3+URZ+0x19c60], R2 ;  /* 0x019c6002030075a7 */ /* 0x000e64000802017f */
[----:B-1----:R-:W-:Y:S05]  /*1aca0*/  @!P1 BRA `(.L_x_2123) ;  /* 0x0000001c000c9947 */ /* 0x002fea0003800000 */
.L_x_2217:
[----:B------:R-:W-:Y:S05]  /*1acb0*/  @!P0 BRA `(.L_x_2124) ;  /* 0x0000000000048947 */ /* 0x000fea0003800000 */
[----:B------:R-:W-:Y:S01]  /*1acc0*/  BPT.TRAP 0x1 ;  /* 0x000000040000795c */ /* 0x000fe20000300000 */
.L_x_2124:
[----:B------:R-:W-:-:S04]  /*1acd0*/  IMAD R5, R4, 0x8, R9 ;  /* 0x0000000804057824 */ /* 0x000fc800078e0209 */
[----:B------:R-:W2:Y:S02]  /*1ace0*/  SYNCS.PHASECHK.TRANS64.TRYWAIT P1, [R5+URZ+0x19c60], R0 ;  /* 0x019c6000050075a7 */ /* 0x000ea4000802017f */
[----:B--2---:R-:W-:Y:S05]  /*1acf0*/  @!P1 BRA `(.L_x_2125) ;  /* 0x0000001c000c9947 */ /* 0x004fea0003800000 */
.L_x_2218:
[----:B------:R-:W-:Y:S05]  /*1ad00*/  @!P0 BRA `(.L_x_2126) ;  /* 0x0000000000048947 */ /* 0x000fea0003800000 */
[----:B------:R-:W-:Y:S01]  /*1ad10*/  BPT.TRAP 0x1 ;  /* 0x000000040000795c */ /* 0x000fe20000300000 */
.L_x_2126:
[----:B------:R-:W3:Y:S02]  /*1ad20*/  SYNCS.PHASECHK.TRANS64.TRYWAIT P0, [R3+URZ+0x19c80], R2 ;  /* 0x019c8002030075a7 */ /* 0x000ee4000800017f */
[----:B---3--:R-:W-:Y:S05]  /*1ad30*/  @!P0 BRA `(.L_x_2127) ;  /* 0x0000001c00108947 */ /* 0x008fea0003800000 */
.L_x_2128:
[----:B----4-:R4:W0:Y:S02]  /*1ad40*/  SYNCS.PHASECHK.TRANS64.TRYWAIT P0, [R5+URZ+0x19c80], R0 ;  /* 0x019c8000050075a7 */ /* 0x010824000800017f */
[----:B0-----:R-:W-:Y:S05]  /*1ad50*/  @!P0 NANOSLEEP.SYNCS 0x989680 ;  /* 0x009896800000895d */ /* 0x001fea0003900000 */
[----:B------:R-:W0:Y:S02]  /*1ad60*/  @!P0 SYNCS.PHASECHK.TRANS64 P0, [R5+URZ+0x19c80], R0 ;  /* 0x019c8000050085a7 */ /* 0x000e24000800007f */
[----:B0-----:R-:W-:Y:S05]  /*1ad70*/  @!P0 BRA `(.L_x_2128) ;  /* 0xfffffffc00f08947 */ /* 0x001fea000383ffff */
.L_x_1858:
[----:B------:R-:W-:Y:S05]  /*1ad80*/  BSYNC B8 ;  /* 0x0000000000087941 */ /* 0x000fea0003800000 */
.L_x_1855:
[----:B------:R-:W-:Y:S05]  /*1ad90*/  EXIT ;  /* 0x000000000000794d */ /* 0x000fea0003800000 */
.L_x_1874:
[----:B0-----:R0:W1:Y:S02]  /*1ada0*/  SYNCS.PHASECHK.TRANS64.TRYWAIT P5, [R85+URZ+0x19c90], R88 ;  /* 0x019c9058550075a7 */ /* 0x00106400080a017f */
[----:B-1----:R-:W-:Y:S05]  /*1adb0*/  @!P5 NANOSLEEP.SYNCS 0x989680 ;  /* 0x009896800000d95d */ /* 0x002fea0003900000 */
[----:B------:R-:W1:Y:S02]  /*1adc0*/  @!P5 SYNCS.PHASECHK.TRANS64 P5, [R85+URZ+0x19c90], R88 ;  /* 0x019c90585500d5a7 */ /* 0x000e6400080a007f */
[----:B-1----:R-:W-:Y:S05]  /*1add0*/  @!P5 BRA `(.L_x_1874) ;  /* 0xfffffffc00f0d947 */ /* 0x002fea000383ffff */
[----:B------:R-:W-:Y:S05]  /*1ade0*/  BRA `(.L_x_2129) ;  /* 0xfffffe7800a87947 */ /* 0x000fea000383ffff */
.L_x_1890:
[----:B-1----:R1:W2:Y:S02]  /*1adf0*/  SYNCS.PHASECHK.TRANS64.TRYWAIT P5, [R85+URZ+0x19c90], R88 ;  /* 0x019c9058550075a7 */ /* 0x0022a400080a017f */
[----:B--2---:R-:W-:Y:S05]  /*1ae00*/  @!P5 NANOSLEEP.SYNCS 0x989680 ;  /* 0x009896800000d95d */ /* 0x004fea0003900000 */
[----:B------:R-:W2:Y:S02]  /*1ae10*/  @!P5 SYNCS.PHASECHK.TRANS64 P5, [R85+URZ+0x19c90], R88 ;  /* 0x019c90585500d5a7 */ /* 0x000ea400080a007f */
[----:B--2---:R-:W-:Y:S05]  /*1ae20*/  @!P5 BRA `(.L_x_1890) ;  /* 0xfffffffc00f0d947 */ /* 0x004fea000383ffff */
[----:B------:R-:W-:Y:S05]  /*1ae30*/  BRA `(.L_x_2130) ;  /* 0xfffffe9000e87947 */ /* 0x000fea000383ffff */
.L_x_1899:
[----:B0-----:R0:W1:Y:S02]  /*1ae40*/  SYNCS.PHASECHK.TRANS64.TRYWAIT P5, [R85+URZ+0x19c90], R88 ;  /* 0x019c9058550075a7 */ /* 0x00106400080a017f */
[----:B-1----:R-:W-:Y:S05]  /*1ae50*/  @!P5 NANOSLEEP.SYNCS 0x989680 ;  /* 0x009896800000d95d */ /* 0x002fea0003900000 */
[----:B------:R-:W1:Y:S02]  /*1ae60*/  @!P5 SYNCS.PHASECHK.TRANS64 P5, [R85+URZ+0x19c90], R88 ;  /* 0x019c90585500d5a7 */ /* 0x000e6400080a007f */
[----:B-1----:R-:W-:Y:S05]  /*1ae70*/  @!P5 BRA `(.L_x_1899) ;  /* 0xfffffffc00f0d947 */ /* 0x002fea000383ffff */
[----:B------:R-:W-:Y:S05]  /*1ae80*/  BRA `(.L_x_2131) ;  /* 0xfffffeb000e07947 */ /* 0x000fea000383ffff */
.L_x_1903:
[----:B--2---:R2:W3:Y:S02]  /*1ae90*/  SYNCS.PHASECHK.TRANS64.TRYWAIT P5, [R85+URZ+0x19cb0], R88 ;  /* 0x019cb058550075a7 */ /* 0x0044e400080a017f */
[----:B---3--:R-:W-:Y:S05]  /*1aea0*/  @!P5 NANOSLEEP.SYNCS 0x989680 ;  /* 0x009896800000d95d */ /* 0x008fea0003900000 */
[----:B------:R-:W3:Y:S02]  /*1aeb0*/  @!P5 SYNCS.PHASECHK.TRANS64 P5, [R85+URZ+0x19cb0], R88 ;  /* 0x019cb0585500d5a7 */ /* 0x000ee400080a007f */
[----:B---3--:R-:W-:Y:S05]  /*1aec0*/  @!P5 BRA `(.L_x_1903) ;  /* 0xfffffffc00f0d947 */ /* 0x008fea000383ffff */
[----:B------:R-:W-:Y:S05]  /*1aed0*/  BRA `(.L_x_2132) ;  /* 0xfffffeb400507947 */ /* 0x000fea000383ffff */
.L_x_1923:
[----:B------:R-:W-:Y:S01]  /*1aee0*/  BSSY B1, `(.L_x_2133) ;  /* 0x0000007000017945 */ /* 0x000fe20003800000 */
[----:B------:R-:W-:Y:S02]  /*1aef0*/  IMAD.MOV.U32 R12, RZ, RZ, RZ ;  /* 0x000000ffff0c7224 */ /* 0x000fe400078e00ff */
[----:B------:R-:W-:Y:S02]  /*1af00*/  IMAD.MOV.U32 R11, RZ, RZ, 0x1e1f ;  /* 0x00001e1fff0b7424 */ /* 0x000fe400078e00ff */
[----:B------:R-:W-:-:S07]  /*1af10*/  IMAD.MOV.U32 R15, RZ, RZ, -0x1 ;  /* 0xffffffffff0f7424 */ /* 0x000fce00078e00ff */
[----:B-----5:R-:W-:Y:S05]  /*1af20*/  WARPSYNC.COLLECTIVE R15, `(.L_x_2134) ;  /* 0x000000000f087348 */ /* 0x020fea0003c00000 */
[----:B------:R0:W1:Y:S02]  /*1af30*/  SHFL.IDX P6, R14, R13, R12, R11 ;  /* 0x0000000c0d0e7389 */ /* 0x00006400000c000b */
[----:B01---5:R-:W-:Y:S01]  /*1af40*/  ENDCOLLECTIVE ;  /* 0x000000000000791b */ /* 0x023fe20003800000 */
.L_x_2134:
[----:B------:R-:W-:Y:S05]  /*1af50*/  BSYNC B1 ;  /* 0x0000000000017941 */ /* 0x000fea0003800000 */
.L_x_2133:
[----:B------:R-:W-:Y:S05]  /*1af60*/  BRA `(.L_x_2135) ;  /* 0xfffffec8005c7947 */ /* 0x000fea000383ffff */
.L_x_1924:
        /* <DEDUP_REMOVED lines=8> */
.L_x_2137:
[----:B------:R-:W-:Y:S05]  /*1aff0*/  BSYNC B1 ;  /* 0x0000000000017941 */ /* 0x000fea0003800000 */
.L_x_2136:
[----:B------:R-:W-:Y:S05]  /*1b000*/  BRA `(.L_x_2138) ;  /* 0xfffffec8003c7947 */ /* 0x000fea000383ffff */
.L_x_1925:
        /* <DEDUP_REMOVED lines=8> */
.L_x_2140:
[----:B------:R-:W-:Y:S05]  /*1b090*/  BSYNC B1 ;  /* 0x0000000000017941 */ /* 0x000fea0003800000 */
.L_x_2139:
[----:B------:R-:W-:Y:S05]  /*1b0a0*/  BRA `(.L_x_2141) ;  /* 0xfffffec8001c7947 */ /* 0x000fea000383ffff */
.L_x_1926:
        /* <DEDUP_REMOVED lines=8> */
.L_x_2143:
[----:B------:R-:W-:Y:S05]  /*1b130*/  BSYNC B1 ;  /* 0x0000000000017941 */ /* 0x000fea0003800000 */
.L_x_2142:
[----:B------:R-:W-:Y:S05]  /*1b140*/  BRA `(.L_x_2144) ;  /* 0xfffffec400fc7947 */ /* 0x000fea000383ffff */
.L_x_1928:
[----:B0-----:R0:W1:Y:S02]  /*1b150*/  SYNCS.PHASECHK.TRANS64.TRYWAIT P1, [R16+URZ+0x19c00], R5 ;  /* 0x019c0005100075a7 */ /* 0x001064000802017f */
[----:B-1----:R-:W-:Y:S05]  /*1b160*/  @!P1 NANOSLEEP.SYNCS 0x989680 ;  /* 0x009896800000995d */ /* 0x002fea0003900000 */
[----:B------:R-:W1:Y:S02]  /*1b170*/  @!P1 SYNCS.PHASECHK.TRANS64 P1, [R16+URZ+0x19c00], R5 ;  /* 0x019c0005100095a7 */ /* 0x000e64000802007f */
[----:B-1----:R-:W-:Y:S05]  /*1b180*/  @!P1 BRA `(.L_x_1928) ;  /* 0xfffffffc00f09947 */ /* 0x002fea000383ffff */
[----:B------:R-:W-:Y:S05]  /*1b190*/  BRA `(.L_x_2145) ;  /* 0xfffffec400f47947 */ /* 0x000fea000383ffff */
.L_x_1936:
[----:B------:R-:W-:Y:S01]  /*1b1a0*/  BSSY B1, `(.L_x_2146) ;  /* 0x0000007000017945 */ /* 0x000fe20003800000 */
[----:B------:R-:W-:Y:S02]  /*1b1b0*/  IMAD.MOV.U32 R12, RZ, RZ, RZ ;  /* 0x000000ffff0c7224 */ /* 0x000fe400078e00ff */
[----:B------:R-:W-:Y:S02]  /*1b1c0*/  IMAD.MOV.U32 R11, RZ, RZ, 0x1e1f ;  /* 0x00001e1fff0b7424 */ /* 0x000fe400078e00ff */
[----:B------:R-:W-:-:S07]  /*1b1d0*/  IMAD.MOV.U32 R15, RZ, RZ, -0x1 ;  /* 0xffffffffff0f7424 */ /* 0x000fce00078e00ff */
[----:B-----5:R-:W-:Y:S05]  /*1b1e0*/  WARPSYNC.COLLECTIVE R15, `(.L_x_2147) ;  /* 0x000000000f087348 */ /* 0x020fea0003c00000 */
[----:B------:R0:W1:Y:S02]  /*1b1f0*/  SHFL.IDX P6, R14, R13, R12, R11 ;  /* 0x0000000c0d0e7389 */ /* 0x00006400000c000b */
[----:B01---5:R-:W-:Y:S01]  /*1b200*/  ENDCOLLECTIVE ;  /* 0x000000000000791b */ /* 0x023fe20003800000 */
.L_x_2147:
[----:B------:R-:W-:Y:S05]  /*1b210*/  BSYNC B1 ;  /* 0x0000000000017941 */ /* 0x000fea0003800000 */
.L_x_2146:
[----:B------:R-:W-:Y:S05]  /*1b220*/  BRA `(.L_x_2148) ;  /* 0xfffffee400087947 */ /* 0x000fea000383ffff */
.L_x_1937:
        /* <DEDUP_REMOVED lines=8> */
.L_x_2150:
[----:B------:R-:W-:Y:S05]  /*1b2b0*/  BSYNC B1 ;  /* 0x0000000000017941 */ /* 0x000fea0003800000 */
.L_x_2149:
[----:B------:R-:W-:Y:S05]  /*1b2c0*/  BRA `(.L_x_2151) ;  /* 0xfffffee000e87947 */ /* 0x000fea000383ffff */
.L_x_1938:
        /* <DEDUP_REMOVED lines=8> */
.L_x_2153:
[----:B------:R-:W-:Y:S05]  /*1b350*/  BSYNC B1 ;  /* 0x0000000000017941 */ /* 0x000fea0003800000 */
.L_x_2152:
[----:B------:R-:W-:Y:S05]  /*1b360*/  BRA `(.L_x_2154) ;  /* 0xfffffee000c87947 */ /* 0x000fea000383ffff */
.L_x_1939:
        /* <DEDUP_REMOVED lines=8> */
.L_x_2156:
[----:B------:R-:W-:Y:S05]  /*1b3f0*/  BSYNC B1 ;  /* 0x0000000000017941 */ /* 0x000fea0003800000 */
.L_x_2155:
[----:B------:R-:W-:Y:S05]  /*1b400*/  BRA `(.L_x_2157) ;  /* 0xfffffee000a87947 */ /* 0x000fea000383ffff */
.L_x_1941:
[----:B0-----:R0:W1:Y:S02]  /*1b410*/  SYNCS.PHASECHK.TRANS64.TRYWAIT P1, [R16+URZ+0x19c00], R9 ;  /* 0x019c0009100075a7 */ /* 0x001064000802017f */
[----:B-1----:R-:W-:Y:S05]  /*1b420*/  @!P1 NANOSLEEP.SYNCS 0x989680 ;  /* 0x009896800000995d */ /* 0x002fea0003900000 */
[----:B------:R-:W1:Y:S02]  /*1b430*/  @!P1 SYNCS.PHASECHK.TRANS64 P1, [R16+URZ+0x19c00], R9 ;  /* 0x019c0009100095a7 */ /* 0x000e64000802007f */
[----:B-1----:R-:W-:Y:S05]  /*1b440*/  @!P1 BRA `(.L_x_1941) ;  /* 0xfffffffc00f09947 */ /* 0x002fea000383ffff */
[----:B------:R-:W-:Y:S05]  /*1b450*/  BRA `(.L_x_2158) ;  /* 0xfffffee000a07947 */ /* 0x000fea000383ffff */
.L_x_1947:
[----:B-1----:R1:W3:Y:S02]  /*1b460*/  SYNCS.PHASECHK.TRANS64.TRYWAIT P0, [R10+URZ+0x19c30], R3 ;  /* 0x019c30030a0075a7 */ /* 0x0022e4000800017f */
[----:B---3--:R-:W-:Y:S05]  /*1b470*/  @!P0 NANOSLEEP.SYNCS 0x989680 ;  /* 0x009896800000895d */ /* 0x008fea0003900000 */
[----:B------:R-:W3:Y:S02]  /*1b480*/  @!P0 SYNCS.PHASECHK.TRANS64 P0, [R10+URZ+0x19c30], R3 ;  /* 0x019c30030a0085a7 */ /* 0x000ee4000800007f */
[----:B---3--:R-:W-:Y:S05]  /*1b490*/  @!P0 BRA `(.L_x_1947) ;  /* 0xfffffffc00f08947 */ /* 0x008fea000383ffff */
[----:B------:R-:W-:Y:S05]  /*1b4a0*/  BRA `(.L_x_1946) ;  /* 0xffffff0400187947 */ /* 0x000fea000383ffff */
.L_x_1954:
[----:B-1----:R1:W2:Y:S02]  /*1b4b0*/  SYNCS.PHASECHK.TRANS64.TRYWAIT P0, [R21+URZ+0x19c30], R0 ;  /* 0x019c3000150075a7 */ /* 0x0022a4000800017f */
[----:B--2---:R-:W-:Y:S05]  /*1b4c0*/  @!P0 NANOSLEEP.SYNCS 0x989680 ;  /* 0x009896800000895d */ /* 0x004fea0003900000 */
[----:B------:R-:W2:Y:S02]  /*1b4d0*/  @!P0 SYNCS.PHASECHK.TRANS64 P0, [R21+URZ+0x19c30], R0 ;  /* 0x019c3000150085a7 */ /* 0x000ea4000800007f */
[----:B--2---:R-:W-:Y:S05]  /*1b4e0*/  @!P0 BRA `(.L_x_1954) ;  /* 0xfffffffc00f08947 */ /* 0x004fea000383ffff */
[----:B------:R-:W-:Y:S05]  /*1b4f0*/  BRA `(.L_x_1953) ;  /* 0xffffff2800307947 */ /* 0x000fea000383ffff */
.L_x_1959:
[----:B-1----:R1:W2:Y:S02]  /*1b500*/  SYNCS.PHASECHK.TRANS64.TRYWAIT P0, [R152+URZ+0x19c50], R0 ;  /* 0x019c5000980075a7 */ /* 0x0022a4000800017f */
[----:B--2---:R-:W-:Y:S05]  /*1b510*/  @!P0 NANOSLEEP.SYNCS 0x989680 ;  /* 0x009896800000895d */ /* 0x004fea0003900000 */
[----:B------:R-:W2:Y:S02]  /*1b520*/  @!P0 SYNCS.PHASECHK.TRANS64 P0, [R152+URZ+0x19c50], R0 ;  /* 0x019c5000980085a7 */ /* 0x000ea4000800007f */
[----:B--2---:R-:W-:Y:S05]  /*1b530*/  @!P0 BRA `(.L_x_1959) ;  /* 0xfffffffc00f08947 */ /* 0x004fea000383ffff */
[----:B------:R-:W-:Y:S05]  /*1b540*/  BRA `(.L_x_1958) ;  /* 0xffffff2800b07947 */ /* 0x000fea000383ffff */
.L_x_1968:
[----:B-1----:R1:W2:Y:S02]  /*1b550*/  SYNCS.PHASECHK.TRANS64.TRYWAIT P0, [R0+URZ+0x19c30], R3 ;  /* 0x019c3003000075a7 */ /* 0x0022a4000800017f */
[----:B--2---:R-:W-:Y:S05]  /*1b560*/  @!P0 NANOSLEEP.SYNCS 0x989680 ;  /* 0x009896800000895d */ /* 0x004fea0003900000 */
[----:B------:R-:W2:Y:S02]  /*1b570*/  @!P0 SYNCS.PHASECHK.TRANS64 P0, [R0+URZ+0x19c30], R3 ;  /* 0x019c3003000085a7 */ /* 0x000ea4000800007f */
[----:B--2---:R-:W-:Y:S05]  /*1b580*/  @!P0 BRA `(.L_x_1968) ;  /* 0xfffffffc00f08947 */ /* 0x004fea000383ffff */
[----:B------:R-:W-:Y:S05]  /*1b590*/  BRA `(.L_x_1967) ;  /* 0xffffff4c00a47947 */ /* 0x000fea000383ffff */
.L_x_1973:
[----:B-1----:R1:W2:Y:S02]  /*1b5a0*/  SYNCS.PHASECHK.TRANS64.TRYWAIT P0, [R21+URZ+0x19c50], R0 ;  /* 0x019c5000150075a7 */ /* 0x0022a4000800017f */
[----:B--2---:R-:W-:Y:S05]  /*1b5b0*/  @!P0 NANOSLEEP.SYNCS 0x989680 ;  /* 0x009896800000895d */ /* 0x004fea0003900000 */
[----:B------:R-:W2:Y:S02]  /*1b5c0*/  @!P0 SYNCS.PHASECHK.TRANS64 P0, [R21+URZ+0x19c50], R0 ;  /* 0x019c5000150085a7 */ /* 0x000ea4000800007f */
[----:B--2---:R-:W-:Y:S05]  /*1b5d0*/  @!P0 BRA `(.L_x_1973) ;  /* 0xfffffffc00f08947 */ /* 0x004fea000383ffff */
[----:B------:R-:W-:Y:S05]  /*1b5e0*/  BRA `(.L_x_1972) ;  /* 0xffffff5000247947 */ /* 0x000fea000383ffff */
.L_x_1980:
[----:B--2---:R2:W3:Y:S02]  /*1b5f0*/  SYNCS.PHASECHK.TRANS64.TRYWAIT P0, [R12+URZ+0x19c50], R7 ;  /* 0x019c50070c0075a7 */ /* 0x0044e4000800017f */
[----:B---3--:R-:W-:Y:S05]  /*1b600*/  @!P0 NANOSLEEP.SYNCS 0x989680 ;  /* 0x009896800000895d */ /* 0x008fea0003900000 */
[----:B------:R-:W3:Y:S02]  /*1b610*/  @!P0 SYNCS.PHASECHK.TRANS64 P0, [R12+URZ+0x19c50], R7 ;  /* 0x019c50070c0085a7 */ /* 0x000ee4000800007f */
[----:B---3--:R-:W-:Y:S05]  /*1b620*/  @!P0 BRA `(.L_x_1980) ;  /* 0xfffffffc00f08947 */ /* 0x008fea000383ffff */
[----:B------:R-:W-:Y:S05]  /*1b630*/  BRA `(.L_x_1979) ;  /* 0xffffff6800987947 */ /* 0x000fea000383ffff */
.L_x_2009:
        /* <DEDUP_REMOVED lines=11> */
.L_x_2160:
[----:B------:R-:W-:Y:S05]  /*1b6f0*/  BSYNC B1 ;  /* 0x0000000000017941 */ /* 0x000fea0003800000 */
.L_x_2159:
[----:B------:R-:W-:Y:S05]  /*1b700*/  BRA `(.L_x_2161) ;  /* 0xffffffa4007c7947 */ /* 0x000fea000383ffff */
.L_x_2011:
[----:B------:R-:W-:Y:S01]  /*1b710*/  BSSY B1, `(.L_x_2162) ;  /* 0x0000006000017945 */ /* 0x000fe20003800000 */
[----:B------:R-:W-:-:S07]  /*1b720*/  IMAD.MOV.U32 R15, RZ, RZ, -0x1 ;  /* 0xffffffffff0f7424 */ /* 0x000fce00078e00ff */
[----:B0-----:R-:W-:Y:S05]  /*1b730*/  WARPSYNC.COLLECTIVE R15, `(.L_x_2163) ;  /* 0x000000000f0c7348 */ /* 0x001fea0003c00000 */
[----:B------:R-:W-:Y:S02]  /*1b740*/  ELECT P6, UR62, PT ;  /* 0x00000000003e782f */ /* 0x000fe400038c0000 */
[----:B------:R-:W-:Y:S01]  /*1b750*/  MOV R14, UR62 ;  /* 0x0000003e000e7c02 */ /* 0x000fe20008000f00 */
[----:B0-----:R-:W-:Y:S10]  /*1b760*/  ENDCOLLECTIVE ;  /* 0x000000000000791b */ /* 0x001ff40003800000 */
.L_x_2163:
[----:B------:R-:W-:Y:S05]  /*1b770*/  BSYNC B1 ;  /* 0x0000000000017941 */ /* 0x000fea0003800000 */
.L_x_2162:
[----:B------:R-:W-:Y:S05]  /*1b780*/  BRA `(.L_x_2010) ;  /* 0xffffffa400747947 */ /* 0x000fea000383ffff */
.L_x_2013:
[----:B0-----:R0:W1:Y:S02]  /*1b790*/  SYNCS.PHASECHK.TRANS64.TRYWAIT P0, [R11+URZ+0x19c20], R6 ;  /* 0x019c20060b0075a7 */ /* 0x001064000800017f */
[----:B-1----:R-:W-:Y:S05]  /*1b7a0*/  @!P0 NANOSLEEP.SYNCS 0x989680 ;  /* 0x009896800000895d */ /* 0x002fea0003900000 */
[----:B------:R-:W1:Y:S02]  /*1b7b0*/  @!P0 SYNCS.PHASECHK.TRANS64 P0, [R11+URZ+0x19c20], R6 ;  /* 0x019c20060b0085a7 */ /* 0x000e64000800007f */
[----:B-1----:R-:W-:Y:S05]  /*1b7c0*/  @!P0 BRA `(.L_x_2013) ;  /* 0xfffffffc00f08947 */ /* 0x002fea000383ffff */
[----:B------:R-:W-:Y:S05]  /*1b7d0*/  BRA `(.L_x_2164) ;  /* 0xffffffa400907947 */ /* 0x000fea000383ffff */
.L_x_2017:
[----:B-1----:R1:W2:Y:S02]  /*1b7e0*/  SYNCS.PHASECHK.TRANS64.TRYWAIT P0, [R10+URZ+0x19ca0], R9 ;  /* 0x019ca0090a0075a7 */ /* 0x0022a4000800017f */
[----:B--2---:R-:W-:Y:S05]  /*1b7f0*/  @!P0 NANOSLEEP.SYNCS 0x989680 ;  /* 0x009896800000895d */ /* 0x004fea0003900000 */
[----:B------:R-:W2:Y:S02]  /*1b800*/  @!P0 SYNCS.PHASECHK.TRANS64 P0, [R10+URZ+0x19ca0], R9 ;  /* 0x019ca0090a0085a7 */ /* 0x000ea4000800007f */
[----:B--2---:R-:W-:Y:S05]  /*1b810*/  @!P0 BRA `(.L_x_2017) ;  /* 0xfffffffc00f08947 */ /* 0x004fea000383ffff */
[----:B------:R-:W-:Y:S05]  /*1b820*/  BRA `(.L_x_2165) ;  /* 0xffffffa400a87947 */ /* 0x000fea000383ffff */
.L_x_2024:
[----:B0-----:R0:W2:Y:S02]  /*1b830*/  SYNCS.PHASECHK.TRANS64.TRYWAIT P0, [R10+URZ+0x19cc0], R9 ;  /* 0x019cc0090a0075a7 */ /* 0x0010a4000800017f */
[----:B--2---:R-:W-:Y:S05]  /*1b840*/  @!P0 NANOSLEEP.SYNCS 0x989680 ;  /* 0x009896800000895d */ /* 0x004fea0003900000 */
[----:B------:R-:W2:Y:S02]  /*1b850*/  @!P0 SYNCS.PHASECHK.TRANS64 P0, [R10+URZ+0x19cc0], R9 ;  /* 0x019cc0090a0085a7 */ /* 0x000ea4000800007f */
[----:B--2---:R-:W-:Y:S05]  /*1b860*/  @!P0 BRA `(.L_x_2024) ;  /* 0xfffffffc00f08947 */ /* 0x004fea000383ffff */
[----:B------:R-:W-:Y:S05]  /*1b870*/  BRA `(.L_x_2166) ;  /* 0xffffffa800a47947 */ /* 0x000fea000383ffff */
.L_x_2033:
[----:B-1----:R1:W2:Y:S02]  /*1b880*/  SYNCS.PHASECHK.TRANS64.TRYWAIT P1, [R9+URZ+0x19ca0], R8 ;  /* 0x019ca008090075a7 */ /* 0x0022a4000802017f */
[----:B--2---:R-:W-:Y:S05]  /*1b890*/  @!P1 NANOSLEEP.SYNCS 0x989680 ;  /* 0x009896800000995d */ /* 0x004fea0003900000 */
[----:B------:R-:W2:Y:S02]  /*1b8a0*/  @!P1 SYNCS.PHASECHK.TRANS64 P1, [R9+URZ+0x19ca0], R8 ;  /* 0x019ca008090095a7 */ /* 0x000ea4000802007f */
[----:B--2---:R-:W-:Y:S05]  /*1b8b0*/  @!P1 BRA `(.L_x_2033) ;  /* 0xfffffffc00f09947 */ /* 0x004fea000383ffff */
[----:B------:R-:W-:Y:S05]  /*1b8c0*/  BRA `(.L_x_2167) ;  /* 0xffffffac00d87947 */ /* 0x000fea000383ffff */
.L_x_2040:
[----:B0-----:R0:W2:Y:S02]  /*1b8d0*/  SYNCS.PHASECHK.TRANS64.TRYWAIT P1, [R9+URZ+0x19cc0], R8 ;  /* 0x019cc008090075a7 */ /* 0x0010a4000802017f */
[----:B--2---:R-:W-:Y:S05]  /*1b8e0*/  @!P1 NANOSLEEP.SYNCS 0x989680 ;  /* 0x009896800000995d */ /* 0x004fea0003900000 */
[----:B------:R-:W2:Y:S02]  /*1b8f0*/  @!P1 SYNCS.PHASECHK.TRANS64 P1, [R9+URZ+0x19cc0], R8 ;  /* 0x019cc008090095a7 */ /* 0x000ea4000802007f */
[----:B--2---:R-:W-:Y:S05]  /*1b900*/  @!P1 BRA `(.L_x_2040) ;  /* 0xfffffffc00f09947 */ /* 0x004fea000383ffff */
[----:B------:R-:W-:Y:S05]  /*1b910*/  BRA `(.L_x_2168) ;  /* 0xffffffb000d07947 */ /* 0x000fea000383ffff */
.L_x_2057:
        /* <DEDUP_REMOVED lines=11> */
.L_x_2170:
[----:B------:R-:W-:Y:S05]  /*1b9d0*/  BSYNC B0 ;  /* 0x0000000000007941 */ /* 0x000fea0003800000 */
.L_x_2169:
[----:B------:R-:W-:Y:S05]  /*1b9e0*/  BRA `(.L_x_2171) ;  /* 0xffffffc000a87947 */ /* 0x000fea000383ffff */
.L_x_2059:
[----:B------:R-:W-:Y:S01]  /*1b9f0*/  BSSY B0, `(.L_x_2172) ;  /* 0x0000006000007945 */ /* 0x000fe20003800000 */
[----:B------:R-:W-:-:S07]  /*1ba00*/  IMAD.MOV.U32 R15, RZ, RZ, -0x1 ;  /* 0xffffffffff0f7424 */ /* 0x000fce00078e00ff */
[----:B0-----:R-:W-:Y:S05]  /*1ba10*/  WARPSYNC.COLLECTIVE R15, `(.L_x_2173) ;  /* 0x000000000f0c7348 */ /* 0x001fea0003c00000 */
[----:B------:R-:W-:Y:S02]  /*1ba20*/  ELECT P6, UR62, PT ;  /* 0x00000000003e782f */ /* 0x000fe400038c0000 */
[----:B------:R-:W-:Y:S01]  /*1ba30*/  MOV R14, UR62 ;  /* 0x0000003e000e7c02 */ /* 0x000fe20008000f00 */
[----:B0-----:R-:W-:Y:S10]  /*1ba40*/  ENDCOLLECTIVE ;  /* 0x000000000000791b */ /* 0x001ff40003800000 */
.L_x_2173:
[----:B------:R-:W-:Y:S05]  /*1ba50*/  BSYNC B0 ;  /* 0x0000000000007941 */ /* 0x000fea0003800000 */
.L_x_2172:
[----:B------:R-:W-:Y:S05]  /*1ba60*/  BRA `(.L_x_2174) ;  /* 0xffffffc000a07947 */ /* 0x000fea000383ffff */
.L_x_2062:
[----:B0-----:R0:W1:Y:S02]  /*1ba70*/  SYNCS.PHASECHK.TRANS64.TRYWAIT P2, [R5+URZ+0x19c80], R4 ;  /* 0x019c8004050075a7 */ /* 0x001064000804017f */
[----:B-1----:R-:W-:Y:S05]  /*1ba80*/  @!P2 NANOSLEEP.SYNCS 0x989680 ;  /* 0x009896800000a95d */ /* 0x002fea0003900000 */
[----:B------:R-:W1:Y:S02]  /*1ba90*/  @!P2 SYNCS.PHASECHK.TRANS64 P2, [R5+URZ+0x19c80], R4 ;  /* 0x019c80040500a5a7 */ /* 0x000e64000804007f */
[----:B-1----:R-:W-:Y:S05]  /*1baa0*/  @!P2 BRA `(.L_x_2062) ;  /* 0xfffffffc00f0a947 */ /* 0x002fea000383ffff */
[----:B------:R-:W-:Y:S05]  /*1bab0*/  BRA `(.L_x_2175) ;  /* 0xffffffc400107947 */ /* 0x000fea000383ffff */
.L_x_2064:
[----:B-1----:R1:W2:Y:S02]  /*1bac0*/  SYNCS.PHASECHK.TRANS64.TRYWAIT P2, [R5+URZ+0x19c40], R4 ;  /* 0x019c4004050075a7 */ /* 0x0022a4000804017f */
[----:B--2---:R-:W-:Y:S05]  /*1bad0*/  @!P2 NANOSLEEP.SYNCS 0x989680 ;  /* 0x009896800000a95d */ /* 0x004fea0003900000 */
[----:B------:R-:W2:Y:S02]  /*1bae0*/  @!P2 SYNCS.PHASECHK.TRANS64 P2, [R5+URZ+0x19c40], R4 ;  /* 0x019c40040500a5a7 */ /* 0x000ea4000804007f */
[----:B--2---:R-:W-:Y:S05]  /*1baf0*/  @!P2 BRA `(.L_x_2064) ;  /* 0xfffffffc00f0a947 */ /* 0x004fea000383ffff */
[----:B------:R-:W-:Y:S05]  /*1bb00*/  BRA `(.L_x_2176) ;  /* 0xffffffc400947947 */ /* 0x000fea000383ffff */
.L_x_2067:
        /* <DEDUP_REMOVED lines=8> */
.L_x_2073:
[----:B0-----:R0:W1:Y:S02]  /*1bb90*/  SYNCS.PHASECHK.TRANS64.TRYWAIT P0, [R3+URZ+0x19c80], R4 ;  /* 0x019c8004030075a7 */ /* 0x001064000800017f */
[----:B-1----:R-:W-:Y:S05]  /*1bba0*/  @!P0 NANOSLEEP.SYNCS 0x989680 ;  /* 0x009896800000895d */ /* 0x002fea0003900000 */
[----:B------:R-:W1:Y:S02]  /*1bbb0*/  @!P0 SYNCS.PHASECHK.TRANS64 P0, [R3+URZ+0x19c80], R4 ;  /* 0x019c8004030085a7 */ /* 0x000e64000800007f */
[----:B-1----:R-:W-:Y:S05]  /*1bbc0*/  @!P0 BRA `(.L_x_2073) ;  /* 0xfffffffc00f08947 */ /* 0x002fea000383ffff */
[----:B------:R-:W-:Y:S05]  /*1bbd0*/  BRA `(.L_x_2178) ;  /* 0xffffffcc00707947 */ /* 0x000fea000383ffff */
.L_x_2080:
[----:B-1----:R1:W2:Y:S02]  /*1bbe0*/  SYNCS.PHASECHK.TRANS64.TRYWAIT P0, [R3+URZ+0x19c40], R4 ;  /* 0x019c4004030075a7 */ /* 0x0022a4000800017f */
[----:B--2---:R-:W-:Y:S05]  /*1bbf0*/  @!P0 NANOSLEEP.SYNCS 0x989680 ;  /* 0x009896800000895d */ /* 0x004fea0003900000 */
[----:B------:R-:W2:Y:S02]  /*1bc00*/  @!P0 SYNCS.PHASECHK.TRANS64 P0, [R3+URZ+0x19c40], R4 ;  /* 0x019c4004030085a7 */ /* 0x000ea4000800007f */
[----:B--2---:R-:W-:Y:S05]  /*1bc10*/  @!P0 BRA `(.L_x_2080) ;  /* 0xfffffffc00f08947 */ /* 0x004fea000383ffff */
[----:B------:R-:W-:Y:S05]  /*1bc20*/  BRA `(.L_x_2179) ;  /* 0xffffffd000747947 */ /* 0x000fea000383ffff */
.L_x_2088:
[----:B0-----:R0:W1:Y:S02]  /*1bc30*/  SYNCS.PHASECHK.TRANS64.TRYWAIT P2, [R13+URZ+0x19c70], R4 ;  /* 0x019c70040d0075a7 */ /* 0x001064000804017f */
[----:B-1----:R-:W-:Y:S05]  /*1bc40*/  @!P2 NANOSLEEP.SYNCS 0x989680 ;  /* 0x009896800000a95d */ /* 0x002fea0003900000 */
[----:B------:R-:W1:Y:S02]  /*1bc50*/  @!P2 SYNCS.PHASECHK.TRANS64 P2, [R13+URZ+0x19c70], R4 ;  /* 0x019c70040d00a5a7 */ /* 0x000e64000804007f */
[----:B-1----:R-:W-:Y:S05]  /*1bc60*/  @!P2 BRA `(.L_x_2088) ;  /* 0xfffffffc00f0a947 */ /* 0x002fea000383ffff */
[----:B------:R-:W-:Y:S05]  /*1bc70*/  BRA `(.L_x_2180) ;  /* 0xffffffd400947947 */ /* 0x000fea000383ffff */
.L_x_2090:
[----:B0-----:R0:W1:Y:S02]  /*1bc80*/  SYNCS.PHASECHK.TRANS64.TRYWAIT P2, [R13+URZ+0x19c60], R4 ;  /* 0x019c60040d0075a7 */ /* 0x001064000804017f */
[----:B-1----:R-:W-:Y:S05]  /*1bc90*/  @!P2 NANOSLEEP.SYNCS 0x989680 ;  /* 0x009896800000a95d */ /* 0x002fea0003900000 */
[----:B------:R-:W1:Y:S02]  /*1bca0*/  @!P2 SYNCS.PHASECHK.TRANS64 P2, [R13+URZ+0x19c60], R4 ;  /* 0x019c60040d00a5a7 */ /* 0x000e64000804007f */
[----:B-1----:R-:W-:Y:S05]  /*1bcb0*/  @!P2 BRA `(.L_x_2090) ;  /* 0xfffffffc00f0a947 */ /* 0x002fea000383ffff */
[----:B------:R-:W-:Y:S05]  /*1bcc0*/  BRA `(.L_x_2181) ;  /* 0xffffffd4009c7947 */ /* 0x000fea000383ffff */
.L_x_2097:
[----:B0-----:R0:W1:Y:S02]  /*1bcd0*/  SYNCS.PHASECHK.TRANS64.TRYWAIT P0, [R3+URZ+0x19c70], R0 ;  /* 0x019c7000030075a7 */ /* 0x001064000800017f */
[----:B-1----:R-:W-:Y:S05]  /*1bce0*/  @!P0 NANOSLEEP.SYNCS 0x989680 ;  /* 0x009896800000895d */ /* 0x002fea0003900000 */
[----:B------:R-:W1:Y:S02]  /*1bcf0*/  @!P0 SYNCS.PHASECHK.TRANS64 P0, [R3+URZ+0x19c70], R0 ;  /* 0x019c7000030085a7 */ /* 0x000e64000800007f */
[----:B-1----:R-:W-:Y:S05]  /*1bd00*/  @!P0 BRA `(.L_x_2097) ;  /* 0xfffffffc00f08947 */ /* 0x002fea000383ffff */
[----:B------:R-:W-:Y:S05]  /*1bd10*/  BRA `(.L_x_2182) ;  /* 0xffffffd800fc7947 */ /* 0x000fea000383ffff */
.L_x_2099:
[----:B0-----:R0:W1:Y:S02]  /*1bd20*/  SYNCS.PHASECHK.TRANS64.TRYWAIT P0, [R3+URZ+0x19c60], R0 ;  /* 0x019c6000030075a7 */ /* 0x001064000800017f */
[----:B-1----:R-:W-:Y:S05]  /*1bd30*/  @!P0 NANOSLEEP.SYNCS 0x989680 ;  /* 0x009896800000895d */ /* 0x002fea0003900000 */
[----:B------:R-:W1:Y:S02]  /*1bd40*/  @!P0 SYNCS.PHASECHK.TRANS64 P0, [R3+URZ+0x19c60], R0 ;  /* 0x019c6000030085a7 */ /* 0x000e64000800007f */
[----:B-1----:R-:W-:Y:S05]  /*1bd50*/  @!P0 BRA `(.L_x_2099) ;  /* 0xfffffffc00f08947 */ /* 0x002fea000383ffff */
[----:B------:R-:W-:Y:S05]  /*1bd60*/  BRA `(.L_x_2183) ;  /* 0xffffffdc00007947 */ /* 0x000fea000383ffff */
.L_x_2103:
        /* <DEDUP_REMOVED lines=8> */
.L_x_2185:
[----:B------:R-:W-:Y:S05]  /*1bdf0*/  BSYNC B0 ;  /* 0x0000000000007941 */ /* 0x000fea0003800000 */
.L_x_2184:
        /* <DEDUP_REMOVED lines=9> */
.L_x_2186:
        /* <DEDUP_REMOVED lines=18> */
.L_x_2187:
[----:B------:R-:W-:Y:S01]  /*1bfb0*/  IMAD.MOV.U32 R12, RZ, RZ, 0x2 ;  /* 0x00000002ff0c7424 */ /* 0x000fe200078e00ff */
[----:B------:R-:W-:-:S05]  /*1bfc0*/  SEL R4, R14, RZ, P1 ;  /* 0x000000ff0e047207 */ /* 0x000fca0000800000 */
[----:B------:R-:W-:-:S04]  /*1bfd0*/  IMAD.IADD R4, R17, 0x1, R4 ;  /* 0x0000000111047824 */ /* 0x000fc800078e0204 */
[----:B------:R-:W-:-:S07]  /*1bfe0*/  IMAD.MOV.U32 R13, RZ, RZ, R4 ;  /* 0x000000ffff0d7224 */ /* 0x000fce00078e0004 */
[----:B------:R-:W-:Y:S05]  /*1bff0*/  WARPSYNC.COLLECTIVE R15, `(.L_x_2188) ;  /* 0x000000000f087348 */ /* 0x000fea0003c00000 */
[----:B------:R0:W1:Y:S02]  /*1c000*/  SHFL.UP P6, R14, R13, R12, R11 ;  /* 0x0400000c0d0e7389 */ /* 0x00006400000c000b */
[----:B01----:R-:W-:Y:S01]  /*1c010*/  ENDCOLLECTIVE ;  /* 0x000000000000791b */ /* 0x003fe20003800000 */
.L_x_2188:
[----:B------:R-:W-:Y:S01]  /*1c020*/  IMAD.MOV.U32 R12, RZ, RZ, 0x4 ;  /* 0x00000004ff0c7424 */ /* 0x000fe200078e00ff */
[----:B------:R-:W-:-:S05]  /*1c030*/  SEL R3, R14, RZ, P2 ;  /* 0x000000ff0e037207 */ /* 0x000fca0001000000 */
[----:B------:R-:W-:-:S04]  /*1c040*/  IMAD.IADD R6, R4, 0x1, R3 ;  /* 0x0000000104067824 */ /* 0x000fc800078e0203 */
[----:B------:R-:W-:-:S07]  /*1c050*/  IMAD.MOV.U32 R13, RZ, RZ, R6 ;  /* 0x000000ffff0d7224 */ /* 0x000fce00078e0006 */
[----:B------:R-:W-:Y:S05]  /*1c060*/  WARPSYNC.COLLECTIVE R15, `(.L_x_2189) ;  /* 0x000000000f087348 */ /* 0x000fea0003c00000 */
[----:B------:R0:W1:Y:S02]  /*1c070*/  SHFL.UP P6, R14, R13, R12, R11 ;  /* 0x0400000c0d0e7389 */ /* 0x00006400000c000b */
[----:B01----:R-:W-:Y:S01]  /*1c080*/  ENDCOLLECTIVE ;  /* 0x000000000000791b */ /* 0x003fe20003800000 */
.L_x_2189:
[----:B------:R-:W-:Y:S01]  /*1c090*/  IMAD.MOV.U32 R12, RZ, RZ, 0x8 ;  /* 0x00000008ff0c7424 */ /* 0x000fe200078e00ff */
[----:B------:R-:W-:-:S05]  /*1c0a0*/  SEL R3, R14, RZ, P3 ;  /* 0x000000ff0e037207 */ /* 0x000fca0001800000 */
[----:B------:R-:W-:-:S04]  /*1c0b0*/  IMAD.IADD R2, R6, 0x1, R3 ;  /* 0x0000000106027824 */ /* 0x000fc800078e0203 */
[----:B------:R-:W-:-:S07]  /*1c0c0*/  IMAD.MOV.U32 R13, RZ, RZ, R2 ;  /* 0x000000ffff0d7224 */ /* 0x000fce00078e0002 */
[----:B------:R-:W-:Y:S05]  /*1c0d0*/  WARPSYNC.COLLECTIVE R15, `(.L_x_2190) ;  /* 0x000000000f087348 */ /* 0x000fea0003c00000 */
[----:B------:R0:W1:Y:S02]  /*1c0e0*/  SHFL.UP P6, R14, R13, R12, R11 ;  /* 0x0400000c0d0e7389 */ /* 0x00006400000c000b */
[----:B01----:R-:W-:Y:S01]  /*1c0f0*/  ENDCOLLECTIVE ;  /* 0x000000000000791b */ /* 0x003fe20003800000 */
.L_x_2190:
[----:B------:R-:W-:Y:S01]  /*1c100*/  IMAD.MOV.U32 R12, RZ, RZ, 0x10 ;  /* 0x00000010ff0c7424 */ /* 0x000fe200078e00ff */
[----:B------:R-:W-:-:S05]  /*1c110*/  SEL R3, R14, RZ, P4 ;  /* 0x000000ff0e037207 */ /* 0x000fca0002000000 */
[----:B------:R-:W-:-:S04]  /*1c120*/  IMAD.IADD R3, R2, 0x1, R3 ;  /* 0x0000000102037824 */ /* 0x000fc800078e0203 */
[----:B------:R-:W-:-:S07]  /*1c130*/  IMAD.MOV.U32 R13, RZ, RZ, R3 ;  /* 0x000000ffff0d7224 */ /* 0x000fce00078e0003 */
[----:B------:R-:W-:Y:S05]  /*1c140*/  WARPSYNC.COLLECTIVE R15, `(.L_x_2191) ;  /* 0x000000000f087348 */ /* 0x000fea0003c00000 */
[----:B------:R0:W1:Y:S02]  /*1c150*/  SHFL.UP P6, R14, R13, R12, R11 ;  /* 0x0400000c0d0e7389 */ /* 0x00006400000c000b */
[----:B01----:R-:W-:Y:S01]  /*1c160*/  ENDCOLLECTIVE ;  /* 0x000000000000791b */ /* 0x003fe20003800000 */
.L_x_2191:
        /* <DEDUP_REMOVED lines=8> */
.L_x_2192:
[----:B------:R-:W-:Y:S05]  /*1c1f0*/  BRA `(.L_x_2193) ;  /* 0xffffffdc009c7947 */ /* 0x000fea000383ffff */
.L_x_2108:
        /* <DEDUP_REMOVED lines=8> */
.L_x_2195:
[----:B------:R-:W-:Y:S05]  /*1c280*/  BSYNC B0 ;  /* 0x0000000000007941 */ /* 0x000fea0003800000 */
.L_x_2194:
        /* <DEDUP_REMOVED lines=8> */
.L_x_2196:
[----:B------:R-:W-:Y:S01]  /*1c310*/  IMAD.MOV.U32 R12, RZ, RZ, 0x4 ;  /* 0x00000004ff0c7424 */ /* 0x000fe200078e00ff */
[----:B------:R-:W-:-:S05]  /*1c320*/  SEL R2, R14, RZ, P2 ;  /* 0x000000ff0e027207 */ /* 0x000fca0001000000 */
[----:B------:R-:W-:-:S04]  /*1c330*/  IMAD.IADD R2, R13, 0x1, R2 ;  /* 0x000000010d027824 */ /* 0x000fc800078e0202 */
[----:B------:R-:W-:-:S07]  /*1c340*/  IMAD.MOV.U32 R13, RZ, RZ, R2 ;  /* 0x000000ffff0d7224 */ /* 0x000fce00078e0002 */
[----:B------:R-:W-:Y:S05]  /*1c350*/  WARPSYNC.COLLECTIVE R15, `(.L_x_2197) ;  /* 0x000000000f087348 */ /* 0x000fea0003c00000 */
[----:B------:R0:W1:Y:S02]  /*1c360*/  SHFL.UP P6, R14, R13, R12, R11 ;  /* 0x0400000c0d0e7389 */ /* 0x00006400000c000b */
[----:B01----:R-:W-:Y:S01]  /*1c370*/  ENDCOLLECTIVE ;  /* 0x000000000000791b */ /* 0x003fe20003800000 */
.L_x_2197:
[----:B------:R-:W-:Y:S01]  /*1c380*/  IMAD.MOV.U32 R12, RZ, RZ, 0x8 ;  /* 0x00000008ff0c7424 */ /* 0x000fe200078e00ff */
[----:B------:R-:W-:-:S05]  /*1c390*/  SEL R3, R14, RZ, P3 ;  /* 0x000000ff0e037207 */ /* 0x000fca0001800000 */
[----:B------:R-:W-:-:S04]  /*1c3a0*/  IMAD.IADD R3, R2, 0x1, R3 ;  /* 0x0000000102037824 */ /* 0x000fc800078e0203 */
[----:B------:R-:W-:-:S07]  /*1c3b0*/  IMAD.MOV.U32 R13, RZ, RZ, R3 ;  /* 0x000000ffff0d7224 */ /* 0x000fce00078e0003 */
[----:B------:R-:W-:Y:S05]  /*1c3c0*/  WARPSYNC.COLLECTIVE R15, `(.L_x_2198) ;  /* 0x000000000f087348 */ /* 0x000fea0003c00000 */
[----:B------:R0:W1:Y:S02]  /*1c3d0*/  SHFL.UP P6, R14, R13, R12, R11 ;  /* 0x0400000c0d0e7389 */ /* 0x00006400000c000b */
[----:B01----:R-:W-:Y:S01]  /*1c3e0*/  ENDCOLLECTIVE ;  /* 0x000000000000791b */ /* 0x003fe20003800000 */
.L_x_2198:
[----:B------:R-:W-:Y:S01]  /*1c3f0*/  IMAD.MOV.U32 R12, RZ, RZ, 0x10 ;  /* 0x00000010ff0c7424 */ /* 0x000fe200078e00ff */
[----:B------:R-:W-:-:S05]  /*1c400*/  SEL R4, R14, RZ, P4 ;  /* 0x000000ff0e047207 */ /* 0x000fca0002000000 */
[----:B------:R-:W-:-:S04]  /*1c410*/  IMAD.IADD R4, R3, 0x1, R4 ;  /* 0x0000000103047824 */ /* 0x000fc800078e0204 */
[----:B------:R-:W-:-:S07]  /*1c420*/  IMAD.MOV.U32 R13, RZ, RZ, R4 ;  /* 0x000000ffff0d7224 */ /* 0x000fce00078e0004 */
[----:B------:R-:W-:Y:S05]  /*1c430*/  WARPSYNC.COLLECTIVE R15, `(.L_x_2199) ;  /* 0x000000000f087348 */ /* 0x000fea0003c00000 */
[----:B------:R0:W1:Y:S02]  /*1c440*/  SHFL.UP P6, R14, R13, R12, R11 ;  /* 0x0400000c0d0e7389 */ /* 0x00006400000c000b */
[----:B01----:R-:W-:Y:S01]  /*1c450*/  ENDCOLLECTIVE ;  /* 0x000000000000791b */ /* 0x003fe20003800000 */
.L_x_2199:
        /* <DEDUP_REMOVED lines=8> */
.L_x_2200:
[----:B------:R-:W-:Y:S05]  /*1c4e0*/  BRA `(.L_x_2201) ;  /* 0xffffffdc007c7947 */ /* 0x000fea000383ffff */
.L_x_2110:
[----:B------:R-:W-:Y:S01]  /*1c4f0*/  BSSY B0, `(.L_x_2202) ;  /* 0x0000006000007945 */ /* 0x000fe20003800000 */
[----:B------:R-:W-:Y:S01]  /*1c500*/  PLOP3.LUT P6, PT, P6, PT, PT, 0x8, 0x0 ;  /* 0x000000000000781c */ /* 0x000fe200037ce170 */
[----:B------:R-:W-:-:S12]  /*1c510*/  IMAD.MOV.U32 R15, RZ, RZ, -0x1 ;  /* 0xffffffffff0f7424 */ /* 0x000fd800078e00ff */
[----:B0-----:R-:W-:Y:S05]  /*1c520*/  WARPSYNC.COLLECTIVE R15, `(.L_x_2203) ;  /* 0x000000000f087348 */ /* 0x001fea0003c00000 */
[----:B------:R-:W-:Y:S01]  /*1c530*/  VOTE.ANY R14, PT, P6 ;  /* 0x00000000000e7806 */ /* 0x000fe200030e0100 */
[----:B0-----:R-:W-:Y:S06]  /*1c540*/  ENDCOLLECTIVE ;  /* 0x000000000000791b */ /* 0x001fec0003800000 */
.L_x_2203:
[----:B------:R-:W-:Y:S05]  /*1c550*/  BSYNC B0 ;  /* 0x0000000000007941 */ /* 0x000fea0003800000 */
.L_x_2202:
        /* <DEDUP_REMOVED lines=9> */
.L_x_2204:
[----:B------:R-:W-:Y:S01]  /*1c5f0*/  IMAD.MOV.U32 R17, RZ, RZ, R14 ;  /* 0x000000ffff117224 */ /* 0x000fe200078e000e */
[----:B------:R-:W-:Y:S06]  /*1c600*/  BRA `(.L_x_2205) ;  /* 0xffffffdc006c7947 */ /* 0x000fec000383ffff */
.L_x_2112:
[----:B------:R-:W-:Y:S01]  /*1c610*/  BSSY B0, `(.L_x_2206) ;  /* 0x0000007000007945 */ /* 0x000fe20003800000 */
[----:B------:R-:W-:Y:S02]  /*1c620*/  IMAD.MOV.U32 R13, RZ, RZ, R3 ;  /* 0x000000ffff0d7224 */ /* 0x000fe400078e0003 */
[----:B------:R-:W-:Y:S02]  /*1c630*/  IMAD.MOV.U32 R11, RZ, RZ, 0x1f ;  /* 0x0000001fff0b7424 */ /* 0x000fe400078e00ff */
[----:B------:R-:W-:-:S07]  /*1c640*/  IMAD.MOV.U32 R15, RZ, RZ, -0x1 ;  /* 0xffffffffff0f7424 */ /* 0x000fce00078e00ff */
[----:B012---:R-:W-:Y:S05]  /*1c650*/  WARPSYNC.COLLECTIVE R15, `(.L_x_2207) ;  /* 0x000000000f087348 */ /* 0x007fea0003c00000 */
[----:B------:R3:W4:Y:S02]  /*1c660*/  SHFL.IDX P6, R14, R13, R12, R11 ;  /* 0x0000000c0d0e7389 */ /* 0x00072400000c000b */
[----:B01234-:R-:W-:Y:S01]  /*1c670*/  ENDCOLLECTIVE ;  /* 0x000000000000791b */ /* 0x01ffe20003800000 */
.L_x_2207:
[----:B------:R-:W-:Y:S05]  /*1c680*/  BSYNC B0 ;  /* 0x0000000000007941 */ /* 0x000fea0003800000 */
.L_x_2206:
[----:B------:R-:W-:Y:S05]  /*1c690*/  BRA `(.L_x_2111) ;  /* 0xffffffdc00647947 */ /* 0x000fea000383ffff */
.L_x_2116:
[----:B0-----:R0:W1:Y:S02]  /*1c6a0*/  SYNCS.PHASECHK.TRANS64.TRYWAIT P0, [R9+URZ+0x19c20], R0 ;  /* 0x019c2000090075a7 */ /* 0x001064000800017f */
[----:B-1----:R-:W-:Y:S05]  /*1c6b0*/  @!P0 NANOSLEEP.SYNCS 0x989680 ;  /* 0x009896800000895d */ /* 0x002fea0003900000 */
[----:B------:R-:W1:Y:S02]  /*1c6c0*/  @!P0 SYNCS.PHASECHK.TRANS64 P0, [R9+URZ+0x19c20], R0 ;  /* 0x019c2000090085a7 */ /* 0x000e64000800007f */
[----:B-1----:R-:W-:Y:S05]  /*1c6d0*/  @!P0 BRA `(.L_x_2116) ;  /* 0xfffffffc00f08947 */ /* 0x002fea000383ffff */
[----:B------:R-:W-:Y:S05]  /*1c6e0*/  BRA `(.L_x_2208) ;  /* 0xffffffe000dc7947 */ /* 0x000fea000383ffff */
.L_x_2117:
        /* <DEDUP_REMOVED lines=11> */
.L_x_2210:
[----:B------:R-:W-:Y:S05]  /*1c7a0*/  BSYNC B0 ;  /* 0x0000000000007941 */ /* 0x000fea0003800000 */
.L_x_2209:
[----:B------:R-:W-:Y:S05]  /*1c7b0*/  BRA `(.L_x_2211) ;  /* 0xffffffe000c47947 */ /* 0x000fea000383ffff */
.L_x_2118:
[----:B------:R-:W-:Y:S01]  /*1c7c0*/  BSSY B0, `(.L_x_2212) ;  /* 0x0000006000007945 */ /* 0x000fe20003800000 */
[----:B------:R-:W-:-:S07]  /*1c7d0*/  IMAD.MOV.U32 R15, RZ, RZ, -0x1 ;  /* 0xffffffffff0f7424 */ /* 0x000fce00078e00ff */
[----:B0-----:R-:W-:Y:S05]  /*1c7e0*/  WARPSYNC.COLLECTIVE R15, `(.L_x_2213) ;  /* 0x000000000f0c7348 */ /* 0x001fea0003c00000 */
[----:B------:R-:W-:Y:S02]  /*1c7f0*/  ELECT P6, UR62, PT ;  /* 0x00000000003e782f */ /* 0x000fe400038c0000 */
[----:B------:R-:W-:Y:S01]  /*1c800*/  MOV R14, UR62 ;  /* 0x0000003e000e7c02 */ /* 0x000fe20008000f00 */
[----:B0-----:R-:W-:Y:S10]  /*1c810*/  ENDCOLLECTIVE ;  /* 0x000000000000791b */ /* 0x001ff40003800000 */
.L_x_2213:
[----:B------:R-:W-:Y:S05]  /*1c820*/  BSYNC B0 ;  /* 0x0000000000007941 */ /* 0x000fea0003800000 */
.L_x_2212:
[----:B------:R-:W-:Y:S05]  /*1c830*/  BRA `(.L_x_2214) ;  /* 0xffffffe000b87947 */ /* 0x000fea000383ffff */
.L_x_2120:
[----:B0-----:R0:W1:Y:S02]  /*1c840*/  SYNCS.PHASECHK.TRANS64.TRYWAIT P1, [R7+URZ], R2 ;  /* 0x00000002070075a7 */ /* 0x001064000802017f */
[----:B-1----:R-:W-:Y:S05]  /*1c850*/  @!P1 NANOSLEEP.SYNCS 0x989680 ;  /* 0x009896800000995d */ /* 0x002fea0003900000 */
[----:B------:R-:W1:Y:S02]  /*1c860*/  @!P1 SYNCS.PHASECHK.TRANS64 P1, [R7+URZ], R2 ;  /* 0x00000002070095a7 */ /* 0x000e64000802007f */
[----:B-1----:R-:W-:Y:S05]  /*1c870*/  @!P1 BRA `(.L_x_2120) ;  /* 0xfffffffc00f09947 */ /* 0x002fea000383ffff */
[----:B------:R-:W-:Y:S05]  /*1c880*/  BRA `(.L_x_2215) ;  /* 0xffffffe000ec7947 */ /* 0x000fea000383ffff */
.L_x_2121:
[----:B-1----:R1:W2:Y:S02]  /*1c890*/  SYNCS.PHASECHK.TRANS64.TRYWAIT P1, [R3+URZ], R0 ;  /* 0x00000000030075a7 */ /* 0x0022a4000802017f */
[----:B--2---:R-:W-:Y:S05]  /*1c8a0*/  @!P1 NANOSLEEP.SYNCS 0x989680 ;  /* 0x009896800000995d */ /* 0x004fea0003900000 */
[----:B------:R-:W2:Y:S02]  /*1c8b0*/  @!P1 SYNCS.PHASECHK.TRANS64 P1, [R3+URZ], R0 ;  /* 0x00000000030095a7 */ /* 0x000ea4000802007f */
[----:B--2---:R-:W-:Y:S05]  /*1c8c0*/  @!P1 BRA `(.L_x_2121) ;  /* 0xfffffffc00f09947 */ /* 0x004fea000383ffff */
[----:B------:R-:W-:Y:S05]  /*1c8d0*/  BRA `(.L_x_2216) ;  /* 0xffffffe000e07947 */ /* 0x000fea000383ffff */
.L_x_2123:
[----:B-1----:R1:W2:Y:S02]  /*1c8e0*/  SYNCS.PHASECHK.TRANS64.TRYWAIT P1, [R3+URZ+0x19c60], R2 ;  /* 0x019c6002030075a7 */ /* 0x0022a4000802017f */
[----:B--2---:R-:W-:Y:S05]  /*1c8f0*/  @!P1 NANOSLEEP.SYNCS 0x989680 ;  /* 0x009896800000995d */ /* 0x004fea0003900000 */
[----:B------:R-:W2:Y:S02]  /*1c900*/  @!P1 SYNCS.PHASECHK.TRANS64 P1, [R3+URZ+0x19c60], R2 ;  /* 0x019c6002030095a7 */ /* 0x000ea4000802007f */
[----:B--2---:R-:W-:Y:S05]  /*1c910*/  @!P1 BRA `(.L_x_2123) ;  /* 0xfffffffc00f09947 */ /* 0x004fea000383ffff */
[----:B------:R-:W-:Y:S05]  /*1c920*/  BRA `(.L_x_2217) ;  /* 0xffffffe000e07947 */ /* 0x000fea000383ffff */
.L_x_2125:
[----:B--2---:R2:W3:Y:S02]  /*1c930*/  SYNCS.PHASECHK.TRANS64.TRYWAIT P1, [R5+URZ+0x19c60], R0 ;  /* 0x019c6000050075a7 */ /* 0x0044e4000802017f */
[----:B---3--:R-:W-:Y:S05]  /*1c940*/  @!P1 NANOSLEEP.SYNCS 0x989680 ;  /* 0x009896800000995d */ /* 0x008fea0003900000 */
[----:B------:R-:W3:Y:S02]  /*1c950*/  @!P1 SYNCS.PHASECHK.TRANS64 P1, [R5+URZ+0x19c60], R0 ;  /* 0x019c6000050095a7 */ /* 0x000ee4000802007f */
[----:B---3--:R-:W-:Y:S05]  /*1c960*/  @!P1 BRA `(.L_x_2125) ;  /* 0xfffffffc00f09947 */ /* 0x008fea000383ffff */
[----:B------:R-:W-:Y:S05]  /*1c970*/  BRA `(.L_x_2218) ;  /* 0xffffffe000e07947 */ /* 0x000fea000383ffff */
.L_x_2127:
[----:B---3--:R3:W4:Y:S02]  /*1c980*/  SYNCS.PHASECHK.TRANS64.TRYWAIT P0, [R3+URZ+0x19c80], R2 ;  /* 0x019c8002030075a7 */ /* 0x008724000800017f */
[----:B----4-:R-:W-:Y:S05]  /*1c990*/  @!P0 NANOSLEEP.SYNCS 0x989680 ;  /* 0x009896800000895d */ /* 0x010fea0003900000 */
[----:B------:R-:W4:Y:S02]  /*1c9a0*/  @!P0 SYNCS.PHASECHK.TRANS64 P0, [R3+URZ+0x19c80], R2 ;  /* 0x019c8002030085a7 */ /* 0x000f24000800007f */
[----:B----4-:R-:W-:Y:S05]  /*1c9b0*/  @!P0 BRA `(.L_x_2127) ;  /* 0xfffffffc00f08947 */ /* 0x010fea000383ffff */
[----:B------:R-:W-:Y:S05]  /*1c9c0*/  BRA `(.L_x_2128) ;  /* 0xffffffe000dc7947 */ /* 0x000fea000383ffff */
.L_x_2219:
        /* <DEDUP_REMOVED lines=11> */
.L_x_2228:


//--------------------- .nv.global.init           --------------------------
	.section	.nv.global.init,"aw",@progbits
	.align	4
.nv.global.init:
	.type		_ZZN5flash28permute_output_fp8_VcolmajorIN4cute6TensorINS1_11ArrayEngineIN7cutlass10bfloat16_tELm48EEENS1_6LayoutINS1_5tupleIJNS8_IJNS1_1CILi2EEESA_NS9_ILi12EEEEEENS9_ILi1EEESD_EEENS8_IJNS8_IJSD_SA_NS9_ILi4EEEEEENS9_ILi0EEESH_EEEEEEEEEvRT_E9upper_map,@object
	.size		_ZZN5flash28permute_output_fp8_VcolmajorIN4cute6TensorINS1_11ArrayEngineIN7cutlass10bfloat16_tELm48EEENS1_6LayoutINS1_5tupleIJNS8_IJNS1_1CILi2EEESA_NS9_ILi12EEEEEENS9_ILi1EEESD_EEENS8_IJNS8_IJSD_SA_NS9_ILi4EEEEEENS9_ILi0EEESH_EEEEEEEEEvRT_E9upper_map,($str$23 - _ZZN5flash28permute_output_fp8_VcolmajorIN4cute6TensorINS1_11ArrayEngineIN7cutlass10bfloat16_tELm48EEENS1_6LayoutINS1_5tupleIJNS8_IJNS1_1CILi2EEESA_NS9_ILi12EEEEEENS9_ILi1EEESD_EEENS8_IJNS8_IJSD_SA_NS9_ILi4EEEEEENS9_ILi0EEESH_EEEEEEEEEvRT_E9upper_map)
_ZZN5flash28permute_output_fp8_VcolmajorIN4cute6TensorINS1_11ArrayEngineIN7cutlass10bfloat16_tELm48EEENS1_6LayoutINS1_5tupleIJNS8_IJNS1_1CILi2EEESA_NS9_ILi12EEEEEENS9_ILi1EEESD_EEENS8_IJNS8_IJSD_SA_NS9_ILi4EEEEEENS9_ILi0EEESH_EEEEEEEEEvRT_E9upper_map:
        /*0000*/ 	.byte	0x00, 0x00, 0x00, 0x00, 0x02, 0x00, 0x00, 0x00, 0x03, 0x00, 0x00, 0x00, 0x01, 0x00, 0x00, 0x00
	.type		$str$23,@object
	.size		$str$23,($str$24 - $str$23)
$str$23:
        /*0010*/ 	.byte	0x28, 0x61, 0x64, 0x64, 0x72, 0x65, 0x73, 0x73, 0x20, 0x26, 0x20, 0x6d, 0x61, 0x73, 0x6b, 0x29
        /*0020*/ 	.byte	0x20, 0x3d, 0x3d, 0x20, 0x30, 0x00
	.type		$str$24,@object
	.size		$str$24,(__unnamed_5 - $str$24)
$str$24:
        /*0026*/ 	.byte	0x2f, 0x74, 0x6d, 0x70, 0x2f, 0x6f, 0x73, 0x73, 0x5f, 0x6b, 0x65, 0x72, 0x6e, 0x65, 0x6c, 0x73
        /*0036*/ 	.byte	0x5f, 0x73, 0x72, 0x63, 0x2f, 0x66, 0x6c, 0x61, 0x73, 0x68, 0x5f, 0x61, 0x74, 0x74, 0x65, 0x6e
        /*0046*/ 	.byte	0x74, 0x69, 0x6f, 0x6e, 0x2f, 0x63, 0x73, 0x72, 0x63, 0x2f, 0x63, 0x75, 0x74, 0x6c, 0x61, 0x73
        /*0056*/ 	.byte	0x73, 0x2f, 0x69, 0x6e, 0x63, 0x6c, 0x75, 0x64, 0x65, 0x2f, 0x63, 0x75, 0x74, 0x65, 0x2f, 0x70
        /*0066*/ 	.byte	0x6f, 0x69, 0x6e, 0x74, 0x65, 0x72, 0x5f, 0x66, 0x6c, 0x61, 0x67, 0x67, 0x65, 0x64, 0x2e, 0x68
        /*0076*/ 	.byte	0x70, 0x70, 0x00
	.type		__unnamed_5,@object
	.size		__unnamed_5,(__unnamed_6 - __unnamed_5)
__unnamed_5:
        /* <DEDUP_REMOVED lines=24> */
        /*01f9*/ 	.byte	0x3e, 0x3e, 0x20, 0x26, 0x5d, 0x00
	.type		__unnamed_6,@object
	.size		__unnamed_6,(__unnamed_3 - __unnamed_6)
__unnamed_6:
        /* <DEDUP_REMOVED lines=25> */
	.type		__unnamed_3,@object
	.size		__unnamed_3,(__unnamed_4 - __unnamed_3)
__unnamed_3:
        /* <DEDUP_REMOVED lines=29> */
        /*0555*/ 	.byte	0x5d, 0x00
	.type		__unnamed_4,@object
	.size		__unnamed_4,(__unnamed_2 - __unnamed_4)
__unnamed_4:
        /* <DEDUP_REMOVED lines=30> */
	.type		__unnamed_2,@object
	.size		__unnamed_2,(__unnamed_1 - __unnamed_2)
__unnamed_2:
        /* <DEDUP_REMOVED lines=30> */
	.type		__unnamed_1,@object
	.size		__unnamed_1,(.L_0 - __unnamed_1)
__unnamed_1:
        /* <DEDUP_REMOVED lines=30> */
.L_0:


//--------------------- .nv.shared._ZN7cutlass13device_kernelIN5flash11enable_sm90INS1_16FlashAttnFwdSm90INS1_25CollectiveMainloopFwdSm90ILi2EN4cute5tupleIJNS5_1CILi1EEES8_S8_EEENS6_IJNS7_ILi192EEENS7_ILi128EEENS7_ILi96EEEEEELi96ENS_12float_e4m3_tEfNS_4arch4Sm90ELb0ELb0ELb0ELb0ELb0ELb0ELb0ELb1ELb1ELb0ELb0ELb0EEENS1_21CollectiveEpilogueFwdINS6_IJSA_SC_SB_EEES9_NS_10bfloat16_tESG_Li384ELb0ELb0ELb0ELb1EEENS1_29StaticPersistentTileSchedulerILb0EEEEEEEEEvNT_6ParamsE --------------------------
	.section	.nv.shared._ZN7cutlass13device_kernelIN5flash11enable_sm90INS1_16FlashAttnFwdSm90INS1_25CollectiveMainloopFwdSm90ILi2EN4cute5tupleIJNS5_1CILi1EEES8_S8_EEENS6_IJNS7_ILi192EEENS7_ILi128EEENS7_ILi96EEEEEELi96ENS_12float_e4m3_tEfNS_4arch4Sm90ELb0ELb0ELb0ELb0ELb0ELb0ELb0ELb1ELb1ELb0ELb0ELb0EEENS1_21CollectiveEpilogueFwdINS6_IJSA_SC_SB_EEES9_NS_10bfloat16_tESG_Li384ELb0ELb0ELb0ELb1EEENS1_29StaticPersistentTileSchedulerILb0EEEEEEEEEvNT_6ParamsE,"aw",@nobits
	.sectionflags	@""
	.align	16
	.zero		1024


//--------------------- .nv.shared.reserved.0     --------------------------
	.section	.nv.shared.reserved.0,"aw",@nobits
	.weak		__nv_reservedSMEM_offset_0_alias
	.size		__nv_reservedSMEM_offset_0_alias, 0, 0
	.other		__nv_reservedSMEM_offset_0_alias,@"STO_CUDA_RESERVED_SHARED STV_DEFAULT"
__nv_reservedSMEM_offset_0_alias:
	.zero		0


//--------------------- .nv.global                --------------------------
	.section	.nv.global,"aw",@nobits
.nv.global:
	.type		_ZN65_INTERNAL_de9175c6_29_flash_fwd_hdim96_e4m3_sm90_cu_c784774a_37314cute1_E,@object
	.size		_ZN65_INTERNAL_de9175c6_29_flash_fwd_hdim96_e4m3_sm90_cu_c784774a_37314cute1_E,(_ZN65_INTERNAL_de9175c6_29_flash_fwd_hdim96_e4m3_sm90_cu_c784774a_37314cuda3std3__45__cpo6cbeginE - _ZN65_INTERNAL_de9175c6_29_flash_fwd_hdim96_e4m3_sm90_cu_c784774a_37314cute1_E)
_ZN65_INTERNAL_de9175c6_29_flash_fwd_hdim96_e4m3_sm90_cu_c784774a_37314cute1_E:
	.zero		1
	.type		_ZN65_INTERNAL_de9175c6_29_flash_fwd_hdim96_e4m3_sm90_cu_c784774a_37314cuda3std3__45__cpo6cbeginE,@object
	.size		_ZN65_INTERNAL_de9175c6_29_flash_fwd_hdim96_e4m3_sm90_cu_c784774a_37314cuda3std3__45__cpo6cbeginE,(_ZN65_INTERNAL_de9175c6_29_flash_fwd_hdim96_e4m3_sm90_cu_c784774a_37314cuda3std3__48in_placeE - _ZN65_INTERNAL_de9175c6_29_flash_fwd_hdim96_e4m3_sm90_cu_c784774a_37314cuda3std3__45__cpo6cbeginE)
_ZN65_INTERNAL_de9175c6_29_flash_fwd_hdim96_e4m3_sm90_cu_c784774a_37314cuda3std3__45__cpo6cbeginE:
	.zero		1
	.type		_ZN65_INTERNAL_de9175c6_29_flash_fwd_hdim96_e4m3_sm90_cu_c784774a_37314cuda3std3__48in_placeE,@object
	.size		_ZN65_INTERNAL_de9175c6_29_flash_fwd_hdim96_e4m3_sm90_cu_c784774a_37314cuda3std3__48in_placeE,(_ZN65_INTERNAL_de9175c6_29_flash_fwd_hdim96_e4m3_sm90_cu_c784774a_37314cuda3std6ranges3__45__cpo9iter_moveE - _ZN65_INTERNAL_de9175c6_29_flash_fwd_hdim96_e4m3_sm90_cu_c784774a_37314cuda3std3__48in_placeE)
_ZN65_INTERNAL_de9175c6_29_flash_fwd_hdim96_e4m3_sm90_cu_c784774a_37314cuda3std3__48in_placeE:
	.zero		1
	.type		_ZN65_INTERNAL_de9175c6_29_flash_fwd_hdim96_e4m3_sm90_cu_c784774a_37314cuda3std6ranges3__45__cpo9iter_moveE,@object
	.size		_ZN65_INTERNAL_de9175c6_29_flash_fwd_hdim96_e4m3_sm90_cu_c784774a_37314cuda3std6ranges3__45__cpo9iter_moveE,(_ZN65_INTERNAL_de9175c6_29_flash_fwd_hdim96_e4m3_sm90_cu_c784774a_37314cuda3std3__45__cpo5beginE - _ZN65_INTERNAL_de9175c6_29_flash_fwd_hdim96_e4m3_sm90_cu_c784774a_37314cuda3std6ranges3__45__cpo9iter_moveE)
_ZN65_INTERNAL_de9175c6_29_flash_fwd_hdim96_e4m3_sm90_cu_c784774a_37314cuda3std6ranges3__45__cpo9iter_moveE:
	.zero		1
	.type		_ZN65_INTERNAL_de9175c6_29_flash_fwd_hdim96_e4m3_sm90_cu_c784774a_37314cuda3std3__45__cpo5beginE,@object
	.size		_ZN65_INTERNAL_de9175c6_29_flash_fwd_hdim96_e4m3_sm90_cu_c784774a_37314cuda3std3__45__cpo5beginE,(_ZN65_INTERNAL_de9175c6_29_flash_fwd_hdim96_e4m3_sm90_cu_c784774a_37314cuda3std3__467_GLOBAL__N__de9175c6_29_flash_fwd_hdim96_e4m3_sm90_cu_c784774a_37316ignoreE - _ZN65_INTERNAL_de9175c6_29_flash_fwd_hdim96_e4m3_sm90_cu_c784774a_37314cuda3std3__45__cpo5beginE)
_ZN65_INTERNAL_de9175c6_29_flash_fwd_hdim96_e4m3_sm90_cu_c784774a_37314cuda3std3__45__cpo5beginE:
	.zero		1
	.type		_ZN65_INTERNAL_de9175c6_29_flash_fwd_hdim96_e4m3_sm90_cu_c784774a_37314cuda3std3__467_GLOBAL__N__de9175c6_29_flash_fwd_hdim96_e4m3_sm90_cu_c784774a_37316ignoreE,@object
	.size		_ZN65_INTERNAL_de9175c6_29_flash_fwd_hdim96_e4m3_sm90_cu_c784774a_37314cuda3std3__467_GLOBAL__N__de9175c6_29_flash_fwd_hdim96_e4m3_sm90_cu_c784774a_37316ignoreE,(_ZN65_INTERNAL_de9175c6_29_flash_fwd_hdim96_e4m3_sm90_cu_c784774a_37314cute7productE - _ZN65_INTERNAL_de9175c6_29_flash_fwd_hdim96_e4m3_sm90_cu_c784774a_37314cuda3std3__467_GLOBAL__N__de9175c6_29_flash_fwd_hdim96_e4m3_sm90_cu_c784774a_37316ignoreE)
_ZN65_INTERNAL_de9175c6_29_flash_fwd_hdim96_e4m3_sm90_cu_c784774a_37314cuda3std3__467_GLOBAL__N__de9175c6_29_flash_fwd_hdim96_e4m3_sm90_cu_c784774a_37316ignoreE:
	.zero		1
	.type		_ZN65_INTERNAL_de9175c6_29_flash_fwd_hdim96_e4m3_sm90_cu_c784774a_37314cute7productE,@object
	.size		_ZN65_INTERNAL_de9175c6_29_flash_fwd_hdim96_e4m3_sm90_cu_c784774a_37314cute7productE,(_ZN65_INTERNAL_de9175c6_29_flash_fwd_hdim96_e4m3_sm90_cu_c784774a_37314cuda3std3__45__cpo3endE - _ZN65_INTERNAL_de9175c6_29_flash_fwd_hdim96_e4m3_sm90_cu_c784774a_37314cute7productE)
_ZN65_INTERNAL_de9175c6_29_flash_fwd_hdim96_e4m3_sm90_cu_c784774a_37314cute7productE:
	.zero		1
	.type		_ZN65_INTERNAL_de9175c6_29_flash_fwd_hdim96_e4m3_sm90_cu_c784774a_37314cuda3std3__45__cpo3endE,@object
	.size		_ZN65_INTERNAL_de9175c6_29_flash_fwd_hdim96_e4m3_sm90_cu_c784774a_37314cuda3std3__45__cpo3endE,(_ZN65_INTERNAL_de9175c6_29_flash_fwd_hdim96_e4m3_sm90_cu_c784774a_37314cuda3std3__419piecewise_constructE - _ZN65_INTERNAL_de9175c6_29_flash_fwd_hdim96_e4m3_sm90_cu_c784774a_37314cuda3std3__45__cpo3endE)
_ZN65_INTERNAL_de9175c6_29_flash_fwd_hdim96_e4m3_sm90_cu_c784774a_37314cuda3std3__45__cpo3endE:
	.zero		1
	.type		_ZN65_INTERNAL_de9175c6_29_flash_fwd_hdim96_e4m3_sm90_cu_c784774a_37314cuda3std3__419piecewise_constructE,@object
	.size		_ZN65_INTERNAL_de9175c6_29_flash_fwd_hdim96_e4m3_sm90_cu_c784774a_37314cuda3std3__419piecewise_constructE,(_ZN65_INTERNAL_de9175c6_29_flash_fwd_hdim96_e4m3_sm90_cu_c784774a_37314cuda3std3__45__cpo4cendE - _ZN65_INTERNAL_de9175c6_29_flash_fwd_hdim96_e4m3_sm90_cu_c784774a_37314cuda3std3__419piecewise_constructE)
_ZN65_INTERNAL_de9175c6_29_flash_fwd_hdim96_e4m3_sm90_cu_c784774a_37314cuda3std3__419piecewise_constructE:
	.zero		1
	.type		_ZN65_INTERNAL_de9175c6_29_flash_fwd_hdim96_e4m3_sm90_cu_c784774a_37314cuda3std3__45__cpo4cendE,@object
	.size		_ZN65_INTERNAL_de9175c6_29_flash_fwd_hdim96_e4m3_sm90_cu_c784774a_37314cuda3std3__45__cpo4cendE,(_ZN65_INTERNAL_de9175c6_29_flash_fwd_hdim96_e4m3_sm90_cu_c784774a_37314cuda3std6ranges3__45__cpo4swapE - _ZN65_INTERNAL_de9175c6_29_flash_fwd_hdim96_e4m3_sm90_cu_c784774a_37314cuda3std3__45__cpo4cendE)
_ZN65_INTERNAL_de9175c6_29_flash_fwd_hdim96_e4m3_sm90_cu_c784774a_37314cuda3std3__45__cpo4cendE:
	.zero		1
	.type		_ZN65_INTERNAL_de9175c6_29_flash_fwd_hdim96_e4m3_sm90_cu_c784774a_37314cuda3std6ranges3__45__cpo4swapE,@object
	.size		_ZN65_INTERNAL_de9175c6_29_flash_fwd_hdim96_e4m3_sm90_cu_c784774a_37314cuda3std6ranges3__45__cpo4swapE,(.L_14 - _ZN65_INTERNAL_de9175c6_29_flash_fwd_hdim96_e4m3_sm90_cu_c784774a_37314cuda3std6ranges3__45__cpo4swapE)
_ZN65_INTERNAL_de9175c6_29_flash_fwd_hdim96_e4m3_sm90_cu_c784774a_37314cuda3std6ranges3__45__cpo4swapE:
	.zero		1
.L_14:


//--------------------- .nv.shared._ZN7cutlass13device_kernelIN5flash11enable_sm90INS1_16FlashAttnFwdSm90INS1_25CollectiveMainloopFwdSm90ILi2EN4cute5tupleIJNS5_1CILi1EEES8_S8_EEENS6_IJNS7_ILi192EEENS7_ILi128EEENS7_ILi96EEEEEELi96ENS_12float_e4m3_tEfNS_4arch4Sm90ELb0ELb0ELb0ELb1ELb0ELb0ELb0ELb1ELb1ELb0ELb0ELb0EEENS1_21CollectiveEpilogueFwdINS6_IJSA_SC_SB_EEES9_NS_10bfloat16_tESG_Li384ELb1ELb0ELb0ELb1EEENS1_36VarlenDynamicPersistentTileSchedulerILi192ELi128ELi384ELi128ELb0ELb0ELb1ELb0ELb1ELb1EEEEEEEEEvNT_6ParamsE --------------------------
	.section	.nv.shared._ZN7cutlass13device_kernelIN5flash11enable_sm90INS1_16FlashAttnFwdSm90INS1_25CollectiveMainloopFwdSm90ILi2EN4cute5tupleIJNS5_1CILi1EEES8_S8_EEENS6_IJNS7_ILi192EEENS7_ILi128EEENS7_ILi96EEEEEELi96ENS_12float_e4m3_tEfNS_4arch4Sm90ELb0ELb0ELb0ELb1ELb0ELb0ELb0ELb1ELb1ELb0ELb0ELb0EEENS1_21CollectiveEpilogueFwdINS6_IJSA_SC_SB_EEES9_NS_10bfloat16_tESG_Li384ELb1ELb0ELb0ELb1EEENS1_36VarlenDynamicPersistentTileSchedulerILi192ELi128ELi384ELi128ELb0ELb0ELb1ELb0ELb1ELb1EEEEEEEEEvNT_6ParamsE,"aw",@nobits
	.sectionflags	@""
	.align	16
	.zero		1024


//--------------------- .nv.shared._ZN7cutlass13device_kernelIN5flash11enable_sm90INS1_16FlashAttnFwdSm90INS1_25CollectiveMainloopFwdSm90ILi2EN4cute5tupleIJNS5_1CILi1EEES8_S8_EEENS6_IJNS7_ILi192EEENS7_ILi128EEENS7_ILi96EEEEEELi96ENS_12float_e4m3_tEfNS_4arch4Sm90ELb0ELb0ELb0ELb1ELb0ELb1ELb0ELb1ELb1ELb0ELb0ELb0EEENS1_21CollectiveEpilogueFwdINS6_IJSA_SC_SB_EEES9_NS_10bfloat16_tESG_Li384ELb1ELb0ELb0ELb1EEENS1_36VarlenDynamicPersistentTileSchedulerILi192ELi128ELi384ELi128ELb0ELb0ELb1ELb0ELb1ELb1EEEEEEEEEvNT_6ParamsE --------------------------
	.section	.nv.shared._ZN7cutlass13device_kernelIN5flash11enable_sm90INS1_16FlashAttnFwdSm90INS1_25CollectiveMainloopFwdSm90ILi2EN4cute5tupleIJNS5_1CILi1EEES8_S8_EEENS6_IJNS7_ILi192EEENS7_ILi128EEENS7_ILi96EEEEEELi96ENS_12float_e4m3_tEfNS_4arch4Sm90ELb0ELb0ELb0ELb1ELb0ELb1ELb0ELb1ELb1ELb0ELb0ELb0EEENS1_21CollectiveEpilogueFwdINS6_IJSA_SC_SB_EEES9_NS_10bfloat16_tESG_Li384ELb1ELb0ELb0ELb1EEENS1_36VarlenDynamicPersistentTileSchedulerILi192ELi128ELi384ELi128ELb0ELb0ELb1ELb0ELb1ELb1EEEEEEEEEvNT_6ParamsE,"aw",@nobits
	.sectionflags	@""
	.align	16
	.zero		1024


//--------------------- .nv.shared._ZN7cutlass13device_kernelIN5flash11enable_sm90INS1_16FlashAttnFwdSm90INS1_25CollectiveMainloopFwdSm90ILi2EN4cute5tupleIJNS5_1CILi1EEES8_S8_EEENS6_IJNS7_ILi192EEENS7_ILi128EEENS7_ILi96EEEEEELi96ENS_12float_e4m3_tEfNS_4arch4Sm90ELb0ELb1ELb0ELb0ELb0ELb0ELb0ELb1ELb1ELb0ELb0ELb0EEENS1_21CollectiveEpilogueFwdINS6_IJSA_SC_SB_EEES9_NS_10bfloat16_tESG_Li384ELb0ELb0ELb0ELb1EEENS1_30DynamicPersistentTileSchedulerILi384ELi128ELb0ELb0ELb1EEEEEEEEEvNT_6ParamsE --------------------------
	.section	.nv.shared._ZN7cutlass13device_kernelIN5flash11enable_sm90INS1_16FlashAttnFwdSm90INS1_25CollectiveMainloopFwdSm90ILi2EN4cute5tupleIJNS5_1CILi1EEES8_S8_EEENS6_IJNS7_ILi192EEENS7_ILi128EEENS7_ILi96EEEEEELi96ENS_12float_e4m3_tEfNS_4arch4Sm90ELb0ELb1ELb0ELb0ELb0ELb0ELb0ELb1ELb1ELb0ELb0ELb0EEENS1_21CollectiveEpilogueFwdINS6_IJSA_SC_SB_EEES9_NS_10bfloat16_tESG_Li384ELb0ELb0ELb0ELb1EEENS1_30DynamicPersistentTileSchedulerILi384ELi128ELb0ELb0ELb1EEEEEEEEEvNT_6ParamsE,"aw",@nobits
	.sectionflags	@""
	.align	16
	.zero		1024


//--------------------- .nv.shared._ZN7cutlass13device_kernelIN5flash11enable_sm90INS1_16FlashAttnFwdSm90INS1_25CollectiveMainloopFwdSm90ILi2EN4cute5tupleIJNS5_1CILi1EEES8_S8_EEENS6_IJNS7_ILi192EEENS7_ILi128EEENS7_ILi96EEEEEELi96ENS_12float_e4m3_tEfNS_4arch4Sm90ELb0ELb1ELb0ELb1ELb0ELb0ELb0ELb1ELb1ELb0ELb0ELb0EEENS1_21CollectiveEpilogueFwdINS6_IJSA_SC_SB_EEES9_NS_10bfloat16_tESG_Li384ELb1ELb0ELb0ELb1EEENS1_36VarlenDynamicPersistentTileSchedulerILi192ELi128ELi384ELi128ELb0ELb0ELb1ELb1ELb0ELb1EEEEEEEEEvNT_6ParamsE --------------------------
	.section	.nv.shared._ZN7cutlass13device_kernelIN5flash11enable_sm90INS1_16FlashAttnFwdSm90INS1_25CollectiveMainloopFwdSm90ILi2EN4cute5tupleIJNS5_1CILi1EEES8_S8_EEENS6_IJNS7_ILi192EEENS7_ILi128EEENS7_ILi96EEEEEELi96ENS_12float_e4m3_tEfNS_4arch4Sm90ELb0ELb1ELb0ELb1ELb0ELb0ELb0ELb1ELb1ELb0ELb0ELb0EEENS1_21CollectiveEpilogueFwdINS6_IJSA_SC_SB_EEES9_NS_10bfloat16_tESG_Li384ELb1ELb0ELb0ELb1EEENS1_36VarlenDynamicPersistentTileSchedulerILi192ELi128ELi384ELi128ELb0ELb0ELb1ELb1ELb0ELb1EEEEEEEEEvNT_6ParamsE,"aw",@nobits
	.sectionflags	@""
	.align	16
	.zero		1024


//--------------------- .nv.shared._ZN7cutlass13device_kernelIN5flash11enable_sm90INS1_16FlashAttnFwdSm90INS1_25CollectiveMainloopFwdSm90ILi2EN4cute5tupleIJNS5_1CILi1EEES8_S8_EEENS6_IJNS7_ILi192EEENS7_ILi128EEENS7_ILi96EEEEEELi96ENS_12float_e4m3_tEfNS_4arch4Sm90ELb0ELb1ELb0ELb1ELb0ELb1ELb0ELb1ELb1ELb0ELb0ELb0EEENS1_21CollectiveEpilogueFwdINS6_IJSA_SC_SB_EEES9_NS_10bfloat16_tESG_Li384ELb1ELb0ELb0ELb1EEENS1_36VarlenDynamicPersistentTileSchedulerILi192ELi128ELi384ELi128ELb0ELb0ELb1ELb1ELb0ELb1EEEEEEEEEvNT_6ParamsE --------------------------
	.section	.nv.shared._ZN7cutlass13device_kernelIN5flash11enable_sm90INS1_16FlashAttnFwdSm90INS1_25CollectiveMainloopFwdSm90ILi2EN4cute5tupleIJNS5_1CILi1EEES8_S8_EEENS6_IJNS7_ILi192EEENS7_ILi128EEENS7_ILi96EEEEEELi96ENS_12float_e4m3_tEfNS_4arch4Sm90ELb0ELb1ELb0ELb1ELb0ELb1ELb0ELb1ELb1ELb0ELb0ELb0EEENS1_21CollectiveEpilogueFwdINS6_IJSA_SC_SB_EEES9_NS_10bfloat16_tESG_Li384ELb1ELb0ELb0ELb1EEENS1_36VarlenDynamicPersistentTileSchedulerILi192ELi128ELi384ELi128ELb0ELb0ELb1ELb1ELb0ELb1EEEEEEEEEvNT_6ParamsE,"aw",@nobits
	.sectionflags	@""
	.align	16
	.zero		1024


//--------------------- .nv.shared._ZN7cutlass13device_kernelIN5flash11enable_sm90INS1_16FlashAttnFwdSm90INS1_25CollectiveMainloopFwdSm90ILi2EN4cute5tupleIJNS5_1CILi1EEES8_S8_EEENS6_IJNS7_ILi192EEENS7_ILi128EEENS7_ILi96EEEEEELi96ENS_12float_e4m3_tEfNS_4arch4Sm90ELb1ELb0ELb0ELb0ELb0ELb0ELb0ELb1ELb1ELb0ELb0ELb0EEENS1_21CollectiveEpilogueFwdINS6_IJSA_SC_SB_EEES9_NS_10bfloat16_tESG_Li384ELb0ELb0ELb0ELb1EEENS1_30DynamicPersistentTileSchedulerILi384ELi128ELb0ELb0ELb1EEEEEEEEEvNT_6ParamsE --------------------------
	.section	.nv.shared._ZN7cutlass13device_kernelIN5flash11enable_sm90INS1_16FlashAttnFwdSm90INS1_25CollectiveMainloopFwdSm90ILi2EN4cute5tupleIJNS5_1CILi1EEES8_S8_EEENS6_IJNS7_ILi192EEENS7_ILi128EEENS7_ILi96EEEEEELi96ENS_12float_e4m3_tEfNS_4arch4Sm90ELb1ELb0ELb0ELb0ELb0ELb0ELb0ELb1ELb1ELb0ELb0ELb0EEENS1_21CollectiveEpilogueFwdINS6_IJSA_SC_SB_EEES9_NS_10bfloat16_tESG_Li384ELb0ELb0ELb0ELb1EEENS1_30DynamicPersistentTileSchedulerILi384ELi128ELb0ELb0ELb1EEEEEEEEEvNT_6ParamsE,"aw",@nobits
	.sectionflags	@""
	.align	16
	.zero		1024


//--------------------- .nv.shared._ZN7cutlass13device_kernelIN5flash11enable_sm90INS1_16FlashAttnFwdSm90INS1_25CollectiveMainloopFwdSm90ILi2EN4cute5tupleIJNS5_1CILi1EEES8_S8_EEENS6_IJNS7_ILi192EEENS7_ILi128EEENS7_ILi96EEEEEELi96ENS_12float_e4m3_tEfNS_4arch4Sm90ELb1ELb0ELb0ELb1ELb0ELb0ELb0ELb1ELb1ELb0ELb0ELb0EEENS1_21CollectiveEpilogueFwdINS6_IJSA_SC_SB_EEES9_NS_10bfloat16_tESG_Li384ELb1ELb0ELb0ELb1EEENS1_36VarlenDynamicPersistentTileSchedulerILi192ELi128ELi384ELi128ELb0ELb0ELb1ELb1ELb1ELb1EEEEEEEEEvNT_6ParamsE --------------------------
	.section	.nv.shared._ZN7cutlass13device_kernelIN5flash11enable_sm90INS1_16FlashAttnFwdSm90INS1_25CollectiveMainloopFwdSm90ILi2EN4cute5tupleIJNS5_1CILi1EEES8_S8_EEENS6_IJNS7_ILi192EEENS7_ILi128EEENS7_ILi96EEEEEELi96ENS_12float_e4m3_tEfNS_4arch4Sm90ELb1ELb0ELb0ELb1ELb0ELb0ELb0ELb1ELb1ELb0ELb0ELb0EEENS1_21CollectiveEpilogueFwdINS6_IJSA_SC_SB_EEES9_NS_10bfloat16_tESG_Li384ELb1ELb0ELb0ELb1EEENS1_36VarlenDynamicPersistentTileSchedulerILi192ELi128ELi384ELi128ELb0ELb0ELb1ELb1ELb1ELb1EEEEEEEEEvNT_6ParamsE,"aw",@nobits
	.sectionflags	@""
	.align	16
	.zero		1024


//--------------------- .nv.shared._ZN7cutlass13device_kernelIN5flash11enable_sm90INS1_16FlashAttnFwdSm90INS1_25CollectiveMainloopFwdSm90ILi2EN4cute5tupleIJNS5_1CILi1EEES8_S8_EEENS6_IJNS7_ILi192EEENS7_ILi128EEENS7_ILi96EEEEEELi96ENS_12float_e4m3_tEfNS_4arch4Sm90ELb1ELb0ELb0ELb1ELb0ELb1ELb0ELb1ELb1ELb0ELb0ELb0EEENS1_21CollectiveEpilogueFwdINS6_IJSA_SC_SB_EEES9_NS_10bfloat16_tESG_Li384ELb1ELb0ELb0ELb1EEENS1_36VarlenDynamicPersistentTileSchedulerILi192ELi128ELi384ELi128ELb0ELb0ELb1ELb1ELb1ELb1EEEEEEEEEvNT_6ParamsE --------------------------
	.section	.nv.shared._ZN7cutlass13device_kernelIN5flash11enable_sm90INS1_16FlashAttnFwdSm90INS1_25CollectiveMainloopFwdSm90ILi2EN4cute5tupleIJNS5_1CILi1EEES8_S8_EEENS6_IJNS7_ILi192EEENS7_ILi128EEENS7_ILi96EEEEEELi96ENS_12float_e4m3_tEfNS_4arch4Sm90ELb1ELb0ELb0ELb1ELb0ELb1ELb0ELb1ELb1ELb0ELb0ELb0EEENS1_21CollectiveEpilogueFwdINS6_IJSA_SC_SB_EEES9_NS_10bfloat16_tESG_Li384ELb1ELb0ELb0ELb1EEENS1_36VarlenDynamicPersistentTileSchedulerILi192ELi128ELi384ELi128ELb0ELb0ELb1ELb1ELb1ELb1EEEEEEEEEvNT_6ParamsE,"aw",@nobits
	.sectionflags	@""
	.align	16
	.zero		1024


//--------------------- .nv.constant0._ZN7cutlass13device_kernelIN5flash11enable_sm90INS1_16FlashAttnFwdSm90INS1_25CollectiveMainloopFwdSm90ILi2EN4cute5tupleIJNS5_1CILi1EEES8_S8_EEENS6_IJNS7_ILi192EEENS7_ILi128EEENS7_ILi96EEEEEELi96ENS_12float_e4m3_tEfNS_4arch4Sm90ELb0ELb0ELb0ELb0ELb0ELb0ELb0ELb1ELb1ELb0ELb0ELb0EEENS1_21CollectiveEpilogueFwdINS6_IJSA_SC_SB_EEES9_NS_10bfloat16_tESG_Li384ELb0ELb0ELb0ELb1EEENS1_29StaticPersistentTileSchedulerILb0EEEEEEEEEvNT_6ParamsE --------------------------
	.section	.nv.constant0._ZN7cutlass13device_kernelIN5flash11enable_sm90INS1_16FlashAttnFwdSm90INS1_25CollectiveMainloopFwdSm90ILi2EN4cute5tupleIJNS5_1CILi1EEES8_S8_EEENS6_IJNS7_ILi192EEENS7_ILi128EEENS7_ILi96EEEEEELi96ENS_12float_e4m3_tEfNS_4arch4Sm90ELb0ELb0ELb0ELb0ELb0ELb0ELb0ELb1ELb1ELb0ELb0ELb0EEENS1_21CollectiveEpilogueFwdINS6_IJSA_SC_SB_EEES9_NS_10bfloat16_tESG_Li384ELb0ELb0ELb0ELb1EEENS1_29StaticPersistentTileSchedulerILb0EEEEEEEEEvNT_6ParamsE,"a",@progbits
	.sectionflags	@""
	.align	4
.nv.constant0._ZN7cutlass13device_kernelIN5flash11enable_sm90INS1_16FlashAttnFwdSm90INS1_25CollectiveMainloopFwdSm90ILi2EN4cute5tupleIJNS5_1CILi1EEES8_S8_EEENS6_IJNS7_ILi192EEENS7_ILi128EEENS7_ILi96EEEEEELi96ENS_12float_e4m3_tEfNS_4arch4Sm90ELb0ELb0ELb0ELb0ELb0ELb0ELb0ELb1ELb1ELb0ELb0ELb0EEENS1_21CollectiveEpilogueFwdINS6_IJSA_SC_SB_EEES9_NS_10bfloat16_tESG_Li384ELb0ELb0ELb0ELb1EEENS1_29StaticPersistentTileSchedulerILb0EEEEEEEEEvNT_6ParamsE:
	.zero		3584


//--------------------- .nv.constant0._ZN7cutlass13device_kernelIN5flash11enable_sm90INS1_16FlashAttnFwdSm90INS1_25CollectiveMainloopFwdSm90ILi2EN4cute5tupleIJNS5_1CILi1EEES8_S8_EEENS6_IJNS7_ILi192EEENS7_ILi128EEENS7_ILi96EEEEEELi96ENS_12float_e4m3_tEfNS_4arch4Sm90ELb0ELb0ELb0ELb1ELb0ELb0ELb0ELb1ELb1ELb0ELb0ELb0EEENS1_21CollectiveEpilogueFwdINS6_IJSA_SC_SB_EEES9_NS_10bfloat16_tESG_Li384ELb1ELb0ELb0ELb1EEENS1_36VarlenDynamicPersistentTileSchedulerILi192ELi128ELi384ELi128ELb0ELb0ELb1ELb0ELb1ELb1EEEEEEEEEvNT_6ParamsE --------------------------
	.section	.nv.constant0._ZN7cutlass13device_kernelIN5flash11enable_sm90INS1_16FlashAttnFwdSm90INS1_25CollectiveMainloopFwdSm90ILi2EN4cute5tupleIJNS5_1CILi1EEES8_S8_EEENS6_IJNS7_ILi192EEENS7_ILi128EEENS7_ILi96EEEEEELi96ENS_12float_e4m3_tEfNS_4arch4Sm90ELb0ELb0ELb0ELb1ELb0ELb0ELb0ELb1ELb1ELb0ELb0ELb0EEENS1_21CollectiveEpilogueFwdINS6_IJSA_SC_SB_EEES9_NS_10bfloat16_tESG_Li384ELb1ELb0ELb0ELb1EEENS1_36VarlenDynamicPersistentTileSchedulerILi192ELi128ELi384ELi128ELb0ELb0ELb1ELb0ELb1ELb1EEEEEEEEEvNT_6ParamsE,"a",@progbits
	.sectionflags	@""
	.align	4
.nv.constant0._ZN7cutlass13device_kernelIN5flash11enable_sm90INS1_16FlashAttnFwdSm90INS1_25CollectiveMainloopFwdSm90ILi2EN4cute5tupleIJNS5_1CILi1EEES8_S8_EEENS6_IJNS7_ILi192EEENS7_ILi128EEENS7_ILi96EEEEEELi96ENS_12float_e4m3_tEfNS_4arch4Sm90ELb0ELb0ELb0ELb1ELb0ELb0ELb0ELb1ELb1ELb0ELb0ELb0EEENS1_21CollectiveEpilogueFwdINS6_IJSA_SC_SB_EEES9_NS_10bfloat16_tESG_Li384ELb1ELb0ELb0ELb1EEENS1_36VarlenDynamicPersistentTileSchedulerILi192ELi128ELi384ELi128ELb0ELb0ELb1ELb0ELb1ELb1EEEEEEEEEvNT_6ParamsE:
	.zero		3200


//--------------------- .nv.constant0._ZN7cutlass13device_kernelIN5flash11enable_sm90INS1_16FlashAttnFwdSm90INS1_25CollectiveMainloopFwdSm90ILi2EN4cute5tupleIJNS5_1CILi1EEES8_S8_EEENS6_IJNS7_ILi192EEENS7_ILi128EEENS7_ILi96EEEEEELi96ENS_12float_e4m3_tEfNS_4arch4Sm90ELb0ELb0ELb0ELb1ELb0ELb1ELb0ELb1ELb1ELb0ELb0ELb0EEENS1_21CollectiveEpilogueFwdINS6_IJSA_SC_SB_EEES9_NS_10bfloat16_tESG_Li384ELb1ELb0ELb0ELb1EEENS1_36VarlenDynamicPersistentTileSchedulerILi192ELi128ELi384ELi128ELb0ELb0ELb1ELb0ELb1ELb1EEEEEEEEEvNT_6ParamsE --------------------------
	.section	.nv.constant0._ZN7cutlass13device_kernelIN5flash11enable_sm90INS1_16FlashAttnFwdSm90INS1_25CollectiveMainloopFwdSm90ILi2EN4cute5tupleIJNS5_1CILi1EEES8_S8_EEENS6_IJNS7_ILi192EEENS7_ILi128EEENS7_ILi96EEEEEELi96ENS_12float_e4m3_tEfNS_4arch4Sm90ELb0ELb0ELb0ELb1ELb0ELb1ELb0ELb1ELb1ELb0ELb0ELb0EEENS1_21CollectiveEpilogueFwdINS6_IJSA_SC_SB_EEES9_NS_10bfloat16_tESG_Li384ELb1ELb0ELb0ELb1EEENS1_36VarlenDynamicPersistentTileSchedulerILi192ELi128ELi384ELi128ELb0ELb0ELb1ELb0ELb1ELb1EEEEEEEEEvNT_6ParamsE,"a",@progbits
	.sectionflags	@""
	.align	4
.nv.constant0._ZN7cutlass13device_kernelIN5flash11enable_sm90INS1_16FlashAttnFwdSm90INS1_25CollectiveMainloopFwdSm90ILi2EN4cute5tupleIJNS5_1CILi1EEES8_S8_EEENS6_IJNS7_ILi192EEENS7_ILi128EEENS7_ILi96EEEEEELi96ENS_12float_e4m3_tEfNS_4arch4Sm90ELb0ELb0ELb0ELb1ELb0ELb1ELb0ELb1ELb1ELb0ELb0ELb0EEENS1_21CollectiveEpilogueFwdINS6_IJSA_SC_SB_EEES9_NS_10bfloat16_tESG_Li384ELb1ELb0ELb0ELb1EEENS1_36VarlenDynamicPersistentTileSchedulerILi192ELi128ELi384ELi128ELb0ELb0ELb1ELb0ELb1ELb1EEEEEEEEEvNT_6ParamsE:
	.zero		3200


//--------------------- .nv.constant0._ZN7cutlass13device_kernelIN5flash11enable_sm90INS1_16FlashAttnFwdSm90INS1_25CollectiveMainloopFwdSm90ILi2EN4cute5tupleIJNS5_1CILi1EEES8_S8_EEENS6_IJNS7_ILi192EEENS7_ILi128EEENS7_ILi96EEEEEELi96ENS_12float_e4m3_tEfNS_4arch4Sm90ELb0ELb1ELb0ELb0ELb0ELb0ELb0ELb1ELb1ELb0ELb0ELb0EEENS1_21CollectiveEpilogueFwdINS6_IJSA_SC_SB_EEES9_NS_10bfloat16_tESG_Li384ELb0ELb0ELb0ELb1EEENS1_30DynamicPersistentTileSchedulerILi384ELi128ELb0ELb0ELb1EEEEEEEEEvNT_6ParamsE --------------------------
	.section	.nv.constant0._ZN7cutlass13device_kernelIN5flash11enable_sm90INS1_16FlashAttnFwdSm90INS1_25CollectiveMainloopFwdSm90ILi2EN4cute5tupleIJNS5_1CILi1EEES8_S8_EEENS6_IJNS7_ILi192EEENS7_ILi128EEENS7_ILi96EEEEEELi96ENS_12float_e4m3_tEfNS_4arch4Sm90ELb0ELb1ELb0ELb0ELb0ELb0ELb0ELb1ELb1ELb0ELb0ELb0EEENS1_21CollectiveEpilogueFwdINS6_IJSA_SC_SB_EEES9_NS_10bfloat16_tESG_Li384ELb0ELb0ELb0ELb1EEENS1_30DynamicPersistentTileSchedulerILi384ELi128ELb0ELb0ELb1EEEEEEEEEvNT_6ParamsE,"a",@progbits
	.sectionflags	@""
	.align	4
.nv.constant0._ZN7cutlass13device_kernelIN5flash11enable_sm90INS1_16FlashAttnFwdSm90INS1_25CollectiveMainloopFwdSm90ILi2EN4cute5tupleIJNS5_1CILi1EEES8_S8_EEENS6_IJNS7_ILi192EEENS7_ILi128EEENS7_ILi96EEEEEELi96ENS_12float_e4m3_tEfNS_4arch4Sm90ELb0ELb1ELb0ELb0ELb0ELb0ELb0ELb1ELb1ELb0ELb0ELb0EEENS1_21CollectiveEpilogueFwdINS6_IJSA_SC_SB_EEES9_NS_10bfloat16_tESG_Li384ELb0ELb0ELb0ELb1EEENS1_30DynamicPersistentTileSchedulerILi384ELi128ELb0ELb0ELb1EEEEEEEEEvNT_6ParamsE:
	.zero		3584


//--------------------- .nv.constant0._ZN7cutlass13device_kernelIN5flash11enable_sm90INS1_16FlashAttnFwdSm90INS1_25CollectiveMainloopFwdSm90ILi2EN4cute5tupleIJNS5_1CILi1EEES8_S8_EEENS6_IJNS7_ILi192EEENS7_ILi128EEENS7_ILi96EEEEEELi96ENS_12float_e4m3_tEfNS_4arch4Sm90ELb0ELb1ELb0ELb1ELb0ELb0ELb0ELb1ELb1ELb0ELb0ELb0EEENS1_21CollectiveEpilogueFwdINS6_IJSA_SC_SB_EEES9_NS_10bfloat16_tESG_Li384ELb1ELb0ELb0ELb1EEENS1_36VarlenDynamicPersistentTileSchedulerILi192ELi128ELi384ELi128ELb0ELb0ELb1ELb1ELb0ELb1EEEEEEEEEvNT_6ParamsE --------------------------
	.section	.nv.constant0._ZN7cutlass13device_kernelIN5flash11enable_sm90INS1_16FlashAttnFwdSm90INS1_25CollectiveMainloopFwdSm90ILi2EN4cute5tupleIJNS5_1CILi1EEES8_S8_EEENS6_IJNS7_ILi192EEENS7_ILi128EEENS7_ILi96EEEEEELi96ENS_12float_e4m3_tEfNS_4arch4Sm90ELb0ELb1ELb0ELb1ELb0ELb0ELb0ELb1ELb1ELb0ELb0ELb0EEENS1_21CollectiveEpilogueFwdINS6_IJSA_SC_SB_EEES9_NS_10bfloat16_tESG_Li384ELb1ELb0ELb0ELb1EEENS1_36VarlenDynamicPersistentTileSchedulerILi192ELi128ELi384ELi128ELb0ELb0ELb1ELb1ELb0ELb1EEEEEEEEEvNT_6ParamsE,"a",@progbits
	.sectionflags	@""
	.align	4
.nv.constant0._ZN7cutlass13device_kernelIN5flash11enable_sm90INS1_16FlashAttnFwdSm90INS1_25CollectiveMainloopFwdSm90ILi2EN4cute5tupleIJNS5_1CILi1EEES8_S8_EEENS6_IJNS7_ILi192EEENS7_ILi128EEENS7_ILi96EEEEEELi96ENS_12float_e4m3_tEfNS_4arch4Sm90ELb0ELb1ELb0ELb1ELb0ELb0ELb0ELb1ELb1ELb0ELb0ELb0EEENS1_21CollectiveEpilogueFwdINS6_IJSA_SC_SB_EEES9_NS_10bfloat16_tESG_Li384ELb1ELb0ELb0ELb1EEENS1_36VarlenDynamicPersistentTileSchedulerILi192ELi128ELi384ELi128ELb0ELb0ELb1ELb1ELb0ELb1EEEEEEEEEvNT_6ParamsE:
	.zero		3200


//--------------------- .nv.constant0._ZN7cutlass13device_kernelIN5flash11enable_sm90INS1_16FlashAttnFwdSm90INS1_25CollectiveMainloopFwdSm90ILi2EN4cute5tupleIJNS5_1CILi1EEES8_S8_EEENS6_IJNS7_ILi192EEENS7_ILi128EEENS7_ILi96EEEEEELi96ENS_12float_e4m3_tEfNS_4arch4Sm90ELb0ELb1ELb0ELb1ELb0ELb1ELb0ELb1ELb1ELb0ELb0ELb0EEENS1_21CollectiveEpilogueFwdINS6_IJSA_SC_SB_EEES9_NS_10bfloat16_tESG_Li384ELb1ELb0ELb0ELb1EEENS1_36VarlenDynamicPersistentTileSchedulerILi192ELi128ELi384ELi128ELb0ELb0ELb1ELb1ELb0ELb1EEEEEEEEEvNT_6ParamsE --------------------------
	.section	.nv.constant0._ZN7cutlass13device_kernelIN5flash11enable_sm90INS1_16FlashAttnFwdSm90INS1_25CollectiveMainloopFwdSm90ILi2EN4cute5tupleIJNS5_1CILi1EEES8_S8_EEENS6_IJNS7_ILi192EEENS7_ILi128EEENS7_ILi96EEEEEELi96ENS_12float_e4m3_tEfNS_4arch4Sm90ELb0ELb1ELb0ELb1ELb0ELb1ELb0ELb1ELb1ELb0ELb0ELb0EEENS1_21CollectiveEpilogueFwdINS6_IJSA_SC_SB_EEES9_NS_10bfloat16_tESG_Li384ELb1ELb0ELb0ELb1EEENS1_36VarlenDynamicPersistentTileSchedulerILi192ELi128ELi384ELi128ELb0ELb0ELb1ELb1ELb0ELb1EEEEEEEEEvNT_6ParamsE,"a",@progbits
	.sectionflags	@""
	.align	4
.nv.constant0._ZN7cutlass13device_kernelIN5flash11enable_sm90INS1_16FlashAttnFwdSm90INS1_25CollectiveMainloopFwdSm90ILi2EN4cute5tupleIJNS5_1CILi1EEES8_S8_EEENS6_IJNS7_ILi192EEENS7_ILi128EEENS7_ILi96EEEEEELi96ENS_12float_e4m3_tEfNS_4arch4Sm90ELb0ELb1ELb0ELb1ELb0ELb1ELb0ELb1ELb1ELb0ELb0ELb0EEENS1_21CollectiveEpilogueFwdINS6_IJSA_SC_SB_EEES9_NS_10bfloat16_tESG_Li384ELb1ELb0ELb0ELb1EEENS1_36VarlenDynamicPersistentTileSchedulerILi192ELi128ELi384ELi128ELb0ELb0ELb1ELb1ELb0ELb1EEEEEEEEEvNT_6ParamsE:
	.zero		3200


//--------------------- .nv.constant0._ZN7cutlass13device_kernelIN5flash11enable_sm90INS1_16FlashAttnFwdSm90INS1_25CollectiveMainloopFwdSm90ILi2EN4cute5tupleIJNS5_1CILi1EEES8_S8_EEENS6_IJNS7_ILi192EEENS7_ILi128EEENS7_ILi96EEEEEELi96ENS_12float_e4m3_tEfNS_4arch4Sm90ELb1ELb0ELb0ELb0ELb0ELb0ELb0ELb1ELb1ELb0ELb0ELb0EEENS1_21CollectiveEpilogueFwdINS6_IJSA_SC_SB_EEES9_NS_10bfloat16_tESG_Li384ELb0ELb0ELb0ELb1EEENS1_30DynamicPersistentTileSchedulerILi384ELi128ELb0ELb0ELb1EEEEEEEEEvNT_6ParamsE --------------------------
	.section	.nv.constant0._ZN7cutlass13device_kernelIN5flash11enable_sm90INS1_16FlashAttnFwdSm90INS1_25CollectiveMainloopFwdSm90ILi2EN4cute5tupleIJNS5_1CILi1EEES8_S8_EEENS6_IJNS7_ILi192EEENS7_ILi128EEENS7_ILi96EEEEEELi96ENS_12float_e4m3_tEfNS_4arch4Sm90ELb1ELb0ELb0ELb0ELb0ELb0ELb0ELb1ELb1ELb0ELb0ELb0EEENS1_21CollectiveEpilogueFwdINS6_IJSA_SC_SB_EEES9_NS_10bfloat16_tESG_Li384ELb0ELb0ELb0ELb1EEENS1_30DynamicPersistentTileSchedulerILi384ELi128ELb0ELb0ELb1EEEEEEEEEvNT_6ParamsE,"a",@progbits
	.sectionflags	@""
	.align	4
.nv.constant0._ZN7cutlass13device_kernelIN5flash11enable_sm90INS1_16FlashAttnFwdSm90INS1_25CollectiveMainloopFwdSm90ILi2EN4cute5tupleIJNS5_1CILi1EEES8_S8_EEENS6_IJNS7_ILi192EEENS7_ILi128EEENS7_ILi96EEEEEELi96ENS_12float_e4m3_tEfNS_4arch4Sm90ELb1ELb0ELb0ELb0ELb0ELb0ELb0ELb1ELb1ELb0ELb0ELb0EEENS1_21CollectiveEpilogueFwdINS6_IJSA_SC_SB_EEES9_NS_10bfloat16_tESG_Li384ELb0ELb0ELb0ELb1EEENS1_30DynamicPersistentTileSchedulerILi384ELi128ELb0ELb0ELb1EEEEEEEEEvNT_6ParamsE:
	.zero		3584


//--------------------- .nv.constant0._ZN7cutlass13device_kernelIN5flash11enable_sm90INS1_16FlashAttnFwdSm90INS1_25CollectiveMainloopFwdSm90ILi2EN4cute5tupleIJNS5_1CILi1EEES8_S8_EEENS6_IJNS7_ILi192EEENS7_ILi128EEENS7_ILi96EEEEEELi96ENS_12float_e4m3_tEfNS_4arch4Sm90ELb1ELb0ELb0ELb1ELb0ELb0ELb0ELb1ELb1ELb0ELb0ELb0EEENS1_21CollectiveEpilogueFwdINS6_IJSA_SC_SB_EEES9_NS_10bfloat16_tESG_Li384ELb1ELb0ELb0ELb1EEENS1_36VarlenDynamicPersistentTileSchedulerILi192ELi128ELi384ELi128ELb0ELb0ELb1ELb1ELb1ELb1EEEEEEEEEvNT_6ParamsE --------------------------
	.section	.nv.constant0._ZN7cutlass13device_kernelIN5flash11enable_sm90INS1_16FlashAttnFwdSm90INS1_25CollectiveMainloopFwdSm90ILi2EN4cute5tupleIJNS5_1CILi1EEES8_S8_EEENS6_IJNS7_ILi192EEENS7_ILi128EEENS7_ILi96EEEEEELi96ENS_12float_e4m3_tEfNS_4arch4Sm90ELb1ELb0ELb0ELb1ELb0ELb0ELb0ELb1ELb1ELb0ELb0ELb0EEENS1_21CollectiveEpilogueFwdINS6_IJSA_SC_SB_EEES9_NS_10bfloat16_tESG_Li384ELb1ELb0ELb0ELb1EEENS1_36VarlenDynamicPersistentTileSchedulerILi192ELi128ELi384ELi128ELb0ELb0ELb1ELb1ELb1ELb1EEEEEEEEEvNT_6ParamsE,"a",@progbits
	.sectionflags	@""
	.align	4
.nv.constant0._ZN7cutlass13device_kernelIN5flash11enable_sm90INS1_16FlashAttnFwdSm90INS1_25CollectiveMainloopFwdSm90ILi2EN4cute5tupleIJNS5_1CILi1EEES8_S8_EEENS6_IJNS7_ILi192EEENS7_ILi128EEENS7_ILi96EEEEEELi96ENS_12float_e4m3_tEfNS_4arch4Sm90ELb1ELb0ELb0ELb1ELb0ELb0ELb0ELb1ELb1ELb0ELb0ELb0EEENS1_21CollectiveEpilogueFwdINS6_IJSA_SC_SB_EEES9_NS_10bfloat16_tESG_Li384ELb1ELb0ELb0ELb1EEENS1_36VarlenDynamicPersistentTileSchedulerILi192ELi128ELi384ELi128ELb0ELb0ELb1ELb1ELb1ELb1EEEEEEEEEvNT_6ParamsE:
	.zero		3200


//--------------------- .nv.constant0._ZN7cutlass13device_kernelIN5flash11enable_sm90INS1_16FlashAttnFwdSm90INS1_25CollectiveMainloopFwdSm90ILi2EN4cute5tupleIJNS5_1CILi1EEES8_S8_EEENS6_IJNS7_ILi192EEENS7_ILi128EEENS7_ILi96EEEEEELi96ENS_12float_e4m3_tEfNS_4arch4Sm90ELb1ELb0ELb0ELb1ELb0ELb1ELb0ELb1ELb1ELb0ELb0ELb0EEENS1_21CollectiveEpilogueFwdINS6_IJSA_SC_SB_EEES9_NS_10bfloat16_tESG_Li384ELb1ELb0ELb0ELb1EEENS1_36VarlenDynamicPersistentTileSchedulerILi192ELi128ELi384ELi128ELb0ELb0ELb1ELb1ELb1ELb1EEEEEEEEEvNT_6ParamsE --------------------------
	.section	.nv.constant0._ZN7cutlass13device_kernelIN5flash11enable_sm90INS1_16FlashAttnFwdSm90INS1_25CollectiveMainloopFwdSm90ILi2EN4cute5tupleIJNS5_1CILi1EEES8_S8_EEENS6_IJNS7_ILi192EEENS7_ILi128EEENS7_ILi96EEEEEELi96ENS_12float_e4m3_tEfNS_4arch4Sm90ELb1ELb0ELb0ELb1ELb0ELb1ELb0ELb1ELb1ELb0ELb0ELb0EEENS1_21CollectiveEpilogueFwdINS6_IJSA_SC_SB_EEES9_NS_10bfloat16_tESG_Li384ELb1ELb0ELb0ELb1EEENS1_36VarlenDynamicPersistentTileSchedulerILi192ELi128ELi384ELi128ELb0ELb0ELb1ELb1ELb1ELb1EEEEEEEEEvNT_6ParamsE,"a",@progbits
	.sectionflags	@""
	.align	4
.nv.constant0._ZN7cutlass13device_kernelIN5flash11enable_sm90INS1_16FlashAttnFwdSm90INS1_25CollectiveMainloopFwdSm90ILi2EN4cute5tupleIJNS5_1CILi1EEES8_S8_EEENS6_IJNS7_ILi192EEENS7_ILi128EEENS7_ILi96EEEEEELi96ENS_12float_e4m3_tEfNS_4arch4Sm90ELb1ELb0ELb0ELb1ELb0ELb1ELb0ELb1ELb1ELb0ELb0ELb0EEENS1_21CollectiveEpilogueFwdINS6_IJSA_SC_SB_EEES9_NS_10bfloat16_tESG_Li384ELb1ELb0ELb0ELb1EEENS1_36VarlenDynamicPersistentTileSchedulerILi192ELi128ELi384ELi128ELb0ELb0ELb1ELb1ELb1ELb1EEEEEEEEEvNT_6ParamsE:
	.zero		3200


//--------------------- SYMBOLS --------------------------

	.type		.nv.reservedSmem.offset0,@object
	.size		.nv.reservedSmem.offset0,0x4
	.type		__assertfail,@function
